//
// Generated by NVIDIA NVVM Compiler
//
// Compiler Build ID: CL-36424714
// Cuda compilation tools, release 13.0, V13.0.88
// Based on NVVM 20.0.0
//

.version 9.0
.target sm_100
.address_size 64

	// .globl	_Z21embeddingLookupKernelPKfPKiPf
.extern .shared .align 16 .b8 shared[];
.extern .shared .align 16 .b8 s_data[];

.visible .entry _Z21embeddingLookupKernelPKfPKiPf(
	.param .u64 .ptr .align 1 _Z21embeddingLookupKernelPKfPKiPf_param_0,
	.param .u64 .ptr .align 1 _Z21embeddingLookupKernelPKfPKiPf_param_1,
	.param .u64 .ptr .align 1 _Z21embeddingLookupKernelPKfPKiPf_param_2
)
{
	.reg .pred 	%p<2>;
	.reg .b32 	%r<98>;
	.reg .b32 	%f<66>;
	.reg .b64 	%rd<73>;

	ld.param.u64 	%rd1, [_Z21embeddingLookupKernelPKfPKiPf_param_0];
	ld.param.u64 	%rd2, [_Z21embeddingLookupKernelPKfPKiPf_param_1];
	ld.param.u64 	%rd3, [_Z21embeddingLookupKernelPKfPKiPf_param_2];
	mov.u32 	%r1, %tid.x;
	setp.gt.u32 	%p1, %r1, 127;
	@%p1 bra 	$L__BB0_2;
	cvta.to.global.u64 	%rd4, %rd3;
	cvta.to.global.u64 	%rd5, %rd2;
	cvta.to.global.u64 	%rd6, %rd1;
	ld.global.u32 	%r2, [%rd5];
	shl.b32 	%r3, %r2, 7;
	add.s32 	%r4, %r3, %r1;
	mul.wide.s32 	%rd7, %r4, 4;
	add.s64 	%rd8, %rd6, %rd7;
	ld.global.f32 	%f1, [%rd8];
	add.f32 	%f2, %f1, 0f00000000;
	ld.global.u32 	%r5, [%rd5+4];
	shl.b32 	%r6, %r5, 7;
	add.s32 	%r7, %r6, %r1;
	mul.wide.s32 	%rd9, %r7, 4;
	add.s64 	%rd10, %rd6, %rd9;
	ld.global.f32 	%f3, [%rd10];
	add.f32 	%f4, %f2, %f3;
	ld.global.u32 	%r8, [%rd5+8];
	shl.b32 	%r9, %r8, 7;
	add.s32 	%r10, %r9, %r1;
	mul.wide.s32 	%rd11, %r10, 4;
	add.s64 	%rd12, %rd6, %rd11;
	ld.global.f32 	%f5, [%rd12];
	add.f32 	%f6, %f4, %f5;
	ld.global.u32 	%r11, [%rd5+12];
	shl.b32 	%r12, %r11, 7;
	add.s32 	%r13, %r12, %r1;
	mul.wide.s32 	%rd13, %r13, 4;
	add.s64 	%rd14, %rd6, %rd13;
	ld.global.f32 	%f7, [%rd14];
	add.f32 	%f8, %f6, %f7;
	ld.global.u32 	%r14, [%rd5+16];
	shl.b32 	%r15, %r14, 7;
	add.s32 	%r16, %r15, %r1;
	mul.wide.s32 	%rd15, %r16, 4;
	add.s64 	%rd16, %rd6, %rd15;
	ld.global.f32 	%f9, [%rd16];
	add.f32 	%f10, %f8, %f9;
	ld.global.u32 	%r17, [%rd5+20];
	shl.b32 	%r18, %r17, 7;
	add.s32 	%r19, %r18, %r1;
	mul.wide.s32 	%rd17, %r19, 4;
	add.s64 	%rd18, %rd6, %rd17;
	ld.global.f32 	%f11, [%rd18];
	add.f32 	%f12, %f10, %f11;
	ld.global.u32 	%r20, [%rd5+24];
	shl.b32 	%r21, %r20, 7;
	add.s32 	%r22, %r21, %r1;
	mul.wide.s32 	%rd19, %r22, 4;
	add.s64 	%rd20, %rd6, %rd19;
	ld.global.f32 	%f13, [%rd20];
	add.f32 	%f14, %f12, %f13;
	ld.global.u32 	%r23, [%rd5+28];
	shl.b32 	%r24, %r23, 7;
	add.s32 	%r25, %r24, %r1;
	mul.wide.s32 	%rd21, %r25, 4;
	add.s64 	%rd22, %rd6, %rd21;
	ld.global.f32 	%f15, [%rd22];
	add.f32 	%f16, %f14, %f15;
	ld.global.u32 	%r26, [%rd5+32];
	shl.b32 	%r27, %r26, 7;
	add.s32 	%r28, %r27, %r1;
	mul.wide.s32 	%rd23, %r28, 4;
	add.s64 	%rd24, %rd6, %rd23;
	ld.global.f32 	%f17, [%rd24];
	add.f32 	%f18, %f16, %f17;
	ld.global.u32 	%r29, [%rd5+36];
	shl.b32 	%r30, %r29, 7;
	add.s32 	%r31, %r30, %r1;
	mul.wide.s32 	%rd25, %r31, 4;
	add.s64 	%rd26, %rd6, %rd25;
	ld.global.f32 	%f19, [%rd26];
	add.f32 	%f20, %f18, %f19;
	ld.global.u32 	%r32, [%rd5+40];
	shl.b32 	%r33, %r32, 7;
	add.s32 	%r34, %r33, %r1;
	mul.wide.s32 	%rd27, %r34, 4;
	add.s64 	%rd28, %rd6, %rd27;
	ld.global.f32 	%f21, [%rd28];
	add.f32 	%f22, %f20, %f21;
	ld.global.u32 	%r35, [%rd5+44];
	shl.b32 	%r36, %r35, 7;
	add.s32 	%r37, %r36, %r1;
	mul.wide.s32 	%rd29, %r37, 4;
	add.s64 	%rd30, %rd6, %rd29;
	ld.global.f32 	%f23, [%rd30];
	add.f32 	%f24, %f22, %f23;
	ld.global.u32 	%r38, [%rd5+48];
	shl.b32 	%r39, %r38, 7;
	add.s32 	%r40, %r39, %r1;
	mul.wide.s32 	%rd31, %r40, 4;
	add.s64 	%rd32, %rd6, %rd31;
	ld.global.f32 	%f25, [%rd32];
	add.f32 	%f26, %f24, %f25;
	ld.global.u32 	%r41, [%rd5+52];
	shl.b32 	%r42, %r41, 7;
	add.s32 	%r43, %r42, %r1;
	mul.wide.s32 	%rd33, %r43, 4;
	add.s64 	%rd34, %rd6, %rd33;
	ld.global.f32 	%f27, [%rd34];
	add.f32 	%f28, %f26, %f27;
	ld.global.u32 	%r44, [%rd5+56];
	shl.b32 	%r45, %r44, 7;
	add.s32 	%r46, %r45, %r1;
	mul.wide.s32 	%rd35, %r46, 4;
	add.s64 	%rd36, %rd6, %rd35;
	ld.global.f32 	%f29, [%rd36];
	add.f32 	%f30, %f28, %f29;
	ld.global.u32 	%r47, [%rd5+60];
	shl.b32 	%r48, %r47, 7;
	add.s32 	%r49, %r48, %r1;
	mul.wide.s32 	%rd37, %r49, 4;
	add.s64 	%rd38, %rd6, %rd37;
	ld.global.f32 	%f31, [%rd38];
	add.f32 	%f32, %f30, %f31;
	ld.global.u32 	%r50, [%rd5+64];
	shl.b32 	%r51, %r50, 7;
	add.s32 	%r52, %r51, %r1;
	mul.wide.s32 	%rd39, %r52, 4;
	add.s64 	%rd40, %rd6, %rd39;
	ld.global.f32 	%f33, [%rd40];
	add.f32 	%f34, %f32, %f33;
	ld.global.u32 	%r53, [%rd5+68];
	shl.b32 	%r54, %r53, 7;
	add.s32 	%r55, %r54, %r1;
	mul.wide.s32 	%rd41, %r55, 4;
	add.s64 	%rd42, %rd6, %rd41;
	ld.global.f32 	%f35, [%rd42];
	add.f32 	%f36, %f34, %f35;
	ld.global.u32 	%r56, [%rd5+72];
	shl.b32 	%r57, %r56, 7;
	add.s32 	%r58, %r57, %r1;
	mul.wide.s32 	%rd43, %r58, 4;
	add.s64 	%rd44, %rd6, %rd43;
	ld.global.f32 	%f37, [%rd44];
	add.f32 	%f38, %f36, %f37;
	ld.global.u32 	%r59, [%rd5+76];
	shl.b32 	%r60, %r59, 7;
	add.s32 	%r61, %r60, %r1;
	mul.wide.s32 	%rd45, %r61, 4;
	add.s64 	%rd46, %rd6, %rd45;
	ld.global.f32 	%f39, [%rd46];
	add.f32 	%f40, %f38, %f39;
	ld.global.u32 	%r62, [%rd5+80];
	shl.b32 	%r63, %r62, 7;
	add.s32 	%r64, %r63, %r1;
	mul.wide.s32 	%rd47, %r64, 4;
	add.s64 	%rd48, %rd6, %rd47;
	ld.global.f32 	%f41, [%rd48];
	add.f32 	%f42, %f40, %f41;
	ld.global.u32 	%r65, [%rd5+84];
	shl.b32 	%r66, %r65, 7;
	add.s32 	%r67, %r66, %r1;
	mul.wide.s32 	%rd49, %r67, 4;
	add.s64 	%rd50, %rd6, %rd49;
	ld.global.f32 	%f43, [%rd50];
	add.f32 	%f44, %f42, %f43;
	ld.global.u32 	%r68, [%rd5+88];
	shl.b32 	%r69, %r68, 7;
	add.s32 	%r70, %r69, %r1;
	mul.wide.s32 	%rd51, %r70, 4;
	add.s64 	%rd52, %rd6, %rd51;
	ld.global.f32 	%f45, [%rd52];
	add.f32 	%f46, %f44, %f45;
	ld.global.u32 	%r71, [%rd5+92];
	shl.b32 	%r72, %r71, 7;
	add.s32 	%r73, %r72, %r1;
	mul.wide.s32 	%rd53, %r73, 4;
	add.s64 	%rd54, %rd6, %rd53;
	ld.global.f32 	%f47, [%rd54];
	add.f32 	%f48, %f46, %f47;
	ld.global.u32 	%r74, [%rd5+96];
	shl.b32 	%r75, %r74, 7;
	add.s32 	%r76, %r75, %r1;
	mul.wide.s32 	%rd55, %r76, 4;
	add.s64 	%rd56, %rd6, %rd55;
	ld.global.f32 	%f49, [%rd56];
	add.f32 	%f50, %f48, %f49;
	ld.global.u32 	%r77, [%rd5+100];
	shl.b32 	%r78, %r77, 7;
	add.s32 	%r79, %r78, %r1;
	mul.wide.s32 	%rd57, %r79, 4;
	add.s64 	%rd58, %rd6, %rd57;
	ld.global.f32 	%f51, [%rd58];
	add.f32 	%f52, %f50, %f51;
	ld.global.u32 	%r80, [%rd5+104];
	shl.b32 	%r81, %r80, 7;
	add.s32 	%r82, %r81, %r1;
	mul.wide.s32 	%rd59, %r82, 4;
	add.s64 	%rd60, %rd6, %rd59;
	ld.global.f32 	%f53, [%rd60];
	add.f32 	%f54, %f52, %f53;
	ld.global.u32 	%r83, [%rd5+108];
	shl.b32 	%r84, %r83, 7;
	add.s32 	%r85, %r84, %r1;
	mul.wide.s32 	%rd61, %r85, 4;
	add.s64 	%rd62, %rd6, %rd61;
	ld.global.f32 	%f55, [%rd62];
	add.f32 	%f56, %f54, %f55;
	ld.global.u32 	%r86, [%rd5+112];
	shl.b32 	%r87, %r86, 7;
	add.s32 	%r88, %r87, %r1;
	mul.wide.s32 	%rd63, %r88, 4;
	add.s64 	%rd64, %rd6, %rd63;
	ld.global.f32 	%f57, [%rd64];
	add.f32 	%f58, %f56, %f57;
	ld.global.u32 	%r89, [%rd5+116];
	shl.b32 	%r90, %r89, 7;
	add.s32 	%r91, %r90, %r1;
	mul.wide.s32 	%rd65, %r91, 4;
	add.s64 	%rd66, %rd6, %rd65;
	ld.global.f32 	%f59, [%rd66];
	add.f32 	%f60, %f58, %f59;
	ld.global.u32 	%r92, [%rd5+120];
	shl.b32 	%r93, %r92, 7;
	add.s32 	%r94, %r93, %r1;
	mul.wide.s32 	%rd67, %r94, 4;
	add.s64 	%rd68, %rd6, %rd67;
	ld.global.f32 	%f61, [%rd68];
	add.f32 	%f62, %f60, %f61;
	ld.global.u32 	%r95, [%rd5+124];
	shl.b32 	%r96, %r95, 7;
	add.s32 	%r97, %r96, %r1;
	mul.wide.s32 	%rd69, %r97, 4;
	add.s64 	%rd70, %rd6, %rd69;
	ld.global.f32 	%f63, [%rd70];
	add.f32 	%f64, %f62, %f63;
	mul.f32 	%f65, %f64, 0f3D000000;
	mul.wide.u32 	%rd71, %r1, 4;
	add.s64 	%rd72, %rd4, %rd71;
	st.global.f32 	[%rd72], %f65;
$L__BB0_2:
	ret;

}
	// .globl	_Z22fusedForwardLossKernelPKfS0_S0_S0_S0_S0_S0_S0_S0_S0_S0_S0_S0_PfS1_S1_S1_S1_S1_S1_S1_ii
.visible .entry _Z22fusedForwardLossKernelPKfS0_S0_S0_S0_S0_S0_S0_S0_S0_S0_S0_S0_PfS1_S1_S1_S1_S1_S1_S1_ii(
	.param .u64 .ptr .align 1 _Z22fusedForwardLossKernelPKfS0_S0_S0_S0_S0_S0_S0_S0_S0_S0_S0_S0_PfS1_S1_S1_S1_S1_S1_S1_ii_param_0,
	.param .u64 .ptr .align 1 _Z22fusedForwardLossKernelPKfS0_S0_S0_S0_S0_S0_S0_S0_S0_S0_S0_S0_PfS1_S1_S1_S1_S1_S1_S1_ii_param_1,
	.param .u64 .ptr .align 1 _Z22fusedForwardLossKernelPKfS0_S0_S0_S0_S0_S0_S0_S0_S0_S0_S0_S0_PfS1_S1_S1_S1_S1_S1_S1_ii_param_2,
	.param .u64 .ptr .align 1 _Z22fusedForwardLossKernelPKfS0_S0_S0_S0_S0_S0_S0_S0_S0_S0_S0_S0_PfS1_S1_S1_S1_S1_S1_S1_ii_param_3,
	.param .u64 .ptr .align 1 _Z22fusedForwardLossKernelPKfS0_S0_S0_S0_S0_S0_S0_S0_S0_S0_S0_S0_PfS1_S1_S1_S1_S1_S1_S1_ii_param_4,
	.param .u64 .ptr .align 1 _Z22fusedForwardLossKernelPKfS0_S0_S0_S0_S0_S0_S0_S0_S0_S0_S0_S0_PfS1_S1_S1_S1_S1_S1_S1_ii_param_5,
	.param .u64 .ptr .align 1 _Z22fusedForwardLossKernelPKfS0_S0_S0_S0_S0_S0_S0_S0_S0_S0_S0_S0_PfS1_S1_S1_S1_S1_S1_S1_ii_param_6,
	.param .u64 .ptr .align 1 _Z22fusedForwardLossKernelPKfS0_S0_S0_S0_S0_S0_S0_S0_S0_S0_S0_S0_PfS1_S1_S1_S1_S1_S1_S1_ii_param_7,
	.param .u64 .ptr .align 1 _Z22fusedForwardLossKernelPKfS0_S0_S0_S0_S0_S0_S0_S0_S0_S0_S0_S0_PfS1_S1_S1_S1_S1_S1_S1_ii_param_8,
	.param .u64 .ptr .align 1 _Z22fusedForwardLossKernelPKfS0_S0_S0_S0_S0_S0_S0_S0_S0_S0_S0_S0_PfS1_S1_S1_S1_S1_S1_S1_ii_param_9,
	.param .u64 .ptr .align 1 _Z22fusedForwardLossKernelPKfS0_S0_S0_S0_S0_S0_S0_S0_S0_S0_S0_S0_PfS1_S1_S1_S1_S1_S1_S1_ii_param_10,
	.param .u64 .ptr .align 1 _Z22fusedForwardLossKernelPKfS0_S0_S0_S0_S0_S0_S0_S0_S0_S0_S0_S0_PfS1_S1_S1_S1_S1_S1_S1_ii_param_11,
	.param .u64 .ptr .align 1 _Z22fusedForwardLossKernelPKfS0_S0_S0_S0_S0_S0_S0_S0_S0_S0_S0_S0_PfS1_S1_S1_S1_S1_S1_S1_ii_param_12,
	.param .u64 .ptr .align 1 _Z22fusedForwardLossKernelPKfS0_S0_S0_S0_S0_S0_S0_S0_S0_S0_S0_S0_PfS1_S1_S1_S1_S1_S1_S1_ii_param_13,
	.param .u64 .ptr .align 1 _Z22fusedForwardLossKernelPKfS0_S0_S0_S0_S0_S0_S0_S0_S0_S0_S0_S0_PfS1_S1_S1_S1_S1_S1_S1_ii_param_14,
	.param .u64 .ptr .align 1 _Z22fusedForwardLossKernelPKfS0_S0_S0_S0_S0_S0_S0_S0_S0_S0_S0_S0_PfS1_S1_S1_S1_S1_S1_S1_ii_param_15,
	.param .u64 .ptr .align 1 _Z22fusedForwardLossKernelPKfS0_S0_S0_S0_S0_S0_S0_S0_S0_S0_S0_S0_PfS1_S1_S1_S1_S1_S1_S1_ii_param_16,
	.param .u64 .ptr .align 1 _Z22fusedForwardLossKernelPKfS0_S0_S0_S0_S0_S0_S0_S0_S0_S0_S0_S0_PfS1_S1_S1_S1_S1_S1_S1_ii_param_17,
	.param .u64 .ptr .align 1 _Z22fusedForwardLossKernelPKfS0_S0_S0_S0_S0_S0_S0_S0_S0_S0_S0_S0_PfS1_S1_S1_S1_S1_S1_S1_ii_param_18,
	.param .u64 .ptr .align 1 _Z22fusedForwardLossKernelPKfS0_S0_S0_S0_S0_S0_S0_S0_S0_S0_S0_S0_PfS1_S1_S1_S1_S1_S1_S1_ii_param_19,
	.param .u64 .ptr .align 1 _Z22fusedForwardLossKernelPKfS0_S0_S0_S0_S0_S0_S0_S0_S0_S0_S0_S0_PfS1_S1_S1_S1_S1_S1_S1_ii_param_20,
	.param .u32 _Z22fusedForwardLossKernelPKfS0_S0_S0_S0_S0_S0_S0_S0_S0_S0_S0_S0_PfS1_S1_S1_S1_S1_S1_S1_ii_param_21,
	.param .u32 _Z22fusedForwardLossKernelPKfS0_S0_S0_S0_S0_S0_S0_S0_S0_S0_S0_S0_PfS1_S1_S1_S1_S1_S1_S1_ii_param_22
)
{
	.reg .pred 	%p<34>;
	.reg .b32 	%r<125>;
	.reg .b32 	%f<383>;
	.reg .b64 	%rd<90>;

	ld.param.u64 	%rd21, [_Z22fusedForwardLossKernelPKfS0_S0_S0_S0_S0_S0_S0_S0_S0_S0_S0_S0_PfS1_S1_S1_S1_S1_S1_S1_ii_param_0];
	ld.param.u64 	%rd22, [_Z22fusedForwardLossKernelPKfS0_S0_S0_S0_S0_S0_S0_S0_S0_S0_S0_S0_PfS1_S1_S1_S1_S1_S1_S1_ii_param_1];
	ld.param.u64 	%rd23, [_Z22fusedForwardLossKernelPKfS0_S0_S0_S0_S0_S0_S0_S0_S0_S0_S0_S0_PfS1_S1_S1_S1_S1_S1_S1_ii_param_2];
	ld.param.u64 	%rd24, [_Z22fusedForwardLossKernelPKfS0_S0_S0_S0_S0_S0_S0_S0_S0_S0_S0_S0_PfS1_S1_S1_S1_S1_S1_S1_ii_param_3];
	ld.param.u64 	%rd25, [_Z22fusedForwardLossKernelPKfS0_S0_S0_S0_S0_S0_S0_S0_S0_S0_S0_S0_PfS1_S1_S1_S1_S1_S1_S1_ii_param_4];
	ld.param.u64 	%rd29, [_Z22fusedForwardLossKernelPKfS0_S0_S0_S0_S0_S0_S0_S0_S0_S0_S0_S0_PfS1_S1_S1_S1_S1_S1_S1_ii_param_8];
	ld.param.u64 	%rd30, [_Z22fusedForwardLossKernelPKfS0_S0_S0_S0_S0_S0_S0_S0_S0_S0_S0_S0_PfS1_S1_S1_S1_S1_S1_S1_ii_param_9];
	ld.param.u64 	%rd31, [_Z22fusedForwardLossKernelPKfS0_S0_S0_S0_S0_S0_S0_S0_S0_S0_S0_S0_PfS1_S1_S1_S1_S1_S1_S1_ii_param_10];
	ld.param.u64 	%rd34, [_Z22fusedForwardLossKernelPKfS0_S0_S0_S0_S0_S0_S0_S0_S0_S0_S0_S0_PfS1_S1_S1_S1_S1_S1_S1_ii_param_13];
	ld.param.u64 	%rd35, [_Z22fusedForwardLossKernelPKfS0_S0_S0_S0_S0_S0_S0_S0_S0_S0_S0_S0_PfS1_S1_S1_S1_S1_S1_S1_ii_param_14];
	ld.param.u64 	%rd36, [_Z22fusedForwardLossKernelPKfS0_S0_S0_S0_S0_S0_S0_S0_S0_S0_S0_S0_PfS1_S1_S1_S1_S1_S1_S1_ii_param_15];
	ld.param.u64 	%rd37, [_Z22fusedForwardLossKernelPKfS0_S0_S0_S0_S0_S0_S0_S0_S0_S0_S0_S0_PfS1_S1_S1_S1_S1_S1_S1_ii_param_16];
	ld.param.u64 	%rd38, [_Z22fusedForwardLossKernelPKfS0_S0_S0_S0_S0_S0_S0_S0_S0_S0_S0_S0_PfS1_S1_S1_S1_S1_S1_S1_ii_param_17];
	ld.param.u64 	%rd40, [_Z22fusedForwardLossKernelPKfS0_S0_S0_S0_S0_S0_S0_S0_S0_S0_S0_S0_PfS1_S1_S1_S1_S1_S1_S1_ii_param_18];
	ld.param.u64 	%rd41, [_Z22fusedForwardLossKernelPKfS0_S0_S0_S0_S0_S0_S0_S0_S0_S0_S0_S0_PfS1_S1_S1_S1_S1_S1_S1_ii_param_19];
	ld.param.u64 	%rd39, [_Z22fusedForwardLossKernelPKfS0_S0_S0_S0_S0_S0_S0_S0_S0_S0_S0_S0_PfS1_S1_S1_S1_S1_S1_S1_ii_param_20];
	ld.param.u32 	%r49, [_Z22fusedForwardLossKernelPKfS0_S0_S0_S0_S0_S0_S0_S0_S0_S0_S0_S0_PfS1_S1_S1_S1_S1_S1_S1_ii_param_21];
	ld.param.u32 	%r50, [_Z22fusedForwardLossKernelPKfS0_S0_S0_S0_S0_S0_S0_S0_S0_S0_S0_S0_PfS1_S1_S1_S1_S1_S1_S1_ii_param_22];
	cvta.to.global.u64 	%rd1, %rd40;
	cvta.to.global.u64 	%rd2, %rd41;
	mov.u32 	%r1, %tid.x;
	setp.gt.u32 	%p1, %r1, 255;
	@%p1 bra 	$L__BB1_5;
	mov.u32 	%r2, %ntid.x;
	cvta.to.global.u64 	%rd3, %rd23;
	cvta.to.global.u64 	%rd4, %rd34;
	cvta.to.global.u64 	%rd5, %rd21;
	cvta.to.global.u64 	%rd6, %rd22;
	mov.u32 	%r106, %r1;
$L__BB1_2:
	mov.f32 	%f373, 0f00000000;
	mov.b32 	%r107, 0;
$L__BB1_3:
	mul.wide.u32 	%rd42, %r107, 4;
	add.s64 	%rd43, %rd5, %rd42;
	ld.global.f32 	%f22, [%rd43];
	shl.b32 	%r52, %r107, 8;
	add.s32 	%r53, %r52, %r106;
	mul.wide.u32 	%rd44, %r53, 4;
	add.s64 	%rd45, %rd6, %rd44;
	ld.global.f32 	%f23, [%rd45];
	fma.rn.f32 	%f24, %f22, %f23, %f373;
	ld.global.f32 	%f25, [%rd43+4];
	ld.global.f32 	%f26, [%rd45+1024];
	fma.rn.f32 	%f27, %f25, %f26, %f24;
	ld.global.f32 	%f28, [%rd43+8];
	ld.global.f32 	%f29, [%rd45+2048];
	fma.rn.f32 	%f30, %f28, %f29, %f27;
	ld.global.f32 	%f31, [%rd43+12];
	ld.global.f32 	%f32, [%rd45+3072];
	fma.rn.f32 	%f33, %f31, %f32, %f30;
	ld.global.f32 	%f34, [%rd43+16];
	ld.global.f32 	%f35, [%rd45+4096];
	fma.rn.f32 	%f36, %f34, %f35, %f33;
	ld.global.f32 	%f37, [%rd43+20];
	ld.global.f32 	%f38, [%rd45+5120];
	fma.rn.f32 	%f39, %f37, %f38, %f36;
	ld.global.f32 	%f40, [%rd43+24];
	ld.global.f32 	%f41, [%rd45+6144];
	fma.rn.f32 	%f42, %f40, %f41, %f39;
	ld.global.f32 	%f43, [%rd43+28];
	ld.global.f32 	%f44, [%rd45+7168];
	fma.rn.f32 	%f45, %f43, %f44, %f42;
	ld.global.f32 	%f46, [%rd43+32];
	ld.global.f32 	%f47, [%rd45+8192];
	fma.rn.f32 	%f48, %f46, %f47, %f45;
	ld.global.f32 	%f49, [%rd43+36];
	ld.global.f32 	%f50, [%rd45+9216];
	fma.rn.f32 	%f51, %f49, %f50, %f48;
	ld.global.f32 	%f52, [%rd43+40];
	ld.global.f32 	%f53, [%rd45+10240];
	fma.rn.f32 	%f54, %f52, %f53, %f51;
	ld.global.f32 	%f55, [%rd43+44];
	ld.global.f32 	%f56, [%rd45+11264];
	fma.rn.f32 	%f57, %f55, %f56, %f54;
	ld.global.f32 	%f58, [%rd43+48];
	ld.global.f32 	%f59, [%rd45+12288];
	fma.rn.f32 	%f60, %f58, %f59, %f57;
	ld.global.f32 	%f61, [%rd43+52];
	ld.global.f32 	%f62, [%rd45+13312];
	fma.rn.f32 	%f63, %f61, %f62, %f60;
	ld.global.f32 	%f64, [%rd43+56];
	ld.global.f32 	%f65, [%rd45+14336];
	fma.rn.f32 	%f66, %f64, %f65, %f63;
	ld.global.f32 	%f67, [%rd43+60];
	ld.global.f32 	%f68, [%rd45+15360];
	fma.rn.f32 	%f373, %f67, %f68, %f66;
	add.s32 	%r107, %r107, 16;
	setp.ne.s32 	%p2, %r107, 128;
	@%p2 bra 	$L__BB1_3;
	mul.wide.u32 	%rd46, %r106, 4;
	add.s64 	%rd47, %rd3, %rd46;
	ld.global.f32 	%f69, [%rd47];
	add.f32 	%f70, %f373, %f69;
	max.f32 	%f71, %f70, 0f00000000;
	shl.b32 	%r54, %r106, 2;
	mov.u32 	%r55, shared;
	add.s32 	%r56, %r55, %r54;
	st.shared.f32 	[%r56], %f71;
	add.s64 	%rd48, %rd4, %rd46;
	st.global.f32 	[%rd48], %f71;
	add.s32 	%r106, %r106, %r2;
	setp.lt.u32 	%p3, %r106, 256;
	@%p3 bra 	$L__BB1_2;
$L__BB1_5:
	bar.sync 	0;
	setp.gt.u32 	%p4, %r1, 191;
	@%p4 bra 	$L__BB1_10;
	mov.u32 	%r7, %ntid.x;
	cvta.to.global.u64 	%rd7, %rd25;
	cvta.to.global.u64 	%rd8, %rd35;
	cvta.to.global.u64 	%rd9, %rd24;
	mov.u32 	%r59, shared;
	mov.u32 	%r108, %r1;
$L__BB1_7:
	mov.f32 	%f374, 0f00000000;
	mov.b32 	%r109, 0;
$L__BB1_8:
	shl.b32 	%r58, %r109, 2;
	add.s32 	%r60, %r59, %r58;
	ld.shared.v4.f32 	{%f73, %f74, %f75, %f76}, [%r60];
	mad.lo.s32 	%r61, %r109, 192, %r108;
	mul.wide.u32 	%rd49, %r61, 4;
	add.s64 	%rd50, %rd9, %rd49;
	ld.global.f32 	%f77, [%rd50];
	fma.rn.f32 	%f78, %f73, %f77, %f374;
	ld.global.f32 	%f79, [%rd50+768];
	fma.rn.f32 	%f80, %f74, %f79, %f78;
	ld.global.f32 	%f81, [%rd50+1536];
	fma.rn.f32 	%f82, %f75, %f81, %f80;
	ld.global.f32 	%f83, [%rd50+2304];
	fma.rn.f32 	%f84, %f76, %f83, %f82;
	ld.shared.v4.f32 	{%f85, %f86, %f87, %f88}, [%r60+16];
	ld.global.f32 	%f89, [%rd50+3072];
	fma.rn.f32 	%f90, %f85, %f89, %f84;
	ld.global.f32 	%f91, [%rd50+3840];
	fma.rn.f32 	%f92, %f86, %f91, %f90;
	ld.global.f32 	%f93, [%rd50+4608];
	fma.rn.f32 	%f94, %f87, %f93, %f92;
	ld.global.f32 	%f95, [%rd50+5376];
	fma.rn.f32 	%f96, %f88, %f95, %f94;
	ld.shared.v4.f32 	{%f97, %f98, %f99, %f100}, [%r60+32];
	ld.global.f32 	%f101, [%rd50+6144];
	fma.rn.f32 	%f102, %f97, %f101, %f96;
	ld.global.f32 	%f103, [%rd50+6912];
	fma.rn.f32 	%f104, %f98, %f103, %f102;
	ld.global.f32 	%f105, [%rd50+7680];
	fma.rn.f32 	%f106, %f99, %f105, %f104;
	ld.global.f32 	%f107, [%rd50+8448];
	fma.rn.f32 	%f108, %f100, %f107, %f106;
	ld.shared.v4.f32 	{%f109, %f110, %f111, %f112}, [%r60+48];
	ld.global.f32 	%f113, [%rd50+9216];
	fma.rn.f32 	%f114, %f109, %f113, %f108;
	ld.global.f32 	%f115, [%rd50+9984];
	fma.rn.f32 	%f116, %f110, %f115, %f114;
	ld.global.f32 	%f117, [%rd50+10752];
	fma.rn.f32 	%f118, %f111, %f117, %f116;
	ld.global.f32 	%f119, [%rd50+11520];
	fma.rn.f32 	%f374, %f112, %f119, %f118;
	add.s32 	%r109, %r109, 16;
	setp.ne.s32 	%p5, %r109, 256;
	@%p5 bra 	$L__BB1_8;
	mul.wide.u32 	%rd51, %r108, 4;
	add.s64 	%rd52, %rd7, %rd51;
	ld.global.f32 	%f120, [%rd52];
	add.f32 	%f121, %f374, %f120;
	max.f32 	%f122, %f121, 0f00000000;
	shl.b32 	%r62, %r108, 2;
	mov.u32 	%r63, shared;
	add.s32 	%r64, %r63, %r62;
	st.shared.f32 	[%r64+1024], %f122;
	add.s64 	%rd53, %rd8, %rd51;
	st.global.f32 	[%rd53], %f122;
	add.s32 	%r108, %r108, %r7;
	setp.lt.u32 	%p6, %r108, 192;
	@%p6 bra 	$L__BB1_7;
$L__BB1_10:
	bar.sync 	0;
	setp.gt.u32 	%p7, %r1, 223;
	@%p7 bra 	$L__BB1_15;
	ld.param.u64 	%rd86, [_Z22fusedForwardLossKernelPKfS0_S0_S0_S0_S0_S0_S0_S0_S0_S0_S0_S0_PfS1_S1_S1_S1_S1_S1_S1_ii_param_6];
	ld.param.u64 	%rd85, [_Z22fusedForwardLossKernelPKfS0_S0_S0_S0_S0_S0_S0_S0_S0_S0_S0_S0_PfS1_S1_S1_S1_S1_S1_S1_ii_param_5];
	mov.u32 	%r12, %ntid.x;
	cvta.to.global.u64 	%rd10, %rd86;
	cvta.to.global.u64 	%rd11, %rd36;
	cvta.to.global.u64 	%rd12, %rd85;
	mov.u32 	%r67, shared;
	mov.u32 	%r110, %r1;
$L__BB1_12:
	mov.f32 	%f375, 0f00000000;
	mov.b32 	%r111, 0;
$L__BB1_13:
	shl.b32 	%r66, %r111, 2;
	add.s32 	%r68, %r67, %r66;
	ld.shared.v4.f32 	{%f124, %f125, %f126, %f127}, [%r68+1024];
	mad.lo.s32 	%r69, %r111, 224, %r110;
	mul.wide.u32 	%rd54, %r69, 4;
	add.s64 	%rd55, %rd12, %rd54;
	ld.global.f32 	%f128, [%rd55];
	fma.rn.f32 	%f129, %f124, %f128, %f375;
	ld.global.f32 	%f130, [%rd55+896];
	fma.rn.f32 	%f131, %f125, %f130, %f129;
	ld.global.f32 	%f132, [%rd55+1792];
	fma.rn.f32 	%f133, %f126, %f132, %f131;
	ld.global.f32 	%f134, [%rd55+2688];
	fma.rn.f32 	%f135, %f127, %f134, %f133;
	ld.shared.v4.f32 	{%f136, %f137, %f138, %f139}, [%r68+1040];
	ld.global.f32 	%f140, [%rd55+3584];
	fma.rn.f32 	%f141, %f136, %f140, %f135;
	ld.global.f32 	%f142, [%rd55+4480];
	fma.rn.f32 	%f143, %f137, %f142, %f141;
	ld.global.f32 	%f144, [%rd55+5376];
	fma.rn.f32 	%f145, %f138, %f144, %f143;
	ld.global.f32 	%f146, [%rd55+6272];
	fma.rn.f32 	%f147, %f139, %f146, %f145;
	ld.shared.v4.f32 	{%f148, %f149, %f150, %f151}, [%r68+1056];
	ld.global.f32 	%f152, [%rd55+7168];
	fma.rn.f32 	%f153, %f148, %f152, %f147;
	ld.global.f32 	%f154, [%rd55+8064];
	fma.rn.f32 	%f155, %f149, %f154, %f153;
	ld.global.f32 	%f156, [%rd55+8960];
	fma.rn.f32 	%f157, %f150, %f156, %f155;
	ld.global.f32 	%f158, [%rd55+9856];
	fma.rn.f32 	%f159, %f151, %f158, %f157;
	ld.shared.v4.f32 	{%f160, %f161, %f162, %f163}, [%r68+1072];
	ld.global.f32 	%f164, [%rd55+10752];
	fma.rn.f32 	%f165, %f160, %f164, %f159;
	ld.global.f32 	%f166, [%rd55+11648];
	fma.rn.f32 	%f167, %f161, %f166, %f165;
	ld.global.f32 	%f168, [%rd55+12544];
	fma.rn.f32 	%f169, %f162, %f168, %f167;
	ld.global.f32 	%f170, [%rd55+13440];
	fma.rn.f32 	%f375, %f163, %f170, %f169;
	add.s32 	%r111, %r111, 16;
	setp.ne.s32 	%p8, %r111, 192;
	@%p8 bra 	$L__BB1_13;
	mul.wide.u32 	%rd56, %r110, 4;
	add.s64 	%rd57, %rd10, %rd56;
	ld.global.f32 	%f171, [%rd57];
	add.f32 	%f172, %f375, %f171;
	max.f32 	%f173, %f172, 0f00000000;
	shl.b32 	%r70, %r110, 2;
	add.s32 	%r72, %r67, %r70;
	st.shared.f32 	[%r72+1792], %f173;
	add.s64 	%rd58, %rd11, %rd56;
	st.global.f32 	[%rd58], %f173;
	add.s32 	%r110, %r110, %r12;
	setp.lt.u32 	%p9, %r110, 224;
	@%p9 bra 	$L__BB1_12;
$L__BB1_15:
	bar.sync 	0;
	setp.gt.u32 	%p10, %r1, 159;
	@%p10 bra 	$L__BB1_20;
	ld.param.u64 	%rd87, [_Z22fusedForwardLossKernelPKfS0_S0_S0_S0_S0_S0_S0_S0_S0_S0_S0_S0_PfS1_S1_S1_S1_S1_S1_S1_ii_param_7];
	mov.u32 	%r17, %ntid.x;
	cvta.to.global.u64 	%rd13, %rd29;
	cvta.to.global.u64 	%rd14, %rd37;
	cvta.to.global.u64 	%rd15, %rd87;
	mov.u32 	%r75, shared;
	mov.u32 	%r112, %r1;
$L__BB1_17:
	mov.f32 	%f376, 0f00000000;
	mov.b32 	%r113, 0;
$L__BB1_18:
	shl.b32 	%r74, %r113, 2;
	add.s32 	%r76, %r75, %r74;
	ld.shared.v4.f32 	{%f175, %f176, %f177, %f178}, [%r76+1792];
	mad.lo.s32 	%r77, %r113, 160, %r112;
	mul.wide.u32 	%rd59, %r77, 4;
	add.s64 	%rd60, %rd15, %rd59;
	ld.global.f32 	%f179, [%rd60];
	fma.rn.f32 	%f180, %f175, %f179, %f376;
	ld.global.f32 	%f181, [%rd60+640];
	fma.rn.f32 	%f182, %f176, %f181, %f180;
	ld.global.f32 	%f183, [%rd60+1280];
	fma.rn.f32 	%f184, %f177, %f183, %f182;
	ld.global.f32 	%f185, [%rd60+1920];
	fma.rn.f32 	%f186, %f178, %f185, %f184;
	ld.shared.v4.f32 	{%f187, %f188, %f189, %f190}, [%r76+1808];
	ld.global.f32 	%f191, [%rd60+2560];
	fma.rn.f32 	%f192, %f187, %f191, %f186;
	ld.global.f32 	%f193, [%rd60+3200];
	fma.rn.f32 	%f194, %f188, %f193, %f192;
	ld.global.f32 	%f195, [%rd60+3840];
	fma.rn.f32 	%f196, %f189, %f195, %f194;
	ld.global.f32 	%f197, [%rd60+4480];
	fma.rn.f32 	%f198, %f190, %f197, %f196;
	ld.shared.v4.f32 	{%f199, %f200, %f201, %f202}, [%r76+1824];
	ld.global.f32 	%f203, [%rd60+5120];
	fma.rn.f32 	%f204, %f199, %f203, %f198;
	ld.global.f32 	%f205, [%rd60+5760];
	fma.rn.f32 	%f206, %f200, %f205, %f204;
	ld.global.f32 	%f207, [%rd60+6400];
	fma.rn.f32 	%f208, %f201, %f207, %f206;
	ld.global.f32 	%f209, [%rd60+7040];
	fma.rn.f32 	%f210, %f202, %f209, %f208;
	ld.shared.v4.f32 	{%f211, %f212, %f213, %f214}, [%r76+1840];
	ld.global.f32 	%f215, [%rd60+7680];
	fma.rn.f32 	%f216, %f211, %f215, %f210;
	ld.global.f32 	%f217, [%rd60+8320];
	fma.rn.f32 	%f218, %f212, %f217, %f216;
	ld.global.f32 	%f219, [%rd60+8960];
	fma.rn.f32 	%f220, %f213, %f219, %f218;
	ld.global.f32 	%f221, [%rd60+9600];
	fma.rn.f32 	%f376, %f214, %f221, %f220;
	add.s32 	%r113, %r113, 16;
	setp.ne.s32 	%p11, %r113, 224;
	@%p11 bra 	$L__BB1_18;
	mul.wide.u32 	%rd61, %r112, 4;
	add.s64 	%rd62, %rd13, %rd61;
	ld.global.f32 	%f222, [%rd62];
	add.f32 	%f223, %f376, %f222;
	max.f32 	%f224, %f223, 0f00000000;
	shl.b32 	%r78, %r112, 2;
	add.s32 	%r80, %r75, %r78;
	st.shared.f32 	[%r80+2688], %f224;
	add.s64 	%rd63, %rd14, %rd61;
	st.global.f32 	[%rd63], %f224;
	add.s32 	%r112, %r112, %r17;
	setp.lt.u32 	%p12, %r112, 160;
	@%p12 bra 	$L__BB1_17;
$L__BB1_20:
	setp.gt.u32 	%p13, %r1, 255;
	bar.sync 	0;
	@%p13 bra 	$L__BB1_25;
	mov.u32 	%r22, %ntid.x;
	cvta.to.global.u64 	%rd16, %rd31;
	cvta.to.global.u64 	%rd17, %rd38;
	cvta.to.global.u64 	%rd18, %rd30;
	mov.u32 	%r83, shared;
	mov.u32 	%r114, %r1;
$L__BB1_22:
	mov.f32 	%f377, 0f00000000;
	mov.b32 	%r115, 0;
$L__BB1_23:
	shl.b32 	%r82, %r115, 2;
	add.s32 	%r84, %r83, %r82;
	ld.shared.v4.f32 	{%f226, %f227, %f228, %f229}, [%r84+2688];
	shl.b32 	%r85, %r115, 8;
	add.s32 	%r86, %r85, %r114;
	mul.wide.u32 	%rd64, %r86, 4;
	add.s64 	%rd65, %rd18, %rd64;
	ld.global.f32 	%f230, [%rd65];
	fma.rn.f32 	%f231, %f226, %f230, %f377;
	ld.global.f32 	%f232, [%rd65+1024];
	fma.rn.f32 	%f233, %f227, %f232, %f231;
	ld.global.f32 	%f234, [%rd65+2048];
	fma.rn.f32 	%f235, %f228, %f234, %f233;
	ld.global.f32 	%f236, [%rd65+3072];
	fma.rn.f32 	%f237, %f229, %f236, %f235;
	ld.shared.v4.f32 	{%f238, %f239, %f240, %f241}, [%r84+2704];
	ld.global.f32 	%f242, [%rd65+4096];
	fma.rn.f32 	%f243, %f238, %f242, %f237;
	ld.global.f32 	%f244, [%rd65+5120];
	fma.rn.f32 	%f245, %f239, %f244, %f243;
	ld.global.f32 	%f246, [%rd65+6144];
	fma.rn.f32 	%f247, %f240, %f246, %f245;
	ld.global.f32 	%f248, [%rd65+7168];
	fma.rn.f32 	%f249, %f241, %f248, %f247;
	ld.shared.v4.f32 	{%f250, %f251, %f252, %f253}, [%r84+2720];
	ld.global.f32 	%f254, [%rd65+8192];
	fma.rn.f32 	%f255, %f250, %f254, %f249;
	ld.global.f32 	%f256, [%rd65+9216];
	fma.rn.f32 	%f257, %f251, %f256, %f255;
	ld.global.f32 	%f258, [%rd65+10240];
	fma.rn.f32 	%f259, %f252, %f258, %f257;
	ld.global.f32 	%f260, [%rd65+11264];
	fma.rn.f32 	%f261, %f253, %f260, %f259;
	ld.shared.v4.f32 	{%f262, %f263, %f264, %f265}, [%r84+2736];
	ld.global.f32 	%f266, [%rd65+12288];
	fma.rn.f32 	%f267, %f262, %f266, %f261;
	ld.global.f32 	%f268, [%rd65+13312];
	fma.rn.f32 	%f269, %f263, %f268, %f267;
	ld.global.f32 	%f270, [%rd65+14336];
	fma.rn.f32 	%f271, %f264, %f270, %f269;
	ld.global.f32 	%f272, [%rd65+15360];
	fma.rn.f32 	%f377, %f265, %f272, %f271;
	add.s32 	%r115, %r115, 16;
	setp.ne.s32 	%p14, %r115, 160;
	@%p14 bra 	$L__BB1_23;
	mul.wide.u32 	%rd66, %r114, 4;
	add.s64 	%rd67, %rd16, %rd66;
	ld.global.f32 	%f273, [%rd67];
	add.f32 	%f274, %f377, %f273;
	max.f32 	%f275, %f274, 0f00000000;
	shl.b32 	%r87, %r114, 2;
	add.s32 	%r89, %r83, %r87;
	st.shared.f32 	[%r89+3328], %f275;
	add.s64 	%rd68, %rd17, %rd66;
	st.global.f32 	[%rd68], %f275;
	add.s32 	%r114, %r114, %r22;
	setp.lt.u32 	%p15, %r114, 256;
	@%p15 bra 	$L__BB1_22;
$L__BB1_25:
	bar.sync 	0;
	setp.ge.s32 	%p16, %r1, %r49;
	@%p16 bra 	$L__BB1_30;
	ld.param.u64 	%rd89, [_Z22fusedForwardLossKernelPKfS0_S0_S0_S0_S0_S0_S0_S0_S0_S0_S0_S0_PfS1_S1_S1_S1_S1_S1_S1_ii_param_12];
	ld.param.u64 	%rd88, [_Z22fusedForwardLossKernelPKfS0_S0_S0_S0_S0_S0_S0_S0_S0_S0_S0_S0_PfS1_S1_S1_S1_S1_S1_S1_ii_param_11];
	mov.u32 	%r27, %ntid.x;
	cvta.to.global.u64 	%rd69, %rd88;
	add.s64 	%rd19, %rd69, 32768;
	cvta.to.global.u64 	%rd20, %rd89;
	mov.u32 	%r92, shared;
	add.s32 	%r90, %r92, 3376;
	mov.u32 	%r116, %r1;
$L__BB1_27:
	mov.f32 	%f378, 0f00000000;
	mov.b32 	%r119, 3328;
	mov.u32 	%r117, %r116;
	mov.u32 	%r118, %r90;
$L__BB1_28:
	mul.wide.s32 	%rd70, %r117, 4;
	add.s64 	%rd71, %rd19, %rd70;
	ld.shared.v4.f32 	{%f277, %f278, %f279, %f280}, [%r118+-48];
	ld.global.f32 	%f281, [%rd71+-32768];
	fma.rn.f32 	%f282, %f277, %f281, %f378;
	ld.global.f32 	%f283, [%rd71+-28672];
	fma.rn.f32 	%f284, %f278, %f283, %f282;
	ld.global.f32 	%f285, [%rd71+-24576];
	fma.rn.f32 	%f286, %f279, %f285, %f284;
	ld.global.f32 	%f287, [%rd71+-20480];
	fma.rn.f32 	%f288, %f280, %f287, %f286;
	ld.shared.v4.f32 	{%f289, %f290, %f291, %f292}, [%r118+-32];
	ld.global.f32 	%f293, [%rd71+-16384];
	fma.rn.f32 	%f294, %f289, %f293, %f288;
	ld.global.f32 	%f295, [%rd71+-12288];
	fma.rn.f32 	%f296, %f290, %f295, %f294;
	ld.global.f32 	%f297, [%rd71+-8192];
	fma.rn.f32 	%f298, %f291, %f297, %f296;
	ld.global.f32 	%f299, [%rd71+-4096];
	fma.rn.f32 	%f300, %f292, %f299, %f298;
	ld.shared.v4.f32 	{%f301, %f302, %f303, %f304}, [%r118+-16];
	ld.global.f32 	%f305, [%rd71];
	fma.rn.f32 	%f306, %f301, %f305, %f300;
	ld.global.f32 	%f307, [%rd71+4096];
	fma.rn.f32 	%f308, %f302, %f307, %f306;
	ld.global.f32 	%f309, [%rd71+8192];
	fma.rn.f32 	%f310, %f303, %f309, %f308;
	ld.global.f32 	%f311, [%rd71+12288];
	fma.rn.f32 	%f312, %f304, %f311, %f310;
	ld.shared.v4.f32 	{%f313, %f314, %f315, %f316}, [%r118];
	ld.global.f32 	%f317, [%rd71+16384];
	fma.rn.f32 	%f318, %f313, %f317, %f312;
	ld.global.f32 	%f319, [%rd71+20480];
	fma.rn.f32 	%f320, %f314, %f319, %f318;
	ld.global.f32 	%f321, [%rd71+24576];
	fma.rn.f32 	%f322, %f315, %f321, %f320;
	ld.global.f32 	%f323, [%rd71+28672];
	fma.rn.f32 	%f378, %f316, %f323, %f322;
	add.s32 	%r119, %r119, 64;
	add.s32 	%r118, %r118, 64;
	add.s32 	%r117, %r117, 16384;
	setp.ne.s32 	%p17, %r119, 4352;
	@%p17 bra 	$L__BB1_28;
	mul.wide.s32 	%rd72, %r116, 4;
	add.s64 	%rd73, %rd20, %rd72;
	ld.global.f32 	%f324, [%rd73];
	add.f32 	%f325, %f378, %f324;
	add.s64 	%rd74, %rd1, %rd72;
	st.global.f32 	[%rd74], %f325;
	add.s32 	%r116, %r116, %r27;
	setp.lt.s32 	%p18, %r116, %r49;
	@%p18 bra 	$L__BB1_27;
$L__BB1_30:
	setp.ge.s32 	%p19, %r1, %r49;
	bar.sync 	0;
	mov.f32 	%f380, 0fE0AD78EC;
	@%p19 bra 	$L__BB1_33;
	mov.f32 	%f380, 0fE0AD78EC;
	mov.u32 	%r36, %ntid.x;
	mov.u32 	%r120, %r1;
$L__BB1_32:
	mul.wide.s32 	%rd75, %r120, 4;
	add.s64 	%rd76, %rd1, %rd75;
	ld.global.f32 	%f328, [%rd76];
	max.f32 	%f380, %f380, %f328;
	add.s32 	%r120, %r120, %r36;
	setp.lt.s32 	%p20, %r120, %r49;
	@%p20 bra 	$L__BB1_32;
$L__BB1_33:
	shl.b32 	%r93, %r1, 2;
	mov.u32 	%r94, shared;
	add.s32 	%r95, %r94, %r93;
	add.s32 	%r39, %r95, 4352;
	st.shared.f32 	[%r95+4352], %f380;
	bar.sync 	0;
	mov.u32 	%r40, %ntid.x;
	setp.lt.u32 	%p21, %r40, 2;
	@%p21 bra 	$L__BB1_38;
	mov.u32 	%r121, %r40;
$L__BB1_35:
	shr.u32 	%r42, %r121, 1;
	setp.ge.u32 	%p22, %r1, %r42;
	@%p22 bra 	$L__BB1_37;
	ld.shared.f32 	%f329, [%r39];
	shl.b32 	%r96, %r42, 2;
	add.s32 	%r97, %r39, %r96;
	ld.shared.f32 	%f330, [%r97];
	max.f32 	%f331, %f329, %f330;
	st.shared.f32 	[%r39], %f331;
$L__BB1_37:
	bar.sync 	0;
	setp.gt.u32 	%p23, %r121, 3;
	mov.u32 	%r121, %r42;
	@%p23 bra 	$L__BB1_35;
$L__BB1_38:
	setp.ge.s32 	%p24, %r1, %r49;
	ld.shared.f32 	%f16, [shared+4352];
	bar.sync 	0;
	mov.f32 	%f382, 0f00000000;
	@%p24 bra 	$L__BB1_41;
	mov.f32 	%f382, 0f00000000;
	mov.u32 	%r122, %r1;
$L__BB1_40:
	mul.wide.s32 	%rd77, %r122, 4;
	add.s64 	%rd78, %rd1, %rd77;
	ld.global.f32 	%f334, [%rd78];
	sub.f32 	%f335, %f334, %f16;
	fma.rn.f32 	%f336, %f335, 0f3BBB989D, 0f3F000000;
	cvt.sat.f32.f32 	%f337, %f336;
	mov.f32 	%f338, 0f4B400001;
	mov.f32 	%f339, 0f437C0000;
	fma.rm.f32 	%f340, %f337, %f339, %f338;
	add.f32 	%f341, %f340, 0fCB40007F;
	neg.f32 	%f342, %f341;
	fma.rn.f32 	%f343, %f335, 0f3FB8AA3B, %f342;
	fma.rn.f32 	%f344, %f335, 0f32A57060, %f343;
	mov.b32 	%r98, %f340;
	shl.b32 	%r99, %r98, 23;
	mov.b32 	%f345, %r99;
	ex2.approx.ftz.f32 	%f346, %f344;
	mul.f32 	%f347, %f346, %f345;
	add.s64 	%rd79, %rd2, %rd77;
	st.global.f32 	[%rd79], %f347;
	add.f32 	%f382, %f382, %f347;
	add.s32 	%r122, %r122, %r40;
	setp.lt.s32 	%p25, %r122, %r49;
	@%p25 bra 	$L__BB1_40;
$L__BB1_41:
	setp.lt.u32 	%p26, %r40, 2;
	st.shared.f32 	[%r39], %f382;
	bar.sync 	0;
	@%p26 bra 	$L__BB1_46;
	mov.u32 	%r123, %r40;
$L__BB1_43:
	shr.u32 	%r46, %r123, 1;
	setp.ge.u32 	%p27, %r1, %r46;
	@%p27 bra 	$L__BB1_45;
	shl.b32 	%r100, %r46, 2;
	add.s32 	%r101, %r39, %r100;
	ld.shared.f32 	%f348, [%r101];
	ld.shared.f32 	%f349, [%r39];
	add.f32 	%f350, %f348, %f349;
	st.shared.f32 	[%r39], %f350;
$L__BB1_45:
	bar.sync 	0;
	setp.gt.u32 	%p28, %r123, 3;
	mov.u32 	%r123, %r46;
	@%p28 bra 	$L__BB1_43;
$L__BB1_46:
	setp.ge.s32 	%p29, %r1, %r49;
	ld.shared.f32 	%f20, [shared+4352];
	bar.sync 	0;
	@%p29 bra 	$L__BB1_49;
	mov.u32 	%r124, %r1;
$L__BB1_48:
	mul.wide.s32 	%rd80, %r124, 4;
	add.s64 	%rd81, %rd2, %rd80;
	ld.global.f32 	%f351, [%rd81];
	div.rn.f32 	%f352, %f351, %f20;
	st.global.f32 	[%rd81], %f352;
	add.s32 	%r124, %r124, %r40;
	setp.lt.s32 	%p30, %r124, %r49;
	@%p30 bra 	$L__BB1_48;
$L__BB1_49:
	bar.sync 	0;
	setp.ne.s32 	%p31, %r1, 0;
	@%p31 bra 	$L__BB1_51;
	mul.wide.s32 	%rd82, %r50, 4;
	add.s64 	%rd83, %rd2, %rd82;
	ld.global.f32 	%f353, [%rd83];
	setp.lt.f32 	%p32, %f353, 0f26901D7D;
	selp.f32 	%f354, 0f26901D7D, %f353, %p32;
	mov.b32 	%r102, %f354;
	add.s32 	%r103, %r102, -1059760811;
	and.b32  	%r104, %r103, -8388608;
	sub.s32 	%r105, %r102, %r104;
	mov.b32 	%f355, %r105;
	cvt.rn.f32.s32 	%f356, %r104;
	fma.rn.f32 	%f357, %f356, 0f34000000, 0f00000000;
	add.f32 	%f358, %f355, 0fBF800000;
	fma.rn.f32 	%f359, %f358, 0fBE055027, 0f3E1039F6;
	fma.rn.f32 	%f360, %f359, %f358, 0fBDF8CDCC;
	fma.rn.f32 	%f361, %f360, %f358, 0f3E0F2955;
	fma.rn.f32 	%f362, %f361, %f358, 0fBE2AD8B9;
	fma.rn.f32 	%f363, %f362, %f358, 0f3E4CED0B;
	fma.rn.f32 	%f364, %f363, %f358, 0fBE7FFF22;
	fma.rn.f32 	%f365, %f364, %f358, 0f3EAAAA78;
	fma.rn.f32 	%f366, %f365, %f358, 0fBF000000;
	mul.f32 	%f367, %f358, %f366;
	fma.rn.f32 	%f368, %f367, %f358, %f358;
	fma.rn.f32 	%f369, %f357, 0f3F317218, %f368;
	setp.gt.u32 	%p33, %r102, 2139095039;
	fma.rn.f32 	%f370, %f354, 0f7F800000, 0f7F800000;
	selp.f32 	%f371, %f370, %f369, %p33;
	neg.f32 	%f372, %f371;
	cvta.to.global.u64 	%rd84, %rd39;
	st.global.f32 	[%rd84], %f372;
$L__BB1_51:
	ret;

}
	// .globl	_Z19fusedBackwardKernelPKfS0_S0_S0_S0_S0_S0_iS0_S0_S0_S0_S0_S0_PfS1_S1_S1_S1_S1_S1_S1_S1_S1_S1_S1_S1_i
.visible .entry _Z19fusedBackwardKernelPKfS0_S0_S0_S0_S0_S0_iS0_S0_S0_S0_S0_S0_PfS1_S1_S1_S1_S1_S1_S1_S1_S1_S1_S1_S1_i(
	.param .u64 .ptr .align 1 _Z19fusedBackwardKernelPKfS0_S0_S0_S0_S0_S0_iS0_S0_S0_S0_S0_S0_PfS1_S1_S1_S1_S1_S1_S1_S1_S1_S1_S1_S1_i_param_0,
	.param .u64 .ptr .align 1 _Z19fusedBackwardKernelPKfS0_S0_S0_S0_S0_S0_iS0_S0_S0_S0_S0_S0_PfS1_S1_S1_S1_S1_S1_S1_S1_S1_S1_S1_S1_i_param_1,
	.param .u64 .ptr .align 1 _Z19fusedBackwardKernelPKfS0_S0_S0_S0_S0_S0_iS0_S0_S0_S0_S0_S0_PfS1_S1_S1_S1_S1_S1_S1_S1_S1_S1_S1_S1_i_param_2,
	.param .u64 .ptr .align 1 _Z19fusedBackwardKernelPKfS0_S0_S0_S0_S0_S0_iS0_S0_S0_S0_S0_S0_PfS1_S1_S1_S1_S1_S1_S1_S1_S1_S1_S1_S1_i_param_3,
	.param .u64 .ptr .align 1 _Z19fusedBackwardKernelPKfS0_S0_S0_S0_S0_S0_iS0_S0_S0_S0_S0_S0_PfS1_S1_S1_S1_S1_S1_S1_S1_S1_S1_S1_S1_i_param_4,
	.param .u64 .ptr .align 1 _Z19fusedBackwardKernelPKfS0_S0_S0_S0_S0_S0_iS0_S0_S0_S0_S0_S0_PfS1_S1_S1_S1_S1_S1_S1_S1_S1_S1_S1_S1_i_param_5,
	.param .u64 .ptr .align 1 _Z19fusedBackwardKernelPKfS0_S0_S0_S0_S0_S0_iS0_S0_S0_S0_S0_S0_PfS1_S1_S1_S1_S1_S1_S1_S1_S1_S1_S1_S1_i_param_6,
	.param .u32 _Z19fusedBackwardKernelPKfS0_S0_S0_S0_S0_S0_iS0_S0_S0_S0_S0_S0_PfS1_S1_S1_S1_S1_S1_S1_S1_S1_S1_S1_S1_i_param_7,
	.param .u64 .ptr .align 1 _Z19fusedBackwardKernelPKfS0_S0_S0_S0_S0_S0_iS0_S0_S0_S0_S0_S0_PfS1_S1_S1_S1_S1_S1_S1_S1_S1_S1_S1_S1_i_param_8,
	.param .u64 .ptr .align 1 _Z19fusedBackwardKernelPKfS0_S0_S0_S0_S0_S0_iS0_S0_S0_S0_S0_S0_PfS1_S1_S1_S1_S1_S1_S1_S1_S1_S1_S1_S1_i_param_9,
	.param .u64 .ptr .align 1 _Z19fusedBackwardKernelPKfS0_S0_S0_S0_S0_S0_iS0_S0_S0_S0_S0_S0_PfS1_S1_S1_S1_S1_S1_S1_S1_S1_S1_S1_S1_i_param_10,
	.param .u64 .ptr .align 1 _Z19fusedBackwardKernelPKfS0_S0_S0_S0_S0_S0_iS0_S0_S0_S0_S0_S0_PfS1_S1_S1_S1_S1_S1_S1_S1_S1_S1_S1_S1_i_param_11,
	.param .u64 .ptr .align 1 _Z19fusedBackwardKernelPKfS0_S0_S0_S0_S0_S0_iS0_S0_S0_S0_S0_S0_PfS1_S1_S1_S1_S1_S1_S1_S1_S1_S1_S1_S1_i_param_12,
	.param .u64 .ptr .align 1 _Z19fusedBackwardKernelPKfS0_S0_S0_S0_S0_S0_iS0_S0_S0_S0_S0_S0_PfS1_S1_S1_S1_S1_S1_S1_S1_S1_S1_S1_S1_i_param_13,
	.param .u64 .ptr .align 1 _Z19fusedBackwardKernelPKfS0_S0_S0_S0_S0_S0_iS0_S0_S0_S0_S0_S0_PfS1_S1_S1_S1_S1_S1_S1_S1_S1_S1_S1_S1_i_param_14,
	.param .u64 .ptr .align 1 _Z19fusedBackwardKernelPKfS0_S0_S0_S0_S0_S0_iS0_S0_S0_S0_S0_S0_PfS1_S1_S1_S1_S1_S1_S1_S1_S1_S1_S1_S1_i_param_15,
	.param .u64 .ptr .align 1 _Z19fusedBackwardKernelPKfS0_S0_S0_S0_S0_S0_iS0_S0_S0_S0_S0_S0_PfS1_S1_S1_S1_S1_S1_S1_S1_S1_S1_S1_S1_i_param_16,
	.param .u64 .ptr .align 1 _Z19fusedBackwardKernelPKfS0_S0_S0_S0_S0_S0_iS0_S0_S0_S0_S0_S0_PfS1_S1_S1_S1_S1_S1_S1_S1_S1_S1_S1_S1_i_param_17,
	.param .u64 .ptr .align 1 _Z19fusedBackwardKernelPKfS0_S0_S0_S0_S0_S0_iS0_S0_S0_S0_S0_S0_PfS1_S1_S1_S1_S1_S1_S1_S1_S1_S1_S1_S1_i_param_18,
	.param .u64 .ptr .align 1 _Z19fusedBackwardKernelPKfS0_S0_S0_S0_S0_S0_iS0_S0_S0_S0_S0_S0_PfS1_S1_S1_S1_S1_S1_S1_S1_S1_S1_S1_S1_i_param_19,
	.param .u64 .ptr .align 1 _Z19fusedBackwardKernelPKfS0_S0_S0_S0_S0_S0_iS0_S0_S0_S0_S0_S0_PfS1_S1_S1_S1_S1_S1_S1_S1_S1_S1_S1_S1_i_param_20,
	.param .u64 .ptr .align 1 _Z19fusedBackwardKernelPKfS0_S0_S0_S0_S0_S0_iS0_S0_S0_S0_S0_S0_PfS1_S1_S1_S1_S1_S1_S1_S1_S1_S1_S1_S1_i_param_21,
	.param .u64 .ptr .align 1 _Z19fusedBackwardKernelPKfS0_S0_S0_S0_S0_S0_iS0_S0_S0_S0_S0_S0_PfS1_S1_S1_S1_S1_S1_S1_S1_S1_S1_S1_S1_i_param_22,
	.param .u64 .ptr .align 1 _Z19fusedBackwardKernelPKfS0_S0_S0_S0_S0_S0_iS0_S0_S0_S0_S0_S0_PfS1_S1_S1_S1_S1_S1_S1_S1_S1_S1_S1_S1_i_param_23,
	.param .u64 .ptr .align 1 _Z19fusedBackwardKernelPKfS0_S0_S0_S0_S0_S0_iS0_S0_S0_S0_S0_S0_PfS1_S1_S1_S1_S1_S1_S1_S1_S1_S1_S1_S1_i_param_24,
	.param .u64 .ptr .align 1 _Z19fusedBackwardKernelPKfS0_S0_S0_S0_S0_S0_iS0_S0_S0_S0_S0_S0_PfS1_S1_S1_S1_S1_S1_S1_S1_S1_S1_S1_S1_i_param_25,
	.param .u64 .ptr .align 1 _Z19fusedBackwardKernelPKfS0_S0_S0_S0_S0_S0_iS0_S0_S0_S0_S0_S0_PfS1_S1_S1_S1_S1_S1_S1_S1_S1_S1_S1_S1_i_param_26,
	.param .u32 _Z19fusedBackwardKernelPKfS0_S0_S0_S0_S0_S0_iS0_S0_S0_S0_S0_S0_PfS1_S1_S1_S1_S1_S1_S1_S1_S1_S1_S1_S1_i_param_27
)
{
	.reg .pred 	%p<110>;
	.reg .b32 	%r<472>;
	.reg .b32 	%f<605>;
	.reg .b64 	%rd<229>;

	ld.param.u64 	%rd47, [_Z19fusedBackwardKernelPKfS0_S0_S0_S0_S0_S0_iS0_S0_S0_S0_S0_S0_PfS1_S1_S1_S1_S1_S1_S1_S1_S1_S1_S1_S1_i_param_1];
	ld.param.u64 	%rd48, [_Z19fusedBackwardKernelPKfS0_S0_S0_S0_S0_S0_iS0_S0_S0_S0_S0_S0_PfS1_S1_S1_S1_S1_S1_S1_S1_S1_S1_S1_S1_i_param_2];
	ld.param.u64 	%rd49, [_Z19fusedBackwardKernelPKfS0_S0_S0_S0_S0_S0_iS0_S0_S0_S0_S0_S0_PfS1_S1_S1_S1_S1_S1_S1_S1_S1_S1_S1_S1_i_param_3];
	ld.param.u64 	%rd50, [_Z19fusedBackwardKernelPKfS0_S0_S0_S0_S0_S0_iS0_S0_S0_S0_S0_S0_PfS1_S1_S1_S1_S1_S1_S1_S1_S1_S1_S1_S1_i_param_4];
	ld.param.u64 	%rd51, [_Z19fusedBackwardKernelPKfS0_S0_S0_S0_S0_S0_iS0_S0_S0_S0_S0_S0_PfS1_S1_S1_S1_S1_S1_S1_S1_S1_S1_S1_S1_i_param_5];
	ld.param.u32 	%r160, [_Z19fusedBackwardKernelPKfS0_S0_S0_S0_S0_S0_iS0_S0_S0_S0_S0_S0_PfS1_S1_S1_S1_S1_S1_S1_S1_S1_S1_S1_S1_i_param_7];
	ld.param.u64 	%rd39, [_Z19fusedBackwardKernelPKfS0_S0_S0_S0_S0_S0_iS0_S0_S0_S0_S0_S0_PfS1_S1_S1_S1_S1_S1_S1_S1_S1_S1_S1_S1_i_param_8];
	ld.param.u64 	%rd40, [_Z19fusedBackwardKernelPKfS0_S0_S0_S0_S0_S0_iS0_S0_S0_S0_S0_S0_PfS1_S1_S1_S1_S1_S1_S1_S1_S1_S1_S1_S1_i_param_9];
	ld.param.u64 	%rd41, [_Z19fusedBackwardKernelPKfS0_S0_S0_S0_S0_S0_iS0_S0_S0_S0_S0_S0_PfS1_S1_S1_S1_S1_S1_S1_S1_S1_S1_S1_S1_i_param_10];
	ld.param.u64 	%rd52, [_Z19fusedBackwardKernelPKfS0_S0_S0_S0_S0_S0_iS0_S0_S0_S0_S0_S0_PfS1_S1_S1_S1_S1_S1_S1_S1_S1_S1_S1_S1_i_param_13];
	ld.param.u64 	%rd53, [_Z19fusedBackwardKernelPKfS0_S0_S0_S0_S0_S0_iS0_S0_S0_S0_S0_S0_PfS1_S1_S1_S1_S1_S1_S1_S1_S1_S1_S1_S1_i_param_14];
	ld.param.u64 	%rd54, [_Z19fusedBackwardKernelPKfS0_S0_S0_S0_S0_S0_iS0_S0_S0_S0_S0_S0_PfS1_S1_S1_S1_S1_S1_S1_S1_S1_S1_S1_S1_i_param_15];
	ld.param.u64 	%rd55, [_Z19fusedBackwardKernelPKfS0_S0_S0_S0_S0_S0_iS0_S0_S0_S0_S0_S0_PfS1_S1_S1_S1_S1_S1_S1_S1_S1_S1_S1_S1_i_param_16];
	ld.param.u64 	%rd56, [_Z19fusedBackwardKernelPKfS0_S0_S0_S0_S0_S0_iS0_S0_S0_S0_S0_S0_PfS1_S1_S1_S1_S1_S1_S1_S1_S1_S1_S1_S1_i_param_17];
	ld.param.u64 	%rd57, [_Z19fusedBackwardKernelPKfS0_S0_S0_S0_S0_S0_iS0_S0_S0_S0_S0_S0_PfS1_S1_S1_S1_S1_S1_S1_S1_S1_S1_S1_S1_i_param_18];
	ld.param.u64 	%rd58, [_Z19fusedBackwardKernelPKfS0_S0_S0_S0_S0_S0_iS0_S0_S0_S0_S0_S0_PfS1_S1_S1_S1_S1_S1_S1_S1_S1_S1_S1_S1_i_param_19];
	ld.param.u64 	%rd59, [_Z19fusedBackwardKernelPKfS0_S0_S0_S0_S0_S0_iS0_S0_S0_S0_S0_S0_PfS1_S1_S1_S1_S1_S1_S1_S1_S1_S1_S1_S1_i_param_20];
	ld.param.u64 	%rd60, [_Z19fusedBackwardKernelPKfS0_S0_S0_S0_S0_S0_iS0_S0_S0_S0_S0_S0_PfS1_S1_S1_S1_S1_S1_S1_S1_S1_S1_S1_S1_i_param_21];
	ld.param.u64 	%rd61, [_Z19fusedBackwardKernelPKfS0_S0_S0_S0_S0_S0_iS0_S0_S0_S0_S0_S0_PfS1_S1_S1_S1_S1_S1_S1_S1_S1_S1_S1_S1_i_param_22];
	ld.param.u64 	%rd62, [_Z19fusedBackwardKernelPKfS0_S0_S0_S0_S0_S0_iS0_S0_S0_S0_S0_S0_PfS1_S1_S1_S1_S1_S1_S1_S1_S1_S1_S1_S1_i_param_23];
	ld.param.u64 	%rd44, [_Z19fusedBackwardKernelPKfS0_S0_S0_S0_S0_S0_iS0_S0_S0_S0_S0_S0_PfS1_S1_S1_S1_S1_S1_S1_S1_S1_S1_S1_S1_i_param_24];
	ld.param.u64 	%rd45, [_Z19fusedBackwardKernelPKfS0_S0_S0_S0_S0_S0_iS0_S0_S0_S0_S0_S0_PfS1_S1_S1_S1_S1_S1_S1_S1_S1_S1_S1_S1_i_param_25];
	ld.param.u64 	%rd46, [_Z19fusedBackwardKernelPKfS0_S0_S0_S0_S0_S0_iS0_S0_S0_S0_S0_S0_PfS1_S1_S1_S1_S1_S1_S1_S1_S1_S1_S1_S1_i_param_26];
	ld.param.u32 	%r161, [_Z19fusedBackwardKernelPKfS0_S0_S0_S0_S0_S0_iS0_S0_S0_S0_S0_S0_PfS1_S1_S1_S1_S1_S1_S1_S1_S1_S1_S1_S1_i_param_27];
	cvta.to.global.u64 	%rd1, %rd52;
	cvta.to.global.u64 	%rd2, %rd51;
	cvta.to.global.u64 	%rd3, %rd53;
	cvta.to.global.u64 	%rd4, %rd54;
	cvta.to.global.u64 	%rd5, %rd55;
	cvta.to.global.u64 	%rd6, %rd47;
	cvta.to.global.u64 	%rd7, %rd56;
	cvta.to.global.u64 	%rd8, %rd57;
	cvta.to.global.u64 	%rd9, %rd48;
	cvta.to.global.u64 	%rd10, %rd58;
	cvta.to.global.u64 	%rd11, %rd59;
	cvta.to.global.u64 	%rd12, %rd49;
	cvta.to.global.u64 	%rd13, %rd60;
	cvta.to.global.u64 	%rd14, %rd61;
	cvta.to.global.u64 	%rd15, %rd50;
	cvta.to.global.u64 	%rd16, %rd62;
	mov.u32 	%r469, %tid.x;
	setp.ge.s32 	%p1, %r469, %r161;
	@%p1 bra 	$L__BB2_3;
	ld.param.u64 	%rd225, [_Z19fusedBackwardKernelPKfS0_S0_S0_S0_S0_S0_iS0_S0_S0_S0_S0_S0_PfS1_S1_S1_S1_S1_S1_S1_S1_S1_S1_S1_S1_i_param_6];
	mov.u32 	%r2, %ntid.x;
	cvta.to.global.u64 	%rd17, %rd225;
	mov.u32 	%r163, s_data;
	mov.u32 	%r413, %r469;
$L__BB2_2:
	mul.wide.s32 	%rd63, %r413, 4;
	add.s64 	%rd64, %rd17, %rd63;
	ld.global.f32 	%f25, [%rd64];
	setp.eq.s32 	%p2, %r413, %r160;
	selp.f32 	%f26, 0f3F800000, 0f00000000, %p2;
	sub.f32 	%f27, %f25, %f26;
	shl.b32 	%r162, %r413, 2;
	add.s32 	%r164, %r163, %r162;
	st.shared.f32 	[%r164], %f27;
	add.s32 	%r413, %r413, %r2;
	setp.lt.s32 	%p3, %r413, %r161;
	@%p3 bra 	$L__BB2_2;
$L__BB2_3:
	bar.sync 	0;
	mov.u32 	%r5, %ntid.x;
	cvta.to.global.u64 	%rd18, %rd44;
	mov.b32 	%r414, 0;
	mov.u32 	%r167, s_data;
$L__BB2_4:
	@%p1 bra 	$L__BB2_7;
	mul.wide.u32 	%rd65, %r414, 4;
	add.s64 	%rd19, %rd2, %rd65;
	shl.b32 	%r7, %r414, 10;
	mov.u32 	%r415, %r469;
$L__BB2_6:
	shl.b32 	%r166, %r415, 2;
	add.s32 	%r168, %r167, %r166;
	ld.shared.f32 	%f28, [%r168];
	ld.global.f32 	%f29, [%rd19];
	add.s32 	%r169, %r7, %r415;
	mul.wide.s32 	%rd66, %r169, 4;
	add.s64 	%rd67, %rd18, %rd66;
	ld.global.f32 	%f30, [%rd67];
	fma.rn.f32 	%f31, %f28, %f29, %f30;
	st.global.f32 	[%rd67], %f31;
	add.s32 	%r415, %r415, %r5;
	setp.lt.s32 	%p5, %r415, %r161;
	@%p5 bra 	$L__BB2_6;
$L__BB2_7:
	add.s32 	%r414, %r414, 1;
	setp.eq.s32 	%p6, %r414, 256;
	@%p6 bra 	$L__BB2_8;
	bra.uni 	$L__BB2_4;
$L__BB2_8:
	@%p1 bra 	$L__BB2_11;
	cvta.to.global.u64 	%rd20, %rd45;
	mov.u32 	%r171, s_data;
	mov.u32 	%r416, %r469;
$L__BB2_10:
	shl.b32 	%r170, %r416, 2;
	add.s32 	%r172, %r171, %r170;
	ld.shared.f32 	%f32, [%r172];
	mul.wide.s32 	%rd68, %r416, 4;
	add.s64 	%rd69, %rd20, %rd68;
	ld.global.f32 	%f33, [%rd69];
	add.f32 	%f34, %f32, %f33;
	st.global.f32 	[%rd69], %f34;
	add.s32 	%r416, %r416, %r5;
	setp.lt.s32 	%p8, %r416, %r161;
	@%p8 bra 	$L__BB2_10;
$L__BB2_11:
	bar.sync 	0;
	setp.gt.u32 	%p9, %r469, 255;
	@%p9 bra 	$L__BB2_34;
	setp.lt.s32 	%p10, %r161, 1;
	@%p10 bra 	$L__BB2_28;
	and.b32  	%r13, %r161, 15;
	add.s32 	%r14, %r13, -1;
	and.b32  	%r15, %r161, 7;
	add.s32 	%r16, %r15, -1;
	and.b32  	%r17, %r161, 2147483632;
	and.b32  	%r18, %r161, 3;
	mov.u32 	%r417, %r469;
$L__BB2_14:
	setp.lt.u32 	%p16, %r161, 16;
	shl.b32 	%r20, %r417, 10;
	mov.f32 	%f599, 0f00000000;
	mov.b32 	%r420, 0;
	@%p16 bra 	$L__BB2_17;
	mov.f32 	%f599, 0f00000000;
	mov.b32 	%r418, 0;
$L__BB2_16:
	.pragma "nounroll";
	shl.b32 	%r197, %r418, 2;
	mov.u32 	%r198, s_data;
	add.s32 	%r199, %r198, %r197;
	ld.shared.v4.f32 	{%f38, %f39, %f40, %f41}, [%r199];
	add.s32 	%r200, %r20, %r418;
	mul.wide.u32 	%rd70, %r200, 4;
	add.s64 	%rd71, %rd1, %rd70;
	ld.global.f32 	%f42, [%rd71];
	fma.rn.f32 	%f43, %f38, %f42, %f599;
	ld.global.f32 	%f44, [%rd71+4];
	fma.rn.f32 	%f45, %f39, %f44, %f43;
	ld.global.f32 	%f46, [%rd71+8];
	fma.rn.f32 	%f47, %f40, %f46, %f45;
	ld.global.f32 	%f48, [%rd71+12];
	fma.rn.f32 	%f49, %f41, %f48, %f47;
	ld.shared.v4.f32 	{%f50, %f51, %f52, %f53}, [%r199+16];
	ld.global.f32 	%f54, [%rd71+16];
	fma.rn.f32 	%f55, %f50, %f54, %f49;
	ld.global.f32 	%f56, [%rd71+20];
	fma.rn.f32 	%f57, %f51, %f56, %f55;
	ld.global.f32 	%f58, [%rd71+24];
	fma.rn.f32 	%f59, %f52, %f58, %f57;
	ld.global.f32 	%f60, [%rd71+28];
	fma.rn.f32 	%f61, %f53, %f60, %f59;
	ld.shared.v4.f32 	{%f62, %f63, %f64, %f65}, [%r199+32];
	ld.global.f32 	%f66, [%rd71+32];
	fma.rn.f32 	%f67, %f62, %f66, %f61;
	ld.global.f32 	%f68, [%rd71+36];
	fma.rn.f32 	%f69, %f63, %f68, %f67;
	ld.global.f32 	%f70, [%rd71+40];
	fma.rn.f32 	%f71, %f64, %f70, %f69;
	ld.global.f32 	%f72, [%rd71+44];
	fma.rn.f32 	%f73, %f65, %f72, %f71;
	ld.shared.v4.f32 	{%f74, %f75, %f76, %f77}, [%r199+48];
	ld.global.f32 	%f78, [%rd71+48];
	fma.rn.f32 	%f79, %f74, %f78, %f73;
	ld.global.f32 	%f80, [%rd71+52];
	fma.rn.f32 	%f81, %f75, %f80, %f79;
	ld.global.f32 	%f82, [%rd71+56];
	fma.rn.f32 	%f83, %f76, %f82, %f81;
	ld.global.f32 	%f84, [%rd71+60];
	fma.rn.f32 	%f599, %f77, %f84, %f83;
	add.s32 	%r418, %r418, 16;
	setp.ne.s32 	%p17, %r418, %r17;
	mov.u32 	%r420, %r17;
	@%p17 bra 	$L__BB2_16;
$L__BB2_17:
	setp.eq.s32 	%p18, %r13, 0;
	@%p18 bra 	$L__BB2_27;
	setp.lt.u32 	%p19, %r14, 7;
	@%p19 bra 	$L__BB2_20;
	shl.b32 	%r201, %r420, 2;
	mov.u32 	%r202, s_data;
	add.s32 	%r203, %r202, %r201;
	ld.shared.f32 	%f86, [%r203];
	add.s32 	%r204, %r20, %r420;
	mul.wide.u32 	%rd72, %r204, 4;
	add.s64 	%rd73, %rd1, %rd72;
	ld.global.f32 	%f87, [%rd73];
	fma.rn.f32 	%f88, %f86, %f87, %f599;
	ld.shared.f32 	%f89, [%r203+4];
	ld.global.f32 	%f90, [%rd73+4];
	fma.rn.f32 	%f91, %f89, %f90, %f88;
	ld.shared.f32 	%f92, [%r203+8];
	ld.global.f32 	%f93, [%rd73+8];
	fma.rn.f32 	%f94, %f92, %f93, %f91;
	ld.shared.f32 	%f95, [%r203+12];
	ld.global.f32 	%f96, [%rd73+12];
	fma.rn.f32 	%f97, %f95, %f96, %f94;
	ld.shared.f32 	%f98, [%r203+16];
	ld.global.f32 	%f99, [%rd73+16];
	fma.rn.f32 	%f100, %f98, %f99, %f97;
	ld.shared.f32 	%f101, [%r203+20];
	ld.global.f32 	%f102, [%rd73+20];
	fma.rn.f32 	%f103, %f101, %f102, %f100;
	ld.shared.f32 	%f104, [%r203+24];
	ld.global.f32 	%f105, [%rd73+24];
	fma.rn.f32 	%f106, %f104, %f105, %f103;
	ld.shared.f32 	%f107, [%r203+28];
	ld.global.f32 	%f108, [%rd73+28];
	fma.rn.f32 	%f599, %f107, %f108, %f106;
	add.s32 	%r420, %r420, 8;
$L__BB2_20:
	setp.eq.s32 	%p20, %r15, 0;
	@%p20 bra 	$L__BB2_27;
	setp.lt.u32 	%p21, %r16, 3;
	@%p21 bra 	$L__BB2_23;
	shl.b32 	%r205, %r420, 2;
	mov.u32 	%r206, s_data;
	add.s32 	%r207, %r206, %r205;
	ld.shared.f32 	%f110, [%r207];
	add.s32 	%r208, %r20, %r420;
	mul.wide.u32 	%rd74, %r208, 4;
	add.s64 	%rd75, %rd1, %rd74;
	ld.global.f32 	%f111, [%rd75];
	fma.rn.f32 	%f112, %f110, %f111, %f599;
	ld.shared.f32 	%f113, [%r207+4];
	ld.global.f32 	%f114, [%rd75+4];
	fma.rn.f32 	%f115, %f113, %f114, %f112;
	ld.shared.f32 	%f116, [%r207+8];
	ld.global.f32 	%f117, [%rd75+8];
	fma.rn.f32 	%f118, %f116, %f117, %f115;
	ld.shared.f32 	%f119, [%r207+12];
	ld.global.f32 	%f120, [%rd75+12];
	fma.rn.f32 	%f599, %f119, %f120, %f118;
	add.s32 	%r420, %r420, 4;
$L__BB2_23:
	setp.eq.s32 	%p22, %r18, 0;
	@%p22 bra 	$L__BB2_27;
	setp.eq.s32 	%p23, %r18, 1;
	shl.b32 	%r209, %r420, 2;
	mov.u32 	%r210, s_data;
	add.s32 	%r28, %r210, %r209;
	ld.shared.f32 	%f121, [%r28];
	add.s32 	%r211, %r20, %r420;
	mul.wide.u32 	%rd76, %r211, 4;
	add.s64 	%rd21, %rd1, %rd76;
	ld.global.f32 	%f122, [%rd21];
	fma.rn.f32 	%f599, %f121, %f122, %f599;
	@%p23 bra 	$L__BB2_27;
	setp.eq.s32 	%p24, %r18, 2;
	ld.shared.f32 	%f123, [%r28+4];
	ld.global.f32 	%f124, [%rd21+4];
	fma.rn.f32 	%f599, %f123, %f124, %f599;
	@%p24 bra 	$L__BB2_27;
	ld.shared.f32 	%f125, [%r28+8];
	ld.global.f32 	%f126, [%rd21+8];
	fma.rn.f32 	%f599, %f125, %f126, %f599;
$L__BB2_27:
	mul.wide.u32 	%rd77, %r417, 4;
	add.s64 	%rd78, %rd2, %rd77;
	ld.global.f32 	%f127, [%rd78];
	setp.gt.f32 	%p25, %f127, 0f00000000;
	selp.f32 	%f128, %f599, 0f00000000, %p25;
	shl.b32 	%r212, %r417, 2;
	mov.u32 	%r213, s_data;
	add.s32 	%r214, %r213, %r212;
	st.shared.f32 	[%r214+4096], %f128;
	add.s32 	%r417, %r417, %r5;
	setp.lt.u32 	%p26, %r417, 256;
	@%p26 bra 	$L__BB2_14;
	bra.uni 	$L__BB2_34;
$L__BB2_28:
	add.s32 	%r173, %r469, %r5;
	max.s32 	%r174, %r173, 256;
	setp.lt.u32 	%p11, %r173, 256;
	selp.u32 	%r175, 1, 0, %p11;
	add.s32 	%r176, %r173, %r175;
	sub.s32 	%r177, %r174, %r176;
	div.u32 	%r178, %r177, %r5;
	add.s32 	%r30, %r178, %r175;
	and.b32  	%r179, %r30, 3;
	setp.eq.s32 	%p12, %r179, 3;
	mov.u32 	%r424, %r469;
	@%p12 bra 	$L__BB2_31;
	add.s32 	%r181, %r30, 1;
	and.b32  	%r31, %r181, 3;
	mov.b32 	%r423, 0;
	mov.u32 	%r424, %r469;
$L__BB2_30:
	.pragma "nounroll";
	shl.b32 	%r182, %r424, 2;
	mov.u32 	%r183, s_data;
	add.s32 	%r184, %r183, %r182;
	mov.b32 	%r185, 0;
	st.shared.u32 	[%r184+4096], %r185;
	add.s32 	%r424, %r424, %r5;
	add.s32 	%r423, %r423, 1;
	setp.ne.s32 	%p13, %r423, %r31;
	@%p13 bra 	$L__BB2_30;
$L__BB2_31:
	setp.lt.u32 	%p14, %r30, 3;
	@%p14 bra 	$L__BB2_34;
	mov.u32 	%r187, s_data;
	shl.b32 	%r191, %r5, 2;
$L__BB2_33:
	shl.b32 	%r186, %r424, 2;
	add.s32 	%r188, %r187, %r186;
	add.s32 	%r189, %r188, 4096;
	mov.b32 	%r190, 0;
	st.shared.u32 	[%r188+4096], %r190;
	add.s32 	%r192, %r189, %r191;
	st.shared.u32 	[%r192], %r190;
	add.s32 	%r193, %r192, %r191;
	st.shared.u32 	[%r193], %r190;
	add.s32 	%r194, %r193, %r191;
	st.shared.u32 	[%r194], %r190;
	add.s32 	%r424, %r191, %r424;
	setp.lt.u32 	%p15, %r424, 256;
	@%p15 bra 	$L__BB2_33;
$L__BB2_34:
	bar.sync 	0;
	setp.gt.u32 	%p27, %r469, 159;
	@%p27 bra 	$L__BB2_39;
	ld.param.u64 	%rd227, [_Z19fusedBackwardKernelPKfS0_S0_S0_S0_S0_S0_iS0_S0_S0_S0_S0_S0_PfS1_S1_S1_S1_S1_S1_S1_S1_S1_S1_S1_S1_i_param_12];
	cvta.to.global.u64 	%rd22, %rd227;
	mov.u32 	%r217, s_data;
	mov.u32 	%r426, %r469;
$L__BB2_36:
	shl.b32 	%r40, %r426, 8;
	mov.f32 	%f600, 0f00000000;
	mov.b32 	%r427, 0;
$L__BB2_37:
	shl.b32 	%r216, %r427, 2;
	add.s32 	%r218, %r217, %r216;
	ld.shared.v4.f32 	{%f130, %f131, %f132, %f133}, [%r218+4096];
	add.s32 	%r219, %r40, %r427;
	mul.wide.u32 	%rd79, %r219, 4;
	add.s64 	%rd80, %rd22, %rd79;
	ld.global.f32 	%f134, [%rd80];
	fma.rn.f32 	%f135, %f130, %f134, %f600;
	ld.global.f32 	%f136, [%rd80+4];
	fma.rn.f32 	%f137, %f131, %f136, %f135;
	ld.global.f32 	%f138, [%rd80+8];
	fma.rn.f32 	%f139, %f132, %f138, %f137;
	ld.global.f32 	%f140, [%rd80+12];
	fma.rn.f32 	%f141, %f133, %f140, %f139;
	ld.shared.v4.f32 	{%f142, %f143, %f144, %f145}, [%r218+4112];
	ld.global.f32 	%f146, [%rd80+16];
	fma.rn.f32 	%f147, %f142, %f146, %f141;
	ld.global.f32 	%f148, [%rd80+20];
	fma.rn.f32 	%f149, %f143, %f148, %f147;
	ld.global.f32 	%f150, [%rd80+24];
	fma.rn.f32 	%f151, %f144, %f150, %f149;
	ld.global.f32 	%f152, [%rd80+28];
	fma.rn.f32 	%f153, %f145, %f152, %f151;
	ld.shared.v4.f32 	{%f154, %f155, %f156, %f157}, [%r218+4128];
	ld.global.f32 	%f158, [%rd80+32];
	fma.rn.f32 	%f159, %f154, %f158, %f153;
	ld.global.f32 	%f160, [%rd80+36];
	fma.rn.f32 	%f161, %f155, %f160, %f159;
	ld.global.f32 	%f162, [%rd80+40];
	fma.rn.f32 	%f163, %f156, %f162, %f161;
	ld.global.f32 	%f164, [%rd80+44];
	fma.rn.f32 	%f165, %f157, %f164, %f163;
	ld.shared.v4.f32 	{%f166, %f167, %f168, %f169}, [%r218+4144];
	ld.global.f32 	%f170, [%rd80+48];
	fma.rn.f32 	%f171, %f166, %f170, %f165;
	ld.global.f32 	%f172, [%rd80+52];
	fma.rn.f32 	%f173, %f167, %f172, %f171;
	ld.global.f32 	%f174, [%rd80+56];
	fma.rn.f32 	%f175, %f168, %f174, %f173;
	ld.global.f32 	%f176, [%rd80+60];
	fma.rn.f32 	%f600, %f169, %f176, %f175;
	add.s32 	%r427, %r427, 16;
	setp.ne.s32 	%p28, %r427, 256;
	@%p28 bra 	$L__BB2_37;
	mul.wide.u32 	%rd81, %r426, 4;
	add.s64 	%rd82, %rd15, %rd81;
	ld.global.f32 	%f177, [%rd82];
	setp.gt.f32 	%p29, %f177, 0f00000000;
	selp.f32 	%f178, %f600, 0f00000000, %p29;
	shl.b32 	%r220, %r426, 2;
	mov.u32 	%r221, s_data;
	add.s32 	%r222, %r221, %r220;
	st.shared.f32 	[%r222+5120], %f178;
	add.s32 	%r426, %r426, %r5;
	setp.lt.u32 	%p30, %r426, 160;
	@%p30 bra 	$L__BB2_36;
$L__BB2_39:
	bar.sync 	0;
	setp.gt.u32 	%p31, %r469, 223;
	@%p31 bra 	$L__BB2_44;
	ld.param.u64 	%rd226, [_Z19fusedBackwardKernelPKfS0_S0_S0_S0_S0_S0_iS0_S0_S0_S0_S0_S0_PfS1_S1_S1_S1_S1_S1_S1_S1_S1_S1_S1_S1_i_param_11];
	cvta.to.global.u64 	%rd23, %rd226;
	mov.u32 	%r225, s_data;
	mov.u32 	%r428, %r469;
$L__BB2_41:
	mul.lo.s32 	%r45, %r428, 160;
	mov.f32 	%f601, 0f00000000;
	mov.b32 	%r429, 0;
$L__BB2_42:
	shl.b32 	%r224, %r429, 2;
	add.s32 	%r226, %r225, %r224;
	ld.shared.v4.f32 	{%f180, %f181, %f182, %f183}, [%r226+5120];
	add.s32 	%r227, %r429, %r45;
	mul.wide.u32 	%rd83, %r227, 4;
	add.s64 	%rd84, %rd23, %rd83;
	ld.global.f32 	%f184, [%rd84];
	fma.rn.f32 	%f185, %f180, %f184, %f601;
	ld.global.f32 	%f186, [%rd84+4];
	fma.rn.f32 	%f187, %f181, %f186, %f185;
	ld.global.f32 	%f188, [%rd84+8];
	fma.rn.f32 	%f189, %f182, %f188, %f187;
	ld.global.f32 	%f190, [%rd84+12];
	fma.rn.f32 	%f191, %f183, %f190, %f189;
	ld.shared.v4.f32 	{%f192, %f193, %f194, %f195}, [%r226+5136];
	ld.global.f32 	%f196, [%rd84+16];
	fma.rn.f32 	%f197, %f192, %f196, %f191;
	ld.global.f32 	%f198, [%rd84+20];
	fma.rn.f32 	%f199, %f193, %f198, %f197;
	ld.global.f32 	%f200, [%rd84+24];
	fma.rn.f32 	%f201, %f194, %f200, %f199;
	ld.global.f32 	%f202, [%rd84+28];
	fma.rn.f32 	%f203, %f195, %f202, %f201;
	ld.shared.v4.f32 	{%f204, %f205, %f206, %f207}, [%r226+5152];
	ld.global.f32 	%f208, [%rd84+32];
	fma.rn.f32 	%f209, %f204, %f208, %f203;
	ld.global.f32 	%f210, [%rd84+36];
	fma.rn.f32 	%f211, %f205, %f210, %f209;
	ld.global.f32 	%f212, [%rd84+40];
	fma.rn.f32 	%f213, %f206, %f212, %f211;
	ld.global.f32 	%f214, [%rd84+44];
	fma.rn.f32 	%f215, %f207, %f214, %f213;
	ld.shared.v4.f32 	{%f216, %f217, %f218, %f219}, [%r226+5168];
	ld.global.f32 	%f220, [%rd84+48];
	fma.rn.f32 	%f221, %f216, %f220, %f215;
	ld.global.f32 	%f222, [%rd84+52];
	fma.rn.f32 	%f223, %f217, %f222, %f221;
	ld.global.f32 	%f224, [%rd84+56];
	fma.rn.f32 	%f225, %f218, %f224, %f223;
	ld.global.f32 	%f226, [%rd84+60];
	fma.rn.f32 	%f601, %f219, %f226, %f225;
	add.s32 	%r429, %r429, 16;
	setp.ne.s32 	%p32, %r429, 160;
	@%p32 bra 	$L__BB2_42;
	mul.wide.u32 	%rd85, %r428, 4;
	add.s64 	%rd86, %rd12, %rd85;
	ld.global.f32 	%f227, [%rd86];
	setp.gt.f32 	%p33, %f227, 0f00000000;
	selp.f32 	%f228, %f601, 0f00000000, %p33;
	shl.b32 	%r228, %r428, 2;
	mov.u32 	%r229, s_data;
	add.s32 	%r230, %r229, %r228;
	st.shared.f32 	[%r230+5760], %f228;
	add.s32 	%r428, %r428, %r5;
	setp.lt.u32 	%p34, %r428, 224;
	@%p34 bra 	$L__BB2_41;
$L__BB2_44:
	bar.sync 	0;
	setp.gt.u32 	%p35, %r469, 191;
	@%p35 bra 	$L__BB2_49;
	cvta.to.global.u64 	%rd24, %rd41;
	mov.u32 	%r233, s_data;
	mov.u32 	%r430, %r469;
$L__BB2_46:
	mul.lo.s32 	%r50, %r430, 224;
	mov.f32 	%f602, 0f00000000;
	mov.b32 	%r431, 0;
$L__BB2_47:
	shl.b32 	%r232, %r431, 2;
	add.s32 	%r234, %r233, %r232;
	ld.shared.v4.f32 	{%f230, %f231, %f232, %f233}, [%r234+5760];
	add.s32 	%r235, %r431, %r50;
	mul.wide.u32 	%rd87, %r235, 4;
	add.s64 	%rd88, %rd24, %rd87;
	ld.global.f32 	%f234, [%rd88];
	fma.rn.f32 	%f235, %f230, %f234, %f602;
	ld.global.f32 	%f236, [%rd88+4];
	fma.rn.f32 	%f237, %f231, %f236, %f235;
	ld.global.f32 	%f238, [%rd88+8];
	fma.rn.f32 	%f239, %f232, %f238, %f237;
	ld.global.f32 	%f240, [%rd88+12];
	fma.rn.f32 	%f241, %f233, %f240, %f239;
	ld.shared.v4.f32 	{%f242, %f243, %f244, %f245}, [%r234+5776];
	ld.global.f32 	%f246, [%rd88+16];
	fma.rn.f32 	%f247, %f242, %f246, %f241;
	ld.global.f32 	%f248, [%rd88+20];
	fma.rn.f32 	%f249, %f243, %f248, %f247;
	ld.global.f32 	%f250, [%rd88+24];
	fma.rn.f32 	%f251, %f244, %f250, %f249;
	ld.global.f32 	%f252, [%rd88+28];
	fma.rn.f32 	%f253, %f245, %f252, %f251;
	ld.shared.v4.f32 	{%f254, %f255, %f256, %f257}, [%r234+5792];
	ld.global.f32 	%f258, [%rd88+32];
	fma.rn.f32 	%f259, %f254, %f258, %f253;
	ld.global.f32 	%f260, [%rd88+36];
	fma.rn.f32 	%f261, %f255, %f260, %f259;
	ld.global.f32 	%f262, [%rd88+40];
	fma.rn.f32 	%f263, %f256, %f262, %f261;
	ld.global.f32 	%f264, [%rd88+44];
	fma.rn.f32 	%f265, %f257, %f264, %f263;
	ld.shared.v4.f32 	{%f266, %f267, %f268, %f269}, [%r234+5808];
	ld.global.f32 	%f270, [%rd88+48];
	fma.rn.f32 	%f271, %f266, %f270, %f265;
	ld.global.f32 	%f272, [%rd88+52];
	fma.rn.f32 	%f273, %f267, %f272, %f271;
	ld.global.f32 	%f274, [%rd88+56];
	fma.rn.f32 	%f275, %f268, %f274, %f273;
	ld.global.f32 	%f276, [%rd88+60];
	fma.rn.f32 	%f602, %f269, %f276, %f275;
	add.s32 	%r431, %r431, 16;
	setp.ne.s32 	%p36, %r431, 224;
	@%p36 bra 	$L__BB2_47;
	mul.wide.u32 	%rd89, %r430, 4;
	add.s64 	%rd90, %rd9, %rd89;
	ld.global.f32 	%f277, [%rd90];
	setp.gt.f32 	%p37, %f277, 0f00000000;
	selp.f32 	%f278, %f602, 0f00000000, %p37;
	shl.b32 	%r236, %r430, 2;
	mov.u32 	%r237, s_data;
	add.s32 	%r238, %r237, %r236;
	st.shared.f32 	[%r238+6656], %f278;
	add.s32 	%r430, %r430, %r5;
	setp.lt.u32 	%p38, %r430, 192;
	@%p38 bra 	$L__BB2_46;
$L__BB2_49:
	setp.gt.u32 	%p39, %r469, 255;
	bar.sync 	0;
	@%p39 bra 	$L__BB2_54;
	cvta.to.global.u64 	%rd25, %rd40;
	mov.u32 	%r241, s_data;
	mov.u32 	%r432, %r469;
$L__BB2_51:
	mul.lo.s32 	%r55, %r432, 192;
	mov.f32 	%f603, 0f00000000;
	mov.b32 	%r433, 0;
$L__BB2_52:
	shl.b32 	%r240, %r433, 2;
	add.s32 	%r242, %r241, %r240;
	ld.shared.v4.f32 	{%f280, %f281, %f282, %f283}, [%r242+6656];
	add.s32 	%r243, %r433, %r55;
	mul.wide.u32 	%rd91, %r243, 4;
	add.s64 	%rd92, %rd25, %rd91;
	ld.global.f32 	%f284, [%rd92];
	fma.rn.f32 	%f285, %f280, %f284, %f603;
	ld.global.f32 	%f286, [%rd92+4];
	fma.rn.f32 	%f287, %f281, %f286, %f285;
	ld.global.f32 	%f288, [%rd92+8];
	fma.rn.f32 	%f289, %f282, %f288, %f287;
	ld.global.f32 	%f290, [%rd92+12];
	fma.rn.f32 	%f291, %f283, %f290, %f289;
	ld.shared.v4.f32 	{%f292, %f293, %f294, %f295}, [%r242+6672];
	ld.global.f32 	%f296, [%rd92+16];
	fma.rn.f32 	%f297, %f292, %f296, %f291;
	ld.global.f32 	%f298, [%rd92+20];
	fma.rn.f32 	%f299, %f293, %f298, %f297;
	ld.global.f32 	%f300, [%rd92+24];
	fma.rn.f32 	%f301, %f294, %f300, %f299;
	ld.global.f32 	%f302, [%rd92+28];
	fma.rn.f32 	%f303, %f295, %f302, %f301;
	ld.shared.v4.f32 	{%f304, %f305, %f306, %f307}, [%r242+6688];
	ld.global.f32 	%f308, [%rd92+32];
	fma.rn.f32 	%f309, %f304, %f308, %f303;
	ld.global.f32 	%f310, [%rd92+36];
	fma.rn.f32 	%f311, %f305, %f310, %f309;
	ld.global.f32 	%f312, [%rd92+40];
	fma.rn.f32 	%f313, %f306, %f312, %f311;
	ld.global.f32 	%f314, [%rd92+44];
	fma.rn.f32 	%f315, %f307, %f314, %f313;
	ld.shared.v4.f32 	{%f316, %f317, %f318, %f319}, [%r242+6704];
	ld.global.f32 	%f320, [%rd92+48];
	fma.rn.f32 	%f321, %f316, %f320, %f315;
	ld.global.f32 	%f322, [%rd92+52];
	fma.rn.f32 	%f323, %f317, %f322, %f321;
	ld.global.f32 	%f324, [%rd92+56];
	fma.rn.f32 	%f325, %f318, %f324, %f323;
	ld.global.f32 	%f326, [%rd92+60];
	fma.rn.f32 	%f603, %f319, %f326, %f325;
	add.s32 	%r433, %r433, 16;
	setp.ne.s32 	%p40, %r433, 192;
	@%p40 bra 	$L__BB2_52;
	mul.wide.u32 	%rd93, %r432, 4;
	add.s64 	%rd94, %rd6, %rd93;
	ld.global.f32 	%f327, [%rd94];
	setp.gt.f32 	%p41, %f327, 0f00000000;
	selp.f32 	%f328, %f603, 0f00000000, %p41;
	shl.b32 	%r244, %r432, 2;
	mov.u32 	%r245, s_data;
	add.s32 	%r246, %r245, %r244;
	st.shared.f32 	[%r246+7424], %f328;
	add.s32 	%r432, %r432, %r5;
	setp.lt.u32 	%p42, %r432, 256;
	@%p42 bra 	$L__BB2_51;
$L__BB2_54:
	ld.param.u64 	%rd224, [_Z19fusedBackwardKernelPKfS0_S0_S0_S0_S0_S0_iS0_S0_S0_S0_S0_S0_PfS1_S1_S1_S1_S1_S1_S1_S1_S1_S1_S1_S1_i_param_0];
	bar.sync 	0;
	add.s32 	%r59, %r469, %r5;
	max.u32 	%r248, %r59, 256;
	setp.lt.u32 	%p43, %r59, 256;
	selp.u32 	%r249, 1, 0, %p43;
	add.s32 	%r250, %r59, %r249;
	sub.s32 	%r251, %r248, %r250;
	div.u32 	%r252, %r251, %r5;
	add.s32 	%r60, %r252, %r249;
	and.b32  	%r61, %r60, 3;
	shl.b32 	%r253, %r469, 2;
	mov.u32 	%r254, s_data;
	add.s32 	%r255, %r254, %r253;
	add.s32 	%r62, %r255, 7424;
	shl.b32 	%r63, %r5, 2;
	add.s32 	%r64, %r62, %r63;
	add.s32 	%r65, %r59, %r5;
	add.s32 	%r66, %r64, %r63;
	add.s32 	%r67, %r65, %r5;
	cvta.to.global.u64 	%rd26, %rd224;
	mov.b32 	%r434, 0;
$L__BB2_55:
	setp.gt.u32 	%p44, %r469, 255;
	@%p44 bra 	$L__BB2_62;
	setp.eq.s32 	%p45, %r61, 3;
	mul.wide.u32 	%rd95, %r434, 4;
	add.s64 	%rd27, %rd26, %rd95;
	shl.b32 	%r69, %r434, 8;
	mov.u32 	%r435, %r469;
	@%p45 bra 	$L__BB2_60;
	setp.eq.s32 	%p46, %r61, 0;
	ld.shared.f32 	%f329, [%r62];
	ld.global.f32 	%f330, [%rd27];
	add.s32 	%r70, %r69, %r469;
	mul.wide.u32 	%rd96, %r70, 4;
	add.s64 	%rd97, %rd3, %rd96;
	ld.global.f32 	%f331, [%rd97];
	fma.rn.f32 	%f332, %f329, %f330, %f331;
	st.global.f32 	[%rd97], %f332;
	mov.u32 	%r435, %r59;
	@%p46 bra 	$L__BB2_60;
	setp.eq.s32 	%p47, %r61, 1;
	ld.shared.f32 	%f333, [%r64];
	ld.global.f32 	%f334, [%rd27];
	add.s32 	%r71, %r70, %r5;
	mul.wide.u32 	%rd98, %r71, 4;
	add.s64 	%rd99, %rd3, %rd98;
	ld.global.f32 	%f335, [%rd99];
	fma.rn.f32 	%f336, %f333, %f334, %f335;
	st.global.f32 	[%rd99], %f336;
	mov.u32 	%r435, %r65;
	@%p47 bra 	$L__BB2_60;
	ld.shared.f32 	%f337, [%r66];
	ld.global.f32 	%f338, [%rd27];
	add.s32 	%r256, %r71, %r5;
	mul.wide.u32 	%rd100, %r256, 4;
	add.s64 	%rd101, %rd3, %rd100;
	ld.global.f32 	%f339, [%rd101];
	fma.rn.f32 	%f340, %f337, %f338, %f339;
	st.global.f32 	[%rd101], %f340;
	mov.u32 	%r435, %r67;
$L__BB2_60:
	setp.lt.u32 	%p48, %r60, 3;
	@%p48 bra 	$L__BB2_62;
$L__BB2_61:
	shl.b32 	%r257, %r435, 2;
	mov.u32 	%r258, s_data;
	add.s32 	%r259, %r258, %r257;
	add.s32 	%r260, %r259, 7424;
	ld.shared.f32 	%f341, [%r259+7424];
	ld.global.f32 	%f342, [%rd27];
	add.s32 	%r261, %r69, %r435;
	mul.wide.u32 	%rd102, %r261, 4;
	add.s64 	%rd103, %rd3, %rd102;
	ld.global.f32 	%f343, [%rd103];
	fma.rn.f32 	%f344, %f341, %f342, %f343;
	st.global.f32 	[%rd103], %f344;
	add.s32 	%r262, %r260, %r63;
	ld.shared.f32 	%f345, [%r262];
	ld.global.f32 	%f346, [%rd27];
	add.s32 	%r263, %r261, %r5;
	mul.wide.u32 	%rd104, %r263, 4;
	add.s64 	%rd105, %rd3, %rd104;
	ld.global.f32 	%f347, [%rd105];
	fma.rn.f32 	%f348, %f345, %f346, %f347;
	st.global.f32 	[%rd105], %f348;
	add.s32 	%r264, %r262, %r63;
	ld.shared.f32 	%f349, [%r264];
	ld.global.f32 	%f350, [%rd27];
	add.s32 	%r265, %r263, %r5;
	mul.wide.u32 	%rd106, %r265, 4;
	add.s64 	%rd107, %rd3, %rd106;
	ld.global.f32 	%f351, [%rd107];
	fma.rn.f32 	%f352, %f349, %f350, %f351;
	st.global.f32 	[%rd107], %f352;
	add.s32 	%r266, %r264, %r63;
	ld.shared.f32 	%f353, [%r266];
	ld.global.f32 	%f354, [%rd27];
	add.s32 	%r267, %r265, %r5;
	mul.wide.u32 	%rd108, %r267, 4;
	add.s64 	%rd109, %rd3, %rd108;
	ld.global.f32 	%f355, [%rd109];
	fma.rn.f32 	%f356, %f353, %f354, %f355;
	st.global.f32 	[%rd109], %f356;
	add.s32 	%r435, %r63, %r435;
	setp.lt.u32 	%p49, %r435, 256;
	@%p49 bra 	$L__BB2_61;
$L__BB2_62:
	add.s32 	%r434, %r434, 1;
	setp.eq.s32 	%p50, %r434, 128;
	@%p50 bra 	$L__BB2_63;
	bra.uni 	$L__BB2_55;
$L__BB2_63:
	@%p44 bra 	$L__BB2_68;
	setp.eq.s32 	%p52, %r61, 3;
	mov.u32 	%r438, %r469;
	@%p52 bra 	$L__BB2_67;
	add.s32 	%r269, %r60, 1;
	and.b32  	%r73, %r269, 3;
	mov.b32 	%r437, 0;
	mov.u32 	%r271, s_data;
	mov.u32 	%r438, %r469;
$L__BB2_66:
	.pragma "nounroll";
	shl.b32 	%r270, %r438, 2;
	add.s32 	%r272, %r271, %r270;
	ld.shared.f32 	%f357, [%r272+7424];
	mul.wide.u32 	%rd110, %r438, 4;
	add.s64 	%rd111, %rd4, %rd110;
	ld.global.f32 	%f358, [%rd111];
	add.f32 	%f359, %f357, %f358;
	st.global.f32 	[%rd111], %f359;
	add.s32 	%r438, %r438, %r5;
	add.s32 	%r437, %r437, 1;
	setp.ne.s32 	%p53, %r437, %r73;
	@%p53 bra 	$L__BB2_66;
$L__BB2_67:
	setp.lt.u32 	%p54, %r60, 3;
	@%p54 bra 	$L__BB2_68;
	bra.uni 	$L__BB2_131;
$L__BB2_68:
	max.u32 	%r284, %r59, 192;
	setp.lt.u32 	%p56, %r59, 192;
	selp.u32 	%r285, 1, 0, %p56;
	add.s32 	%r286, %r59, %r285;
	sub.s32 	%r287, %r284, %r286;
	div.u32 	%r288, %r287, %r5;
	add.s32 	%r82, %r288, %r285;
	and.b32  	%r83, %r82, 3;
	mov.b32 	%r441, 0;
$L__BB2_69:
	setp.gt.u32 	%p57, %r469, 191;
	@%p57 bra 	$L__BB2_76;
	setp.eq.s32 	%p58, %r83, 3;
	mul.wide.u32 	%rd120, %r441, 4;
	add.s64 	%rd28, %rd6, %rd120;
	mul.lo.s32 	%r87, %r441, 192;
	mov.u32 	%r442, %r469;
	@%p58 bra 	$L__BB2_74;
	setp.eq.s32 	%p59, %r83, 0;
	ld.shared.f32 	%f372, [%r62+-768];
	ld.global.f32 	%f373, [%rd28];
	add.s32 	%r88, %r469, %r87;
	mul.wide.u32 	%rd121, %r88, 4;
	add.s64 	%rd122, %rd5, %rd121;
	ld.global.f32 	%f374, [%rd122];
	fma.rn.f32 	%f375, %f372, %f373, %f374;
	st.global.f32 	[%rd122], %f375;
	mov.u32 	%r442, %r59;
	@%p59 bra 	$L__BB2_74;
	setp.eq.s32 	%p60, %r83, 1;
	ld.shared.f32 	%f376, [%r64+-768];
	ld.global.f32 	%f377, [%rd28];
	add.s32 	%r89, %r88, %r5;
	mul.wide.u32 	%rd123, %r89, 4;
	add.s64 	%rd124, %rd5, %rd123;
	ld.global.f32 	%f378, [%rd124];
	fma.rn.f32 	%f379, %f376, %f377, %f378;
	st.global.f32 	[%rd124], %f379;
	mov.u32 	%r442, %r65;
	@%p60 bra 	$L__BB2_74;
	ld.shared.f32 	%f380, [%r66+-768];
	ld.global.f32 	%f381, [%rd28];
	add.s32 	%r289, %r89, %r5;
	mul.wide.u32 	%rd125, %r289, 4;
	add.s64 	%rd126, %rd5, %rd125;
	ld.global.f32 	%f382, [%rd126];
	fma.rn.f32 	%f383, %f380, %f381, %f382;
	st.global.f32 	[%rd126], %f383;
	mov.u32 	%r442, %r67;
$L__BB2_74:
	setp.lt.u32 	%p61, %r82, 3;
	@%p61 bra 	$L__BB2_76;
$L__BB2_75:
	shl.b32 	%r290, %r442, 2;
	mov.u32 	%r291, s_data;
	add.s32 	%r292, %r291, %r290;
	add.s32 	%r293, %r292, 6656;
	ld.shared.f32 	%f384, [%r292+6656];
	ld.global.f32 	%f385, [%rd28];
	add.s32 	%r294, %r442, %r87;
	mul.wide.u32 	%rd127, %r294, 4;
	add.s64 	%rd128, %rd5, %rd127;
	ld.global.f32 	%f386, [%rd128];
	fma.rn.f32 	%f387, %f384, %f385, %f386;
	st.global.f32 	[%rd128], %f387;
	add.s32 	%r295, %r293, %r63;
	ld.shared.f32 	%f388, [%r295];
	ld.global.f32 	%f389, [%rd28];
	add.s32 	%r296, %r294, %r5;
	mul.wide.u32 	%rd129, %r296, 4;
	add.s64 	%rd130, %rd5, %rd129;
	ld.global.f32 	%f390, [%rd130];
	fma.rn.f32 	%f391, %f388, %f389, %f390;
	st.global.f32 	[%rd130], %f391;
	add.s32 	%r297, %r295, %r63;
	ld.shared.f32 	%f392, [%r297];
	ld.global.f32 	%f393, [%rd28];
	add.s32 	%r298, %r296, %r5;
	mul.wide.u32 	%rd131, %r298, 4;
	add.s64 	%rd132, %rd5, %rd131;
	ld.global.f32 	%f394, [%rd132];
	fma.rn.f32 	%f395, %f392, %f393, %f394;
	st.global.f32 	[%rd132], %f395;
	add.s32 	%r299, %r297, %r63;
	ld.shared.f32 	%f396, [%r299];
	ld.global.f32 	%f397, [%rd28];
	add.s32 	%r300, %r298, %r5;
	mul.wide.u32 	%rd133, %r300, 4;
	add.s64 	%rd134, %rd5, %rd133;
	ld.global.f32 	%f398, [%rd134];
	fma.rn.f32 	%f399, %f396, %f397, %f398;
	st.global.f32 	[%rd134], %f399;
	add.s32 	%r442, %r63, %r442;
	setp.lt.u32 	%p62, %r442, 192;
	@%p62 bra 	$L__BB2_75;
$L__BB2_76:
	add.s32 	%r441, %r441, 1;
	setp.eq.s32 	%p63, %r441, 256;
	@%p63 bra 	$L__BB2_77;
	bra.uni 	$L__BB2_69;
$L__BB2_77:
	setp.gt.u32 	%p64, %r469, 191;
	@%p64 bra 	$L__BB2_82;
	setp.eq.s32 	%p65, %r83, 3;
	mov.u32 	%r445, %r469;
	@%p65 bra 	$L__BB2_81;
	add.s32 	%r302, %r82, 1;
	and.b32  	%r91, %r302, 3;
	mov.b32 	%r444, 0;
	mov.u32 	%r304, s_data;
	mov.u32 	%r445, %r469;
$L__BB2_80:
	.pragma "nounroll";
	shl.b32 	%r303, %r445, 2;
	add.s32 	%r305, %r304, %r303;
	ld.shared.f32 	%f400, [%r305+6656];
	mul.wide.u32 	%rd135, %r445, 4;
	add.s64 	%rd136, %rd7, %rd135;
	ld.global.f32 	%f401, [%rd136];
	add.f32 	%f402, %f400, %f401;
	st.global.f32 	[%rd136], %f402;
	add.s32 	%r445, %r445, %r5;
	add.s32 	%r444, %r444, 1;
	setp.ne.s32 	%p66, %r444, %r91;
	@%p66 bra 	$L__BB2_80;
$L__BB2_81:
	setp.lt.u32 	%p67, %r82, 3;
	@%p67 bra 	$L__BB2_82;
	bra.uni 	$L__BB2_132;
$L__BB2_82:
	max.u32 	%r317, %r59, 224;
	setp.lt.u32 	%p69, %r59, 224;
	selp.u32 	%r318, 1, 0, %p69;
	add.s32 	%r319, %r59, %r318;
	sub.s32 	%r320, %r317, %r319;
	div.u32 	%r321, %r320, %r5;
	add.s32 	%r100, %r321, %r318;
	and.b32  	%r101, %r100, 3;
	mov.b32 	%r448, 0;
$L__BB2_83:
	setp.gt.u32 	%p70, %r469, 223;
	@%p70 bra 	$L__BB2_90;
	setp.eq.s32 	%p71, %r101, 3;
	mul.wide.u32 	%rd145, %r448, 4;
	add.s64 	%rd29, %rd9, %rd145;
	mul.lo.s32 	%r105, %r448, 224;
	mov.u32 	%r449, %r469;
	@%p71 bra 	$L__BB2_88;
	setp.eq.s32 	%p72, %r101, 0;
	ld.shared.f32 	%f415, [%r62+-1664];
	ld.global.f32 	%f416, [%rd29];
	add.s32 	%r106, %r469, %r105;
	mul.wide.u32 	%rd146, %r106, 4;
	add.s64 	%rd147, %rd8, %rd146;
	ld.global.f32 	%f417, [%rd147];
	fma.rn.f32 	%f418, %f415, %f416, %f417;
	st.global.f32 	[%rd147], %f418;
	mov.u32 	%r449, %r59;
	@%p72 bra 	$L__BB2_88;
	setp.eq.s32 	%p73, %r101, 1;
	ld.shared.f32 	%f419, [%r64+-1664];
	ld.global.f32 	%f420, [%rd29];
	add.s32 	%r107, %r106, %r5;
	mul.wide.u32 	%rd148, %r107, 4;
	add.s64 	%rd149, %rd8, %rd148;
	ld.global.f32 	%f421, [%rd149];
	fma.rn.f32 	%f422, %f419, %f420, %f421;
	st.global.f32 	[%rd149], %f422;
	mov.u32 	%r449, %r65;
	@%p73 bra 	$L__BB2_88;
	ld.shared.f32 	%f423, [%r66+-1664];
	ld.global.f32 	%f424, [%rd29];
	add.s32 	%r322, %r107, %r5;
	mul.wide.u32 	%rd150, %r322, 4;
	add.s64 	%rd151, %rd8, %rd150;
	ld.global.f32 	%f425, [%rd151];
	fma.rn.f32 	%f426, %f423, %f424, %f425;
	st.global.f32 	[%rd151], %f426;
	mov.u32 	%r449, %r67;
$L__BB2_88:
	setp.lt.u32 	%p74, %r100, 3;
	@%p74 bra 	$L__BB2_90;
$L__BB2_89:
	shl.b32 	%r323, %r449, 2;
	mov.u32 	%r324, s_data;
	add.s32 	%r325, %r324, %r323;
	add.s32 	%r326, %r325, 5760;
	ld.shared.f32 	%f427, [%r325+5760];
	ld.global.f32 	%f428, [%rd29];
	add.s32 	%r327, %r449, %r105;
	mul.wide.u32 	%rd152, %r327, 4;
	add.s64 	%rd153, %rd8, %rd152;
	ld.global.f32 	%f429, [%rd153];
	fma.rn.f32 	%f430, %f427, %f428, %f429;
	st.global.f32 	[%rd153], %f430;
	add.s32 	%r328, %r326, %r63;
	ld.shared.f32 	%f431, [%r328];
	ld.global.f32 	%f432, [%rd29];
	add.s32 	%r329, %r327, %r5;
	mul.wide.u32 	%rd154, %r329, 4;
	add.s64 	%rd155, %rd8, %rd154;
	ld.global.f32 	%f433, [%rd155];
	fma.rn.f32 	%f434, %f431, %f432, %f433;
	st.global.f32 	[%rd155], %f434;
	add.s32 	%r330, %r328, %r63;
	ld.shared.f32 	%f435, [%r330];
	ld.global.f32 	%f436, [%rd29];
	add.s32 	%r331, %r329, %r5;
	mul.wide.u32 	%rd156, %r331, 4;
	add.s64 	%rd157, %rd8, %rd156;
	ld.global.f32 	%f437, [%rd157];
	fma.rn.f32 	%f438, %f435, %f436, %f437;
	st.global.f32 	[%rd157], %f438;
	add.s32 	%r332, %r330, %r63;
	ld.shared.f32 	%f439, [%r332];
	ld.global.f32 	%f440, [%rd29];
	add.s32 	%r333, %r331, %r5;
	mul.wide.u32 	%rd158, %r333, 4;
	add.s64 	%rd159, %rd8, %rd158;
	ld.global.f32 	%f441, [%rd159];
	fma.rn.f32 	%f442, %f439, %f440, %f441;
	st.global.f32 	[%rd159], %f442;
	add.s32 	%r449, %r63, %r449;
	setp.lt.u32 	%p75, %r449, 224;
	@%p75 bra 	$L__BB2_89;
$L__BB2_90:
	add.s32 	%r448, %r448, 1;
	setp.eq.s32 	%p76, %r448, 192;
	@%p76 bra 	$L__BB2_91;
	bra.uni 	$L__BB2_83;
$L__BB2_91:
	setp.gt.u32 	%p77, %r469, 223;
	@%p77 bra 	$L__BB2_96;
	setp.eq.s32 	%p78, %r101, 3;
	mov.u32 	%r452, %r469;
	@%p78 bra 	$L__BB2_95;
	add.s32 	%r335, %r100, 1;
	and.b32  	%r109, %r335, 3;
	mov.b32 	%r451, 0;
	mov.u32 	%r337, s_data;
	mov.u32 	%r452, %r469;
$L__BB2_94:
	.pragma "nounroll";
	shl.b32 	%r336, %r452, 2;
	add.s32 	%r338, %r337, %r336;
	ld.shared.f32 	%f443, [%r338+5760];
	mul.wide.u32 	%rd160, %r452, 4;
	add.s64 	%rd161, %rd10, %rd160;
	ld.global.f32 	%f444, [%rd161];
	add.f32 	%f445, %f443, %f444;
	st.global.f32 	[%rd161], %f445;
	add.s32 	%r452, %r452, %r5;
	add.s32 	%r451, %r451, 1;
	setp.ne.s32 	%p79, %r451, %r109;
	@%p79 bra 	$L__BB2_94;
$L__BB2_95:
	setp.lt.u32 	%p80, %r100, 3;
	@%p80 bra 	$L__BB2_96;
	bra.uni 	$L__BB2_133;
$L__BB2_96:
	max.u32 	%r350, %r59, 160;
	setp.lt.u32 	%p82, %r59, 160;
	selp.u32 	%r351, 1, 0, %p82;
	add.s32 	%r352, %r59, %r351;
	sub.s32 	%r353, %r350, %r352;
	div.u32 	%r354, %r353, %r5;
	add.s32 	%r118, %r354, %r351;
	and.b32  	%r119, %r118, 3;
	mov.b32 	%r455, 0;
$L__BB2_97:
	setp.gt.u32 	%p83, %r469, 159;
	@%p83 bra 	$L__BB2_104;
	setp.eq.s32 	%p84, %r119, 3;
	mul.wide.u32 	%rd170, %r455, 4;
	add.s64 	%rd30, %rd12, %rd170;
	mul.lo.s32 	%r123, %r455, 160;
	mov.u32 	%r456, %r469;
	@%p84 bra 	$L__BB2_102;
	setp.eq.s32 	%p85, %r119, 0;
	ld.shared.f32 	%f458, [%r62+-2304];
	ld.global.f32 	%f459, [%rd30];
	add.s32 	%r124, %r469, %r123;
	mul.wide.u32 	%rd171, %r124, 4;
	add.s64 	%rd172, %rd11, %rd171;
	ld.global.f32 	%f460, [%rd172];
	fma.rn.f32 	%f461, %f458, %f459, %f460;
	st.global.f32 	[%rd172], %f461;
	mov.u32 	%r456, %r59;
	@%p85 bra 	$L__BB2_102;
	setp.eq.s32 	%p86, %r119, 1;
	ld.shared.f32 	%f462, [%r64+-2304];
	ld.global.f32 	%f463, [%rd30];
	add.s32 	%r125, %r124, %r5;
	mul.wide.u32 	%rd173, %r125, 4;
	add.s64 	%rd174, %rd11, %rd173;
	ld.global.f32 	%f464, [%rd174];
	fma.rn.f32 	%f465, %f462, %f463, %f464;
	st.global.f32 	[%rd174], %f465;
	mov.u32 	%r456, %r65;
	@%p86 bra 	$L__BB2_102;
	ld.shared.f32 	%f466, [%r66+-2304];
	ld.global.f32 	%f467, [%rd30];
	add.s32 	%r355, %r125, %r5;
	mul.wide.u32 	%rd175, %r355, 4;
	add.s64 	%rd176, %rd11, %rd175;
	ld.global.f32 	%f468, [%rd176];
	fma.rn.f32 	%f469, %f466, %f467, %f468;
	st.global.f32 	[%rd176], %f469;
	mov.u32 	%r456, %r67;
$L__BB2_102:
	setp.lt.u32 	%p87, %r118, 3;
	@%p87 bra 	$L__BB2_104;
$L__BB2_103:
	shl.b32 	%r356, %r456, 2;
	mov.u32 	%r357, s_data;
	add.s32 	%r358, %r357, %r356;
	add.s32 	%r359, %r358, 5120;
	ld.shared.f32 	%f470, [%r358+5120];
	ld.global.f32 	%f471, [%rd30];
	add.s32 	%r360, %r456, %r123;
	mul.wide.u32 	%rd177, %r360, 4;
	add.s64 	%rd178, %rd11, %rd177;
	ld.global.f32 	%f472, [%rd178];
	fma.rn.f32 	%f473, %f470, %f471, %f472;
	st.global.f32 	[%rd178], %f473;
	add.s32 	%r361, %r359, %r63;
	ld.shared.f32 	%f474, [%r361];
	ld.global.f32 	%f475, [%rd30];
	add.s32 	%r362, %r360, %r5;
	mul.wide.u32 	%rd179, %r362, 4;
	add.s64 	%rd180, %rd11, %rd179;
	ld.global.f32 	%f476, [%rd180];
	fma.rn.f32 	%f477, %f474, %f475, %f476;
	st.global.f32 	[%rd180], %f477;
	add.s32 	%r363, %r361, %r63;
	ld.shared.f32 	%f478, [%r363];
	ld.global.f32 	%f479, [%rd30];
	add.s32 	%r364, %r362, %r5;
	mul.wide.u32 	%rd181, %r364, 4;
	add.s64 	%rd182, %rd11, %rd181;
	ld.global.f32 	%f480, [%rd182];
	fma.rn.f32 	%f481, %f478, %f479, %f480;
	st.global.f32 	[%rd182], %f481;
	add.s32 	%r365, %r363, %r63;
	ld.shared.f32 	%f482, [%r365];
	ld.global.f32 	%f483, [%rd30];
	add.s32 	%r366, %r364, %r5;
	mul.wide.u32 	%rd183, %r366, 4;
	add.s64 	%rd184, %rd11, %rd183;
	ld.global.f32 	%f484, [%rd184];
	fma.rn.f32 	%f485, %f482, %f483, %f484;
	st.global.f32 	[%rd184], %f485;
	add.s32 	%r456, %r63, %r456;
	setp.lt.u32 	%p88, %r456, 160;
	@%p88 bra 	$L__BB2_103;
$L__BB2_104:
	add.s32 	%r455, %r455, 1;
	setp.eq.s32 	%p89, %r455, 224;
	@%p89 bra 	$L__BB2_105;
	bra.uni 	$L__BB2_97;
$L__BB2_105:
	setp.gt.u32 	%p90, %r469, 159;
	@%p90 bra 	$L__BB2_110;
	setp.eq.s32 	%p91, %r119, 3;
	mov.u32 	%r459, %r469;
	@%p91 bra 	$L__BB2_109;
	add.s32 	%r368, %r118, 1;
	and.b32  	%r127, %r368, 3;
	mov.b32 	%r458, 0;
	mov.u32 	%r370, s_data;
	mov.u32 	%r459, %r469;
$L__BB2_108:
	.pragma "nounroll";
	shl.b32 	%r369, %r459, 2;
	add.s32 	%r371, %r370, %r369;
	ld.shared.f32 	%f486, [%r371+5120];
	mul.wide.u32 	%rd185, %r459, 4;
	add.s64 	%rd186, %rd13, %rd185;
	ld.global.f32 	%f487, [%rd186];
	add.f32 	%f488, %f486, %f487;
	st.global.f32 	[%rd186], %f488;
	add.s32 	%r459, %r459, %r5;
	add.s32 	%r458, %r458, 1;
	setp.ne.s32 	%p92, %r458, %r127;
	@%p92 bra 	$L__BB2_108;
$L__BB2_109:
	setp.lt.u32 	%p93, %r118, 3;
	@%p93 bra 	$L__BB2_110;
	bra.uni 	$L__BB2_134;
$L__BB2_110:
	mov.b32 	%r462, 0;
	mov.u32 	%r385, s_data;
$L__BB2_111:
	setp.gt.u32 	%p95, %r469, 255;
	@%p95 bra 	$L__BB2_118;
	setp.eq.s32 	%p96, %r61, 3;
	mul.wide.u32 	%rd195, %r462, 4;
	add.s64 	%rd31, %rd15, %rd195;
	shl.b32 	%r139, %r462, 8;
	mov.u32 	%r463, %r469;
	@%p96 bra 	$L__BB2_116;
	setp.eq.s32 	%p97, %r61, 0;
	ld.shared.f32 	%f501, [%r62+-3328];
	ld.global.f32 	%f502, [%rd31];
	add.s32 	%r140, %r139, %r469;
	mul.wide.u32 	%rd196, %r140, 4;
	add.s64 	%rd197, %rd14, %rd196;
	ld.global.f32 	%f503, [%rd197];
	fma.rn.f32 	%f504, %f501, %f502, %f503;
	st.global.f32 	[%rd197], %f504;
	mov.u32 	%r463, %r59;
	@%p97 bra 	$L__BB2_116;
	setp.eq.s32 	%p98, %r61, 1;
	ld.shared.f32 	%f505, [%r64+-3328];
	ld.global.f32 	%f506, [%rd31];
	add.s32 	%r141, %r140, %r5;
	mul.wide.u32 	%rd198, %r141, 4;
	add.s64 	%rd199, %rd14, %rd198;
	ld.global.f32 	%f507, [%rd199];
	fma.rn.f32 	%f508, %f505, %f506, %f507;
	st.global.f32 	[%rd199], %f508;
	mov.u32 	%r463, %r65;
	@%p98 bra 	$L__BB2_116;
	ld.shared.f32 	%f509, [%r66+-3328];
	ld.global.f32 	%f510, [%rd31];
	add.s32 	%r383, %r141, %r5;
	mul.wide.u32 	%rd200, %r383, 4;
	add.s64 	%rd201, %rd14, %rd200;
	ld.global.f32 	%f511, [%rd201];
	fma.rn.f32 	%f512, %f509, %f510, %f511;
	st.global.f32 	[%rd201], %f512;
	mov.u32 	%r463, %r67;
$L__BB2_116:
	setp.lt.u32 	%p99, %r60, 3;
	@%p99 bra 	$L__BB2_118;
$L__BB2_117:
	shl.b32 	%r384, %r463, 2;
	add.s32 	%r386, %r385, %r384;
	add.s32 	%r387, %r386, 4096;
	ld.shared.f32 	%f513, [%r386+4096];
	ld.global.f32 	%f514, [%rd31];
	add.s32 	%r388, %r139, %r463;
	mul.wide.u32 	%rd202, %r388, 4;
	add.s64 	%rd203, %rd14, %rd202;
	ld.global.f32 	%f515, [%rd203];
	fma.rn.f32 	%f516, %f513, %f514, %f515;
	st.global.f32 	[%rd203], %f516;
	add.s32 	%r389, %r387, %r63;
	ld.shared.f32 	%f517, [%r389];
	ld.global.f32 	%f518, [%rd31];
	add.s32 	%r390, %r388, %r5;
	mul.wide.u32 	%rd204, %r390, 4;
	add.s64 	%rd205, %rd14, %rd204;
	ld.global.f32 	%f519, [%rd205];
	fma.rn.f32 	%f520, %f517, %f518, %f519;
	st.global.f32 	[%rd205], %f520;
	add.s32 	%r391, %r389, %r63;
	ld.shared.f32 	%f521, [%r391];
	ld.global.f32 	%f522, [%rd31];
	add.s32 	%r392, %r390, %r5;
	mul.wide.u32 	%rd206, %r392, 4;
	add.s64 	%rd207, %rd14, %rd206;
	ld.global.f32 	%f523, [%rd207];
	fma.rn.f32 	%f524, %f521, %f522, %f523;
	st.global.f32 	[%rd207], %f524;
	add.s32 	%r393, %r391, %r63;
	ld.shared.f32 	%f525, [%r393];
	ld.global.f32 	%f526, [%rd31];
	add.s32 	%r394, %r392, %r5;
	mul.wide.u32 	%rd208, %r394, 4;
	add.s64 	%rd209, %rd14, %rd208;
	ld.global.f32 	%f527, [%rd209];
	fma.rn.f32 	%f528, %f525, %f526, %f527;
	st.global.f32 	[%rd209], %f528;
	add.s32 	%r463, %r63, %r463;
	setp.lt.u32 	%p100, %r463, 256;
	@%p100 bra 	$L__BB2_117;
$L__BB2_118:
	add.s32 	%r462, %r462, 1;
	setp.eq.s32 	%p101, %r462, 160;
	@%p101 bra 	$L__BB2_119;
	bra.uni 	$L__BB2_111;
$L__BB2_119:
	setp.gt.u32 	%p102, %r469, 255;
	@%p102 bra 	$L__BB2_125;
	setp.eq.s32 	%p103, %r61, 3;
	mov.u32 	%r466, %r469;
	@%p103 bra 	$L__BB2_123;
	add.s32 	%r396, %r60, 1;
	and.b32  	%r143, %r396, 3;
	mov.b32 	%r465, 0;
	mov.u32 	%r466, %r469;
$L__BB2_122:
	.pragma "nounroll";
	shl.b32 	%r397, %r466, 2;
	add.s32 	%r399, %r385, %r397;
	ld.shared.f32 	%f529, [%r399+4096];
	mul.wide.u32 	%rd210, %r466, 4;
	add.s64 	%rd211, %rd16, %rd210;
	ld.global.f32 	%f530, [%rd211];
	add.f32 	%f531, %f529, %f530;
	st.global.f32 	[%rd211], %f531;
	add.s32 	%r466, %r466, %r5;
	add.s32 	%r465, %r465, 1;
	setp.ne.s32 	%p104, %r465, %r143;
	@%p104 bra 	$L__BB2_122;
$L__BB2_123:
	setp.lt.u32 	%p105, %r60, 3;
	@%p105 bra 	$L__BB2_125;
$L__BB2_124:
	shl.b32 	%r400, %r466, 2;
	add.s32 	%r402, %r385, %r400;
	add.s32 	%r403, %r402, 4096;
	ld.shared.f32 	%f532, [%r402+4096];
	mul.wide.u32 	%rd212, %r466, 4;
	add.s64 	%rd213, %rd16, %rd212;
	ld.global.f32 	%f533, [%rd213];
	add.f32 	%f534, %f532, %f533;
	st.global.f32 	[%rd213], %f534;
	add.s32 	%r404, %r466, %r5;
	add.s32 	%r405, %r403, %r63;
	ld.shared.f32 	%f535, [%r405];
	mul.wide.u32 	%rd214, %r404, 4;
	add.s64 	%rd215, %rd16, %rd214;
	ld.global.f32 	%f536, [%rd215];
	add.f32 	%f537, %f535, %f536;
	st.global.f32 	[%rd215], %f537;
	add.s32 	%r406, %r404, %r5;
	add.s32 	%r407, %r405, %r63;
	ld.shared.f32 	%f538, [%r407];
	mul.wide.u32 	%rd216, %r406, 4;
	add.s64 	%rd217, %rd16, %rd216;
	ld.global.f32 	%f539, [%rd217];
	add.f32 	%f540, %f538, %f539;
	st.global.f32 	[%rd217], %f540;
	add.s32 	%r408, %r406, %r5;
	add.s32 	%r409, %r407, %r63;
	ld.shared.f32 	%f541, [%r409];
	mul.wide.u32 	%rd218, %r408, 4;
	add.s64 	%rd219, %rd16, %rd218;
	ld.global.f32 	%f542, [%rd219];
	add.f32 	%f543, %f541, %f542;
	st.global.f32 	[%rd219], %f543;
	add.s32 	%r466, %r408, %r5;
	setp.lt.u32 	%p106, %r466, 256;
	@%p106 bra 	$L__BB2_124;
$L__BB2_125:
	bar.sync 	0;
	setp.gt.u32 	%p107, %r469, 127;
	@%p107 bra 	$L__BB2_130;
	cvta.to.global.u64 	%rd220, %rd39;
	add.s64 	%rd32, %rd220, 32;
	cvta.to.global.u64 	%rd33, %rd46;
	add.s32 	%r410, %r385, 7472;
$L__BB2_127:
	mul.wide.u32 	%rd221, %r469, 1024;
	add.s64 	%rd228, %rd32, %rd221;
	mov.f32 	%f604, 0f00000000;
	mov.b32 	%r471, 7424;
	mov.u32 	%r470, %r410;
$L__BB2_128:
	ld.shared.v4.f32 	{%f545, %f546, %f547, %f548}, [%r470+-48];
	ld.global.f32 	%f549, [%rd228+-32];
	fma.rn.f32 	%f550, %f545, %f549, %f604;
	ld.global.f32 	%f551, [%rd228+-28];
	fma.rn.f32 	%f552, %f546, %f551, %f550;
	ld.global.f32 	%f553, [%rd228+-24];
	fma.rn.f32 	%f554, %f547, %f553, %f552;
	ld.global.f32 	%f555, [%rd228+-20];
	fma.rn.f32 	%f556, %f548, %f555, %f554;
	ld.shared.v4.f32 	{%f557, %f558, %f559, %f560}, [%r470+-32];
	ld.global.f32 	%f561, [%rd228+-16];
	fma.rn.f32 	%f562, %f557, %f561, %f556;
	ld.global.f32 	%f563, [%rd228+-12];
	fma.rn.f32 	%f564, %f558, %f563, %f562;
	ld.global.f32 	%f565, [%rd228+-8];
	fma.rn.f32 	%f566, %f559, %f565, %f564;
	ld.global.f32 	%f567, [%rd228+-4];
	fma.rn.f32 	%f568, %f560, %f567, %f566;
	ld.shared.v4.f32 	{%f569, %f570, %f571, %f572}, [%r470+-16];
	ld.global.f32 	%f573, [%rd228];
	fma.rn.f32 	%f574, %f569, %f573, %f568;
	ld.global.f32 	%f575, [%rd228+4];
	fma.rn.f32 	%f576, %f570, %f575, %f574;
	ld.global.f32 	%f577, [%rd228+8];
	fma.rn.f32 	%f578, %f571, %f577, %f576;
	ld.global.f32 	%f579, [%rd228+12];
	fma.rn.f32 	%f580, %f572, %f579, %f578;
	ld.shared.v4.f32 	{%f581, %f582, %f583, %f584}, [%r470];
	ld.global.f32 	%f585, [%rd228+16];
	fma.rn.f32 	%f586, %f581, %f585, %f580;
	ld.global.f32 	%f587, [%rd228+20];
	fma.rn.f32 	%f588, %f582, %f587, %f586;
	ld.global.f32 	%f589, [%rd228+24];
	fma.rn.f32 	%f590, %f583, %f589, %f588;
	ld.global.f32 	%f591, [%rd228+28];
	fma.rn.f32 	%f604, %f584, %f591, %f590;
	add.s32 	%r471, %r471, 64;
	add.s32 	%r470, %r470, 64;
	add.s64 	%rd228, %rd228, 64;
	setp.ne.s32 	%p108, %r471, 8448;
	@%p108 bra 	$L__BB2_128;
	mul.wide.u32 	%rd222, %r469, 4;
	add.s64 	%rd223, %rd33, %rd222;
	st.global.f32 	[%rd223], %f604;
	add.s32 	%r469, %r469, %r5;
	setp.lt.u32 	%p109, %r469, 128;
	@%p109 bra 	$L__BB2_127;
$L__BB2_130:
	ret;
$L__BB2_131:
	shl.b32 	%r273, %r438, 2;
	mov.u32 	%r274, s_data;
	add.s32 	%r275, %r274, %r273;
	add.s32 	%r276, %r275, 7424;
	ld.shared.f32 	%f360, [%r275+7424];
	mul.wide.u32 	%rd112, %r438, 4;
	add.s64 	%rd113, %rd4, %rd112;
	ld.global.f32 	%f361, [%rd113];
	add.f32 	%f362, %f360, %f361;
	st.global.f32 	[%rd113], %f362;
	add.s32 	%r277, %r438, %r5;
	add.s32 	%r278, %r276, %r63;
	ld.shared.f32 	%f363, [%r278];
	mul.wide.u32 	%rd114, %r277, 4;
	add.s64 	%rd115, %rd4, %rd114;
	ld.global.f32 	%f364, [%rd115];
	add.f32 	%f365, %f363, %f364;
	st.global.f32 	[%rd115], %f365;
	add.s32 	%r279, %r277, %r5;
	add.s32 	%r280, %r278, %r63;
	ld.shared.f32 	%f366, [%r280];
	mul.wide.u32 	%rd116, %r279, 4;
	add.s64 	%rd117, %rd4, %rd116;
	ld.global.f32 	%f367, [%rd117];
	add.f32 	%f368, %f366, %f367;
	st.global.f32 	[%rd117], %f368;
	add.s32 	%r281, %r279, %r5;
	add.s32 	%r282, %r280, %r63;
	ld.shared.f32 	%f369, [%r282];
	mul.wide.u32 	%rd118, %r281, 4;
	add.s64 	%rd119, %rd4, %rd118;
	ld.global.f32 	%f370, [%rd119];
	add.f32 	%f371, %f369, %f370;
	st.global.f32 	[%rd119], %f371;
	add.s32 	%r438, %r281, %r5;
	setp.lt.u32 	%p55, %r438, 256;
	@%p55 bra 	$L__BB2_131;
	bra.uni 	$L__BB2_68;
$L__BB2_132:
	shl.b32 	%r306, %r445, 2;
	mov.u32 	%r307, s_data;
	add.s32 	%r308, %r307, %r306;
	add.s32 	%r309, %r308, 6656;
	ld.shared.f32 	%f403, [%r308+6656];
	mul.wide.u32 	%rd137, %r445, 4;
	add.s64 	%rd138, %rd7, %rd137;
	ld.global.f32 	%f404, [%rd138];
	add.f32 	%f405, %f403, %f404;
	st.global.f32 	[%rd138], %f405;
	add.s32 	%r310, %r445, %r5;
	add.s32 	%r311, %r309, %r63;
	ld.shared.f32 	%f406, [%r311];
	mul.wide.u32 	%rd139, %r310, 4;
	add.s64 	%rd140, %rd7, %rd139;
	ld.global.f32 	%f407, [%rd140];
	add.f32 	%f408, %f406, %f407;
	st.global.f32 	[%rd140], %f408;
	add.s32 	%r312, %r310, %r5;
	add.s32 	%r313, %r311, %r63;
	ld.shared.f32 	%f409, [%r313];
	mul.wide.u32 	%rd141, %r312, 4;
	add.s64 	%rd142, %rd7, %rd141;
	ld.global.f32 	%f410, [%rd142];
	add.f32 	%f411, %f409, %f410;
	st.global.f32 	[%rd142], %f411;
	add.s32 	%r314, %r312, %r5;
	add.s32 	%r315, %r313, %r63;
	ld.shared.f32 	%f412, [%r315];
	mul.wide.u32 	%rd143, %r314, 4;
	add.s64 	%rd144, %rd7, %rd143;
	ld.global.f32 	%f413, [%rd144];
	add.f32 	%f414, %f412, %f413;
	st.global.f32 	[%rd144], %f414;
	add.s32 	%r445, %r314, %r5;
	setp.lt.u32 	%p68, %r445, 192;
	@%p68 bra 	$L__BB2_132;
	bra.uni 	$L__BB2_82;
$L__BB2_133:
	shl.b32 	%r339, %r452, 2;
	mov.u32 	%r340, s_data;
	add.s32 	%r341, %r340, %r339;
	add.s32 	%r342, %r341, 5760;
	ld.shared.f32 	%f446, [%r341+5760];
	mul.wide.u32 	%rd162, %r452, 4;
	add.s64 	%rd163, %rd10, %rd162;
	ld.global.f32 	%f447, [%rd163];
	add.f32 	%f448, %f446, %f447;
	st.global.f32 	[%rd163], %f448;
	add.s32 	%r343, %r452, %r5;
	add.s32 	%r344, %r342, %r63;
	ld.shared.f32 	%f449, [%r344];
	mul.wide.u32 	%rd164, %r343, 4;
	add.s64 	%rd165, %rd10, %rd164;
	ld.global.f32 	%f450, [%rd165];
	add.f32 	%f451, %f449, %f450;
	st.global.f32 	[%rd165], %f451;
	add.s32 	%r345, %r343, %r5;
	add.s32 	%r346, %r344, %r63;
	ld.shared.f32 	%f452, [%r346];
	mul.wide.u32 	%rd166, %r345, 4;
	add.s64 	%rd167, %rd10, %rd166;
	ld.global.f32 	%f453, [%rd167];
	add.f32 	%f454, %f452, %f453;
	st.global.f32 	[%rd167], %f454;
	add.s32 	%r347, %r345, %r5;
	add.s32 	%r348, %r346, %r63;
	ld.shared.f32 	%f455, [%r348];
	mul.wide.u32 	%rd168, %r347, 4;
	add.s64 	%rd169, %rd10, %rd168;
	ld.global.f32 	%f456, [%rd169];
	add.f32 	%f457, %f455, %f456;
	st.global.f32 	[%rd169], %f457;
	add.s32 	%r452, %r347, %r5;
	setp.lt.u32 	%p81, %r452, 224;
	@%p81 bra 	$L__BB2_133;
	bra.uni 	$L__BB2_96;
$L__BB2_134:
	shl.b32 	%r372, %r459, 2;
	mov.u32 	%r373, s_data;
	add.s32 	%r374, %r373, %r372;
	add.s32 	%r375, %r374, 5120;
	ld.shared.f32 	%f489, [%r374+5120];
	mul.wide.u32 	%rd187, %r459, 4;
	add.s64 	%rd188, %rd13, %rd187;
	ld.global.f32 	%f490, [%rd188];
	add.f32 	%f491, %f489, %f490;
	st.global.f32 	[%rd188], %f491;
	add.s32 	%r376, %r459, %r5;
	add.s32 	%r377, %r375, %r63;
	ld.shared.f32 	%f492, [%r377];
	mul.wide.u32 	%rd189, %r376, 4;
	add.s64 	%rd190, %rd13, %rd189;
	ld.global.f32 	%f493, [%rd190];
	add.f32 	%f494, %f492, %f493;
	st.global.f32 	[%rd190], %f494;
	add.s32 	%r378, %r376, %r5;
	add.s32 	%r379, %r377, %r63;
	ld.shared.f32 	%f495, [%r379];
	mul.wide.u32 	%rd191, %r378, 4;
	add.s64 	%rd192, %rd13, %rd191;
	ld.global.f32 	%f496, [%rd192];
	add.f32 	%f497, %f495, %f496;
	st.global.f32 	[%rd192], %f497;
	add.s32 	%r380, %r378, %r5;
	add.s32 	%r381, %r379, %r63;
	ld.shared.f32 	%f498, [%r381];
	mul.wide.u32 	%rd193, %r380, 4;
	add.s64 	%rd194, %rd13, %rd193;
	ld.global.f32 	%f499, [%rd194];
	add.f32 	%f500, %f498, %f499;
	st.global.f32 	[%rd194], %f500;
	add.s32 	%r459, %r380, %r5;
	setp.lt.u32 	%p94, %r459, 160;
	@%p94 bra 	$L__BB2_134;
	bra.uni 	$L__BB2_110;

}
	// .globl	_Z17fusedUpdateKernelPfS_S_S_S_S_S_S_S_S_S_S_PKfS1_S1_S1_S1_S1_S1_S1_S1_S1_S1_S1_fi
.visible .entry _Z17fusedUpdateKernelPfS_S_S_S_S_S_S_S_S_S_S_PKfS1_S1_S1_S1_S1_S1_S1_S1_S1_S1_S1_fi(
	.param .u64 .ptr .align 1 _Z17fusedUpdateKernelPfS_S_S_S_S_S_S_S_S_S_S_PKfS1_S1_S1_S1_S1_S1_S1_S1_S1_S1_S1_fi_param_0,
	.param .u64 .ptr .align 1 _Z17fusedUpdateKernelPfS_S_S_S_S_S_S_S_S_S_S_PKfS1_S1_S1_S1_S1_S1_S1_S1_S1_S1_S1_fi_param_1,
	.param .u64 .ptr .align 1 _Z17fusedUpdateKernelPfS_S_S_S_S_S_S_S_S_S_S_PKfS1_S1_S1_S1_S1_S1_S1_S1_S1_S1_S1_fi_param_2,
	.param .u64 .ptr .align 1 _Z17fusedUpdateKernelPfS_S_S_S_S_S_S_S_S_S_S_PKfS1_S1_S1_S1_S1_S1_S1_S1_S1_S1_S1_fi_param_3,
	.param .u64 .ptr .align 1 _Z17fusedUpdateKernelPfS_S_S_S_S_S_S_S_S_S_S_PKfS1_S1_S1_S1_S1_S1_S1_S1_S1_S1_S1_fi_param_4,
	.param .u64 .ptr .align 1 _Z17fusedUpdateKernelPfS_S_S_S_S_S_S_S_S_S_S_PKfS1_S1_S1_S1_S1_S1_S1_S1_S1_S1_S1_fi_param_5,
	.param .u64 .ptr .align 1 _Z17fusedUpdateKernelPfS_S_S_S_S_S_S_S_S_S_S_PKfS1_S1_S1_S1_S1_S1_S1_S1_S1_S1_S1_fi_param_6,
	.param .u64 .ptr .align 1 _Z17fusedUpdateKernelPfS_S_S_S_S_S_S_S_S_S_S_PKfS1_S1_S1_S1_S1_S1_S1_S1_S1_S1_S1_fi_param_7,
	.param .u64 .ptr .align 1 _Z17fusedUpdateKernelPfS_S_S_S_S_S_S_S_S_S_S_PKfS1_S1_S1_S1_S1_S1_S1_S1_S1_S1_S1_fi_param_8,
	.param .u64 .ptr .align 1 _Z17fusedUpdateKernelPfS_S_S_S_S_S_S_S_S_S_S_PKfS1_S1_S1_S1_S1_S1_S1_S1_S1_S1_S1_fi_param_9,
	.param .u64 .ptr .align 1 _Z17fusedUpdateKernelPfS_S_S_S_S_S_S_S_S_S_S_PKfS1_S1_S1_S1_S1_S1_S1_S1_S1_S1_S1_fi_param_10,
	.param .u64 .ptr .align 1 _Z17fusedUpdateKernelPfS_S_S_S_S_S_S_S_S_S_S_PKfS1_S1_S1_S1_S1_S1_S1_S1_S1_S1_S1_fi_param_11,
	.param .u64 .ptr .align 1 _Z17fusedUpdateKernelPfS_S_S_S_S_S_S_S_S_S_S_PKfS1_S1_S1_S1_S1_S1_S1_S1_S1_S1_S1_fi_param_12,
	.param .u64 .ptr .align 1 _Z17fusedUpdateKernelPfS_S_S_S_S_S_S_S_S_S_S_PKfS1_S1_S1_S1_S1_S1_S1_S1_S1_S1_S1_fi_param_13,
	.param .u64 .ptr .align 1 _Z17fusedUpdateKernelPfS_S_S_S_S_S_S_S_S_S_S_PKfS1_S1_S1_S1_S1_S1_S1_S1_S1_S1_S1_fi_param_14,
	.param .u64 .ptr .align 1 _Z17fusedUpdateKernelPfS_S_S_S_S_S_S_S_S_S_S_PKfS1_S1_S1_S1_S1_S1_S1_S1_S1_S1_S1_fi_param_15,
	.param .u64 .ptr .align 1 _Z17fusedUpdateKernelPfS_S_S_S_S_S_S_S_S_S_S_PKfS1_S1_S1_S1_S1_S1_S1_S1_S1_S1_S1_fi_param_16,
	.param .u64 .ptr .align 1 _Z17fusedUpdateKernelPfS_S_S_S_S_S_S_S_S_S_S_PKfS1_S1_S1_S1_S1_S1_S1_S1_S1_S1_S1_fi_param_17,
	.param .u64 .ptr .align 1 _Z17fusedUpdateKernelPfS_S_S_S_S_S_S_S_S_S_S_PKfS1_S1_S1_S1_S1_S1_S1_S1_S1_S1_S1_fi_param_18,
	.param .u64 .ptr .align 1 _Z17fusedUpdateKernelPfS_S_S_S_S_S_S_S_S_S_S_PKfS1_S1_S1_S1_S1_S1_S1_S1_S1_S1_S1_fi_param_19,
	.param .u64 .ptr .align 1 _Z17fusedUpdateKernelPfS_S_S_S_S_S_S_S_S_S_S_PKfS1_S1_S1_S1_S1_S1_S1_S1_S1_S1_S1_fi_param_20,
	.param .u64 .ptr .align 1 _Z17fusedUpdateKernelPfS_S_S_S_S_S_S_S_S_S_S_PKfS1_S1_S1_S1_S1_S1_S1_S1_S1_S1_S1_fi_param_21,
	.param .u64 .ptr .align 1 _Z17fusedUpdateKernelPfS_S_S_S_S_S_S_S_S_S_S_PKfS1_S1_S1_S1_S1_S1_S1_S1_S1_S1_S1_fi_param_22,
	.param .u64 .ptr .align 1 _Z17fusedUpdateKernelPfS_S_S_S_S_S_S_S_S_S_S_PKfS1_S1_S1_S1_S1_S1_S1_S1_S1_S1_S1_fi_param_23,
	.param .f32 _Z17fusedUpdateKernelPfS_S_S_S_S_S_S_S_S_S_S_PKfS1_S1_S1_S1_S1_S1_S1_S1_S1_S1_S1_fi_param_24,
	.param .u32 _Z17fusedUpdateKernelPfS_S_S_S_S_S_S_S_S_S_S_PKfS1_S1_S1_S1_S1_S1_S1_S1_S1_S1_S1_fi_param_25
)
{
	.reg .pred 	%p<70>;
	.reg .b32 	%r<247>;
	.reg .b32 	%f<250>;
	.reg .b64 	%rd<247>;

	ld.param.u64 	%rd37, [_Z17fusedUpdateKernelPfS_S_S_S_S_S_S_S_S_S_S_PKfS1_S1_S1_S1_S1_S1_S1_S1_S1_S1_S1_fi_param_0];
	ld.param.u64 	%rd38, [_Z17fusedUpdateKernelPfS_S_S_S_S_S_S_S_S_S_S_PKfS1_S1_S1_S1_S1_S1_S1_S1_S1_S1_S1_fi_param_1];
	ld.param.u64 	%rd39, [_Z17fusedUpdateKernelPfS_S_S_S_S_S_S_S_S_S_S_PKfS1_S1_S1_S1_S1_S1_S1_S1_S1_S1_S1_fi_param_2];
	ld.param.u64 	%rd40, [_Z17fusedUpdateKernelPfS_S_S_S_S_S_S_S_S_S_S_PKfS1_S1_S1_S1_S1_S1_S1_S1_S1_S1_S1_fi_param_3];
	ld.param.u64 	%rd41, [_Z17fusedUpdateKernelPfS_S_S_S_S_S_S_S_S_S_S_PKfS1_S1_S1_S1_S1_S1_S1_S1_S1_S1_S1_fi_param_4];
	ld.param.u64 	%rd42, [_Z17fusedUpdateKernelPfS_S_S_S_S_S_S_S_S_S_S_PKfS1_S1_S1_S1_S1_S1_S1_S1_S1_S1_S1_fi_param_5];
	ld.param.u64 	%rd43, [_Z17fusedUpdateKernelPfS_S_S_S_S_S_S_S_S_S_S_PKfS1_S1_S1_S1_S1_S1_S1_S1_S1_S1_S1_fi_param_6];
	ld.param.u64 	%rd44, [_Z17fusedUpdateKernelPfS_S_S_S_S_S_S_S_S_S_S_PKfS1_S1_S1_S1_S1_S1_S1_S1_S1_S1_S1_fi_param_7];
	ld.param.u64 	%rd45, [_Z17fusedUpdateKernelPfS_S_S_S_S_S_S_S_S_S_S_PKfS1_S1_S1_S1_S1_S1_S1_S1_S1_S1_S1_fi_param_8];
	ld.param.u64 	%rd46, [_Z17fusedUpdateKernelPfS_S_S_S_S_S_S_S_S_S_S_PKfS1_S1_S1_S1_S1_S1_S1_S1_S1_S1_S1_fi_param_9];
	ld.param.u64 	%rd47, [_Z17fusedUpdateKernelPfS_S_S_S_S_S_S_S_S_S_S_PKfS1_S1_S1_S1_S1_S1_S1_S1_S1_S1_S1_fi_param_12];
	ld.param.u64 	%rd48, [_Z17fusedUpdateKernelPfS_S_S_S_S_S_S_S_S_S_S_PKfS1_S1_S1_S1_S1_S1_S1_S1_S1_S1_S1_fi_param_13];
	ld.param.u64 	%rd49, [_Z17fusedUpdateKernelPfS_S_S_S_S_S_S_S_S_S_S_PKfS1_S1_S1_S1_S1_S1_S1_S1_S1_S1_S1_fi_param_14];
	ld.param.u64 	%rd50, [_Z17fusedUpdateKernelPfS_S_S_S_S_S_S_S_S_S_S_PKfS1_S1_S1_S1_S1_S1_S1_S1_S1_S1_S1_fi_param_15];
	ld.param.u64 	%rd51, [_Z17fusedUpdateKernelPfS_S_S_S_S_S_S_S_S_S_S_PKfS1_S1_S1_S1_S1_S1_S1_S1_S1_S1_S1_fi_param_16];
	ld.param.u64 	%rd52, [_Z17fusedUpdateKernelPfS_S_S_S_S_S_S_S_S_S_S_PKfS1_S1_S1_S1_S1_S1_S1_S1_S1_S1_S1_fi_param_17];
	ld.param.u64 	%rd53, [_Z17fusedUpdateKernelPfS_S_S_S_S_S_S_S_S_S_S_PKfS1_S1_S1_S1_S1_S1_S1_S1_S1_S1_S1_fi_param_18];
	ld.param.u64 	%rd54, [_Z17fusedUpdateKernelPfS_S_S_S_S_S_S_S_S_S_S_PKfS1_S1_S1_S1_S1_S1_S1_S1_S1_S1_S1_fi_param_19];
	ld.param.u64 	%rd55, [_Z17fusedUpdateKernelPfS_S_S_S_S_S_S_S_S_S_S_PKfS1_S1_S1_S1_S1_S1_S1_S1_S1_S1_S1_fi_param_20];
	ld.param.u64 	%rd56, [_Z17fusedUpdateKernelPfS_S_S_S_S_S_S_S_S_S_S_PKfS1_S1_S1_S1_S1_S1_S1_S1_S1_S1_S1_fi_param_21];
	ld.param.f32 	%f1, [_Z17fusedUpdateKernelPfS_S_S_S_S_S_S_S_S_S_S_PKfS1_S1_S1_S1_S1_S1_S1_S1_S1_S1_S1_fi_param_24];
	cvta.to.global.u64 	%rd1, %rd37;
	cvta.to.global.u64 	%rd2, %rd47;
	cvta.to.global.u64 	%rd3, %rd38;
	cvta.to.global.u64 	%rd4, %rd48;
	cvta.to.global.u64 	%rd5, %rd39;
	cvta.to.global.u64 	%rd6, %rd49;
	cvta.to.global.u64 	%rd7, %rd40;
	cvta.to.global.u64 	%rd8, %rd50;
	cvta.to.global.u64 	%rd9, %rd41;
	cvta.to.global.u64 	%rd10, %rd51;
	cvta.to.global.u64 	%rd11, %rd42;
	cvta.to.global.u64 	%rd12, %rd52;
	cvta.to.global.u64 	%rd13, %rd43;
	cvta.to.global.u64 	%rd14, %rd53;
	cvta.to.global.u64 	%rd15, %rd44;
	cvta.to.global.u64 	%rd16, %rd54;
	cvta.to.global.u64 	%rd17, %rd45;
	cvta.to.global.u64 	%rd18, %rd55;
	cvta.to.global.u64 	%rd19, %rd46;
	cvta.to.global.u64 	%rd20, %rd56;
	mov.u32 	%r246, %tid.x;
	mov.u32 	%r2, %ntid.x;
	add.s32 	%r3, %r246, %r2;
	max.u32 	%r123, %r3, 256;
	setp.lt.u32 	%p1, %r3, 256;
	selp.u32 	%r124, 1, 0, %p1;
	add.s32 	%r125, %r3, %r124;
	sub.s32 	%r126, %r123, %r125;
	div.u32 	%r127, %r126, %r2;
	add.s32 	%r4, %r127, %r124;
	and.b32  	%r5, %r4, 3;
	add.s32 	%r6, %r3, %r2;
	add.s32 	%r7, %r6, %r2;
	mov.b32 	%r204, 0;
$L__BB3_1:
	setp.gt.u32 	%p2, %r246, 255;
	@%p2 bra 	$L__BB3_8;
	setp.eq.s32 	%p3, %r5, 3;
	shl.b32 	%r9, %r204, 8;
	mov.u32 	%r205, %r246;
	@%p3 bra 	$L__BB3_6;
	setp.eq.s32 	%p4, %r5, 0;
	add.s32 	%r10, %r9, %r246;
	mul.wide.u32 	%rd57, %r10, 4;
	add.s64 	%rd58, %rd2, %rd57;
	ld.global.f32 	%f2, [%rd58];
	mul.f32 	%f3, %f1, %f2;
	add.s64 	%rd59, %rd1, %rd57;
	ld.global.f32 	%f4, [%rd59];
	sub.f32 	%f5, %f4, %f3;
	st.global.f32 	[%rd59], %f5;
	mov.u32 	%r205, %r3;
	@%p4 bra 	$L__BB3_6;
	setp.eq.s32 	%p5, %r5, 1;
	add.s32 	%r11, %r10, %r2;
	mul.wide.u32 	%rd60, %r11, 4;
	add.s64 	%rd61, %rd2, %rd60;
	ld.global.f32 	%f6, [%rd61];
	mul.f32 	%f7, %f1, %f6;
	add.s64 	%rd62, %rd1, %rd60;
	ld.global.f32 	%f8, [%rd62];
	sub.f32 	%f9, %f8, %f7;
	st.global.f32 	[%rd62], %f9;
	mov.u32 	%r205, %r6;
	@%p5 bra 	$L__BB3_6;
	add.s32 	%r128, %r11, %r2;
	mul.wide.u32 	%rd63, %r128, 4;
	add.s64 	%rd64, %rd2, %rd63;
	ld.global.f32 	%f10, [%rd64];
	mul.f32 	%f11, %f1, %f10;
	add.s64 	%rd65, %rd1, %rd63;
	ld.global.f32 	%f12, [%rd65];
	sub.f32 	%f13, %f12, %f11;
	st.global.f32 	[%rd65], %f13;
	mov.u32 	%r205, %r7;
$L__BB3_6:
	setp.lt.u32 	%p6, %r4, 3;
	@%p6 bra 	$L__BB3_8;
$L__BB3_7:
	add.s32 	%r129, %r9, %r205;
	mul.wide.u32 	%rd66, %r129, 4;
	add.s64 	%rd67, %rd2, %rd66;
	ld.global.f32 	%f14, [%rd67];
	mul.f32 	%f15, %f1, %f14;
	add.s64 	%rd68, %rd1, %rd66;
	ld.global.f32 	%f16, [%rd68];
	sub.f32 	%f17, %f16, %f15;
	st.global.f32 	[%rd68], %f17;
	add.s32 	%r130, %r129, %r2;
	mul.wide.u32 	%rd69, %r130, 4;
	add.s64 	%rd70, %rd2, %rd69;
	ld.global.f32 	%f18, [%rd70];
	mul.f32 	%f19, %f1, %f18;
	add.s64 	%rd71, %rd1, %rd69;
	ld.global.f32 	%f20, [%rd71];
	sub.f32 	%f21, %f20, %f19;
	st.global.f32 	[%rd71], %f21;
	add.s32 	%r131, %r130, %r2;
	mul.wide.u32 	%rd72, %r131, 4;
	add.s64 	%rd73, %rd2, %rd72;
	ld.global.f32 	%f22, [%rd73];
	mul.f32 	%f23, %f1, %f22;
	add.s64 	%rd74, %rd1, %rd72;
	ld.global.f32 	%f24, [%rd74];
	sub.f32 	%f25, %f24, %f23;
	st.global.f32 	[%rd74], %f25;
	add.s32 	%r132, %r131, %r2;
	mul.wide.u32 	%rd75, %r132, 4;
	add.s64 	%rd76, %rd2, %rd75;
	ld.global.f32 	%f26, [%rd76];
	mul.f32 	%f27, %f1, %f26;
	add.s64 	%rd77, %rd1, %rd75;
	ld.global.f32 	%f28, [%rd77];
	sub.f32 	%f29, %f28, %f27;
	st.global.f32 	[%rd77], %f29;
	shl.b32 	%r133, %r2, 2;
	add.s32 	%r205, %r133, %r205;
	setp.lt.u32 	%p7, %r205, 256;
	@%p7 bra 	$L__BB3_7;
$L__BB3_8:
	add.s32 	%r204, %r204, 1;
	setp.eq.s32 	%p8, %r204, 128;
	@%p8 bra 	$L__BB3_9;
	bra.uni 	$L__BB3_1;
$L__BB3_9:
	@%p2 bra 	$L__BB3_14;
	setp.eq.s32 	%p10, %r5, 3;
	mov.u32 	%r208, %r246;
	@%p10 bra 	$L__BB3_13;
	add.s32 	%r135, %r4, 1;
	and.b32  	%r13, %r135, 3;
	mov.b32 	%r207, 0;
	mov.u32 	%r208, %r246;
$L__BB3_12:
	.pragma "nounroll";
	mul.wide.u32 	%rd78, %r208, 4;
	add.s64 	%rd79, %rd4, %rd78;
	ld.global.f32 	%f30, [%rd79];
	mul.f32 	%f31, %f1, %f30;
	add.s64 	%rd80, %rd3, %rd78;
	ld.global.f32 	%f32, [%rd80];
	sub.f32 	%f33, %f32, %f31;
	st.global.f32 	[%rd80], %f33;
	add.s32 	%r208, %r208, %r2;
	add.s32 	%r207, %r207, 1;
	setp.ne.s32 	%p11, %r207, %r13;
	@%p11 bra 	$L__BB3_12;
$L__BB3_13:
	setp.lt.u32 	%p12, %r4, 3;
	@%p12 bra 	$L__BB3_14;
	bra.uni 	$L__BB3_82;
$L__BB3_14:
	max.u32 	%r140, %r3, 192;
	setp.lt.u32 	%p14, %r3, 192;
	selp.u32 	%r141, 1, 0, %p14;
	add.s32 	%r142, %r3, %r141;
	sub.s32 	%r143, %r140, %r142;
	div.u32 	%r144, %r143, %r2;
	add.s32 	%r22, %r144, %r141;
	and.b32  	%r23, %r22, 3;
	mov.b32 	%r211, 0;
$L__BB3_15:
	setp.gt.u32 	%p15, %r246, 191;
	@%p15 bra 	$L__BB3_22;
	setp.eq.s32 	%p16, %r23, 3;
	mul.lo.s32 	%r27, %r211, 192;
	mov.u32 	%r212, %r246;
	@%p16 bra 	$L__BB3_20;
	setp.eq.s32 	%p17, %r23, 0;
	add.s32 	%r28, %r246, %r27;
	mul.wide.u32 	%rd93, %r28, 4;
	add.s64 	%rd94, %rd6, %rd93;
	ld.global.f32 	%f50, [%rd94];
	mul.f32 	%f51, %f1, %f50;
	add.s64 	%rd95, %rd5, %rd93;
	ld.global.f32 	%f52, [%rd95];
	sub.f32 	%f53, %f52, %f51;
	st.global.f32 	[%rd95], %f53;
	mov.u32 	%r212, %r3;
	@%p17 bra 	$L__BB3_20;
	setp.eq.s32 	%p18, %r23, 1;
	add.s32 	%r29, %r28, %r2;
	mul.wide.u32 	%rd96, %r29, 4;
	add.s64 	%rd97, %rd6, %rd96;
	ld.global.f32 	%f54, [%rd97];
	mul.f32 	%f55, %f1, %f54;
	add.s64 	%rd98, %rd5, %rd96;
	ld.global.f32 	%f56, [%rd98];
	sub.f32 	%f57, %f56, %f55;
	st.global.f32 	[%rd98], %f57;
	mov.u32 	%r212, %r6;
	@%p18 bra 	$L__BB3_20;
	add.s32 	%r145, %r29, %r2;
	mul.wide.u32 	%rd99, %r145, 4;
	add.s64 	%rd100, %rd6, %rd99;
	ld.global.f32 	%f58, [%rd100];
	mul.f32 	%f59, %f1, %f58;
	add.s64 	%rd101, %rd5, %rd99;
	ld.global.f32 	%f60, [%rd101];
	sub.f32 	%f61, %f60, %f59;
	st.global.f32 	[%rd101], %f61;
	mov.u32 	%r212, %r7;
$L__BB3_20:
	setp.lt.u32 	%p19, %r22, 3;
	@%p19 bra 	$L__BB3_22;
$L__BB3_21:
	add.s32 	%r146, %r212, %r27;
	mul.wide.u32 	%rd102, %r146, 4;
	add.s64 	%rd103, %rd6, %rd102;
	ld.global.f32 	%f62, [%rd103];
	mul.f32 	%f63, %f1, %f62;
	add.s64 	%rd104, %rd5, %rd102;
	ld.global.f32 	%f64, [%rd104];
	sub.f32 	%f65, %f64, %f63;
	st.global.f32 	[%rd104], %f65;
	add.s32 	%r147, %r146, %r2;
	mul.wide.u32 	%rd105, %r147, 4;
	add.s64 	%rd106, %rd6, %rd105;
	ld.global.f32 	%f66, [%rd106];
	mul.f32 	%f67, %f1, %f66;
	add.s64 	%rd107, %rd5, %rd105;
	ld.global.f32 	%f68, [%rd107];
	sub.f32 	%f69, %f68, %f67;
	st.global.f32 	[%rd107], %f69;
	add.s32 	%r148, %r147, %r2;
	mul.wide.u32 	%rd108, %r148, 4;
	add.s64 	%rd109, %rd6, %rd108;
	ld.global.f32 	%f70, [%rd109];
	mul.f32 	%f71, %f1, %f70;
	add.s64 	%rd110, %rd5, %rd108;
	ld.global.f32 	%f72, [%rd110];
	sub.f32 	%f73, %f72, %f71;
	st.global.f32 	[%rd110], %f73;
	add.s32 	%r149, %r148, %r2;
	mul.wide.u32 	%rd111, %r149, 4;
	add.s64 	%rd112, %rd6, %rd111;
	ld.global.f32 	%f74, [%rd112];
	mul.f32 	%f75, %f1, %f74;
	add.s64 	%rd113, %rd5, %rd111;
	ld.global.f32 	%f76, [%rd113];
	sub.f32 	%f77, %f76, %f75;
	st.global.f32 	[%rd113], %f77;
	shl.b32 	%r150, %r2, 2;
	add.s32 	%r212, %r150, %r212;
	setp.lt.u32 	%p20, %r212, 192;
	@%p20 bra 	$L__BB3_21;
$L__BB3_22:
	add.s32 	%r211, %r211, 1;
	setp.eq.s32 	%p21, %r211, 256;
	@%p21 bra 	$L__BB3_23;
	bra.uni 	$L__BB3_15;
$L__BB3_23:
	setp.gt.u32 	%p22, %r246, 191;
	@%p22 bra 	$L__BB3_28;
	setp.eq.s32 	%p23, %r23, 3;
	mov.u32 	%r215, %r246;
	@%p23 bra 	$L__BB3_27;
	add.s32 	%r152, %r22, 1;
	and.b32  	%r31, %r152, 3;
	mov.b32 	%r214, 0;
	mov.u32 	%r215, %r246;
$L__BB3_26:
	.pragma "nounroll";
	mul.wide.u32 	%rd114, %r215, 4;
	add.s64 	%rd115, %rd8, %rd114;
	ld.global.f32 	%f78, [%rd115];
	mul.f32 	%f79, %f1, %f78;
	add.s64 	%rd116, %rd7, %rd114;
	ld.global.f32 	%f80, [%rd116];
	sub.f32 	%f81, %f80, %f79;
	st.global.f32 	[%rd116], %f81;
	add.s32 	%r215, %r215, %r2;
	add.s32 	%r214, %r214, 1;
	setp.ne.s32 	%p24, %r214, %r31;
	@%p24 bra 	$L__BB3_26;
$L__BB3_27:
	setp.lt.u32 	%p25, %r22, 3;
	@%p25 bra 	$L__BB3_28;
	bra.uni 	$L__BB3_83;
$L__BB3_28:
	max.u32 	%r157, %r3, 224;
	setp.lt.u32 	%p27, %r3, 224;
	selp.u32 	%r158, 1, 0, %p27;
	add.s32 	%r159, %r3, %r158;
	sub.s32 	%r160, %r157, %r159;
	div.u32 	%r161, %r160, %r2;
	add.s32 	%r40, %r161, %r158;
	and.b32  	%r41, %r40, 3;
	mov.b32 	%r218, 0;
$L__BB3_29:
	setp.gt.u32 	%p28, %r246, 223;
	@%p28 bra 	$L__BB3_36;
	setp.eq.s32 	%p29, %r41, 3;
	mul.lo.s32 	%r45, %r218, 224;
	mov.u32 	%r219, %r246;
	@%p29 bra 	$L__BB3_34;
	setp.eq.s32 	%p30, %r41, 0;
	add.s32 	%r46, %r246, %r45;
	mul.wide.u32 	%rd129, %r46, 4;
	add.s64 	%rd130, %rd10, %rd129;
	ld.global.f32 	%f98, [%rd130];
	mul.f32 	%f99, %f1, %f98;
	add.s64 	%rd131, %rd9, %rd129;
	ld.global.f32 	%f100, [%rd131];
	sub.f32 	%f101, %f100, %f99;
	st.global.f32 	[%rd131], %f101;
	mov.u32 	%r219, %r3;
	@%p30 bra 	$L__BB3_34;
	setp.eq.s32 	%p31, %r41, 1;
	add.s32 	%r47, %r46, %r2;
	mul.wide.u32 	%rd132, %r47, 4;
	add.s64 	%rd133, %rd10, %rd132;
	ld.global.f32 	%f102, [%rd133];
	mul.f32 	%f103, %f1, %f102;
	add.s64 	%rd134, %rd9, %rd132;
	ld.global.f32 	%f104, [%rd134];
	sub.f32 	%f105, %f104, %f103;
	st.global.f32 	[%rd134], %f105;
	mov.u32 	%r219, %r6;
	@%p31 bra 	$L__BB3_34;
	add.s32 	%r162, %r47, %r2;
	mul.wide.u32 	%rd135, %r162, 4;
	add.s64 	%rd136, %rd10, %rd135;
	ld.global.f32 	%f106, [%rd136];
	mul.f32 	%f107, %f1, %f106;
	add.s64 	%rd137, %rd9, %rd135;
	ld.global.f32 	%f108, [%rd137];
	sub.f32 	%f109, %f108, %f107;
	st.global.f32 	[%rd137], %f109;
	mov.u32 	%r219, %r7;
$L__BB3_34:
	setp.lt.u32 	%p32, %r40, 3;
	@%p32 bra 	$L__BB3_36;
$L__BB3_35:
	add.s32 	%r163, %r219, %r45;
	mul.wide.u32 	%rd138, %r163, 4;
	add.s64 	%rd139, %rd10, %rd138;
	ld.global.f32 	%f110, [%rd139];
	mul.f32 	%f111, %f1, %f110;
	add.s64 	%rd140, %rd9, %rd138;
	ld.global.f32 	%f112, [%rd140];
	sub.f32 	%f113, %f112, %f111;
	st.global.f32 	[%rd140], %f113;
	add.s32 	%r164, %r163, %r2;
	mul.wide.u32 	%rd141, %r164, 4;
	add.s64 	%rd142, %rd10, %rd141;
	ld.global.f32 	%f114, [%rd142];
	mul.f32 	%f115, %f1, %f114;
	add.s64 	%rd143, %rd9, %rd141;
	ld.global.f32 	%f116, [%rd143];
	sub.f32 	%f117, %f116, %f115;
	st.global.f32 	[%rd143], %f117;
	add.s32 	%r165, %r164, %r2;
	mul.wide.u32 	%rd144, %r165, 4;
	add.s64 	%rd145, %rd10, %rd144;
	ld.global.f32 	%f118, [%rd145];
	mul.f32 	%f119, %f1, %f118;
	add.s64 	%rd146, %rd9, %rd144;
	ld.global.f32 	%f120, [%rd146];
	sub.f32 	%f121, %f120, %f119;
	st.global.f32 	[%rd146], %f121;
	add.s32 	%r166, %r165, %r2;
	mul.wide.u32 	%rd147, %r166, 4;
	add.s64 	%rd148, %rd10, %rd147;
	ld.global.f32 	%f122, [%rd148];
	mul.f32 	%f123, %f1, %f122;
	add.s64 	%rd149, %rd9, %rd147;
	ld.global.f32 	%f124, [%rd149];
	sub.f32 	%f125, %f124, %f123;
	st.global.f32 	[%rd149], %f125;
	shl.b32 	%r167, %r2, 2;
	add.s32 	%r219, %r167, %r219;
	setp.lt.u32 	%p33, %r219, 224;
	@%p33 bra 	$L__BB3_35;
$L__BB3_36:
	add.s32 	%r218, %r218, 1;
	setp.eq.s32 	%p34, %r218, 192;
	@%p34 bra 	$L__BB3_37;
	bra.uni 	$L__BB3_29;
$L__BB3_37:
	setp.gt.u32 	%p35, %r246, 223;
	@%p35 bra 	$L__BB3_42;
	setp.eq.s32 	%p36, %r41, 3;
	mov.u32 	%r222, %r246;
	@%p36 bra 	$L__BB3_41;
	add.s32 	%r169, %r40, 1;
	and.b32  	%r49, %r169, 3;
	mov.b32 	%r221, 0;
	mov.u32 	%r222, %r246;
$L__BB3_40:
	.pragma "nounroll";
	mul.wide.u32 	%rd150, %r222, 4;
	add.s64 	%rd151, %rd12, %rd150;
	ld.global.f32 	%f126, [%rd151];
	mul.f32 	%f127, %f1, %f126;
	add.s64 	%rd152, %rd11, %rd150;
	ld.global.f32 	%f128, [%rd152];
	sub.f32 	%f129, %f128, %f127;
	st.global.f32 	[%rd152], %f129;
	add.s32 	%r222, %r222, %r2;
	add.s32 	%r221, %r221, 1;
	setp.ne.s32 	%p37, %r221, %r49;
	@%p37 bra 	$L__BB3_40;
$L__BB3_41:
	setp.lt.u32 	%p38, %r40, 3;
	@%p38 bra 	$L__BB3_42;
	bra.uni 	$L__BB3_84;
$L__BB3_42:
	max.u32 	%r174, %r3, 160;
	setp.lt.u32 	%p40, %r3, 160;
	selp.u32 	%r175, 1, 0, %p40;
	add.s32 	%r176, %r3, %r175;
	sub.s32 	%r177, %r174, %r176;
	div.u32 	%r178, %r177, %r2;
	add.s32 	%r58, %r178, %r175;
	and.b32  	%r59, %r58, 3;
	mov.b32 	%r225, 0;
$L__BB3_43:
	setp.gt.u32 	%p41, %r246, 159;
	@%p41 bra 	$L__BB3_50;
	setp.eq.s32 	%p42, %r59, 3;
	mul.lo.s32 	%r63, %r225, 160;
	mov.u32 	%r226, %r246;
	@%p42 bra 	$L__BB3_48;
	setp.eq.s32 	%p43, %r59, 0;
	add.s32 	%r64, %r246, %r63;
	mul.wide.u32 	%rd165, %r64, 4;
	add.s64 	%rd166, %rd14, %rd165;
	ld.global.f32 	%f146, [%rd166];
	mul.f32 	%f147, %f1, %f146;
	add.s64 	%rd167, %rd13, %rd165;
	ld.global.f32 	%f148, [%rd167];
	sub.f32 	%f149, %f148, %f147;
	st.global.f32 	[%rd167], %f149;
	mov.u32 	%r226, %r3;
	@%p43 bra 	$L__BB3_48;
	setp.eq.s32 	%p44, %r59, 1;
	add.s32 	%r65, %r64, %r2;
	mul.wide.u32 	%rd168, %r65, 4;
	add.s64 	%rd169, %rd14, %rd168;
	ld.global.f32 	%f150, [%rd169];
	mul.f32 	%f151, %f1, %f150;
	add.s64 	%rd170, %rd13, %rd168;
	ld.global.f32 	%f152, [%rd170];
	sub.f32 	%f153, %f152, %f151;
	st.global.f32 	[%rd170], %f153;
	mov.u32 	%r226, %r6;
	@%p44 bra 	$L__BB3_48;
	add.s32 	%r179, %r65, %r2;
	mul.wide.u32 	%rd171, %r179, 4;
	add.s64 	%rd172, %rd14, %rd171;
	ld.global.f32 	%f154, [%rd172];
	mul.f32 	%f155, %f1, %f154;
	add.s64 	%rd173, %rd13, %rd171;
	ld.global.f32 	%f156, [%rd173];
	sub.f32 	%f157, %f156, %f155;
	st.global.f32 	[%rd173], %f157;
	mov.u32 	%r226, %r7;
$L__BB3_48:
	setp.lt.u32 	%p45, %r58, 3;
	@%p45 bra 	$L__BB3_50;
$L__BB3_49:
	add.s32 	%r180, %r226, %r63;
	mul.wide.u32 	%rd174, %r180, 4;
	add.s64 	%rd175, %rd14, %rd174;
	ld.global.f32 	%f158, [%rd175];
	mul.f32 	%f159, %f1, %f158;
	add.s64 	%rd176, %rd13, %rd174;
	ld.global.f32 	%f160, [%rd176];
	sub.f32 	%f161, %f160, %f159;
	st.global.f32 	[%rd176], %f161;
	add.s32 	%r181, %r180, %r2;
	mul.wide.u32 	%rd177, %r181, 4;
	add.s64 	%rd178, %rd14, %rd177;
	ld.global.f32 	%f162, [%rd178];
	mul.f32 	%f163, %f1, %f162;
	add.s64 	%rd179, %rd13, %rd177;
	ld.global.f32 	%f164, [%rd179];
	sub.f32 	%f165, %f164, %f163;
	st.global.f32 	[%rd179], %f165;
	add.s32 	%r182, %r181, %r2;
	mul.wide.u32 	%rd180, %r182, 4;
	add.s64 	%rd181, %rd14, %rd180;
	ld.global.f32 	%f166, [%rd181];
	mul.f32 	%f167, %f1, %f166;
	add.s64 	%rd182, %rd13, %rd180;
	ld.global.f32 	%f168, [%rd182];
	sub.f32 	%f169, %f168, %f167;
	st.global.f32 	[%rd182], %f169;
	add.s32 	%r183, %r182, %r2;
	mul.wide.u32 	%rd183, %r183, 4;
	add.s64 	%rd184, %rd14, %rd183;
	ld.global.f32 	%f170, [%rd184];
	mul.f32 	%f171, %f1, %f170;
	add.s64 	%rd185, %rd13, %rd183;
	ld.global.f32 	%f172, [%rd185];
	sub.f32 	%f173, %f172, %f171;
	st.global.f32 	[%rd185], %f173;
	shl.b32 	%r184, %r2, 2;
	add.s32 	%r226, %r184, %r226;
	setp.lt.u32 	%p46, %r226, 160;
	@%p46 bra 	$L__BB3_49;
$L__BB3_50:
	add.s32 	%r225, %r225, 1;
	setp.eq.s32 	%p47, %r225, 224;
	@%p47 bra 	$L__BB3_51;
	bra.uni 	$L__BB3_43;
$L__BB3_51:
	setp.gt.u32 	%p48, %r246, 159;
	@%p48 bra 	$L__BB3_56;
	setp.eq.s32 	%p49, %r59, 3;
	mov.u32 	%r229, %r246;
	@%p49 bra 	$L__BB3_55;
	add.s32 	%r186, %r58, 1;
	and.b32  	%r67, %r186, 3;
	mov.b32 	%r228, 0;
	mov.u32 	%r229, %r246;
$L__BB3_54:
	.pragma "nounroll";
	mul.wide.u32 	%rd186, %r229, 4;
	add.s64 	%rd187, %rd16, %rd186;
	ld.global.f32 	%f174, [%rd187];
	mul.f32 	%f175, %f1, %f174;
	add.s64 	%rd188, %rd15, %rd186;
	ld.global.f32 	%f176, [%rd188];
	sub.f32 	%f177, %f176, %f175;
	st.global.f32 	[%rd188], %f177;
	add.s32 	%r229, %r229, %r2;
	add.s32 	%r228, %r228, 1;
	setp.ne.s32 	%p50, %r228, %r67;
	@%p50 bra 	$L__BB3_54;
$L__BB3_55:
	setp.lt.u32 	%p51, %r58, 3;
	@%p51 bra 	$L__BB3_56;
	bra.uni 	$L__BB3_85;
$L__BB3_56:
	shl.b32 	%r76, %r2, 2;
	shl.b32 	%r77, %r2, 1;
	mul.lo.s32 	%r78, %r2, 3;
	mul.wide.u32 	%rd21, %r2, 16;
	mov.b32 	%r232, 0;
$L__BB3_57:
	setp.gt.u32 	%p53, %r246, 255;
	@%p53 bra 	$L__BB3_65;
	setp.eq.s32 	%p54, %r5, 3;
	shl.b32 	%r82, %r232, 8;
	mov.u32 	%r233, %r246;
	@%p54 bra 	$L__BB3_62;
	setp.eq.s32 	%p55, %r5, 0;
	add.s32 	%r83, %r82, %r246;
	mul.wide.u32 	%rd201, %r83, 4;
	add.s64 	%rd202, %rd18, %rd201;
	ld.global.f32 	%f194, [%rd202];
	mul.f32 	%f195, %f1, %f194;
	add.s64 	%rd203, %rd17, %rd201;
	ld.global.f32 	%f196, [%rd203];
	sub.f32 	%f197, %f196, %f195;
	st.global.f32 	[%rd203], %f197;
	mov.u32 	%r233, %r3;
	@%p55 bra 	$L__BB3_62;
	setp.eq.s32 	%p56, %r5, 1;
	add.s32 	%r84, %r83, %r2;
	mul.wide.u32 	%rd204, %r84, 4;
	add.s64 	%rd205, %rd18, %rd204;
	ld.global.f32 	%f198, [%rd205];
	mul.f32 	%f199, %f1, %f198;
	add.s64 	%rd206, %rd17, %rd204;
	ld.global.f32 	%f200, [%rd206];
	sub.f32 	%f201, %f200, %f199;
	st.global.f32 	[%rd206], %f201;
	mov.u32 	%r233, %r6;
	@%p56 bra 	$L__BB3_62;
	add.s32 	%r191, %r84, %r2;
	mul.wide.u32 	%rd207, %r191, 4;
	add.s64 	%rd208, %rd18, %rd207;
	ld.global.f32 	%f202, [%rd208];
	mul.f32 	%f203, %f1, %f202;
	add.s64 	%rd209, %rd17, %rd207;
	ld.global.f32 	%f204, [%rd209];
	sub.f32 	%f205, %f204, %f203;
	st.global.f32 	[%rd209], %f205;
	mov.u32 	%r233, %r7;
$L__BB3_62:
	setp.lt.u32 	%p57, %r4, 3;
	@%p57 bra 	$L__BB3_65;
	add.s32 	%r192, %r233, %r82;
	add.s32 	%r238, %r192, %r2;
	add.s32 	%r237, %r192, %r77;
	add.s32 	%r236, %r192, %r78;
	mul.wide.u32 	%rd246, %r192, 4;
$L__BB3_64:
	mul.wide.u32 	%rd210, %r238, 4;
	mul.wide.u32 	%rd211, %r237, 4;
	mul.wide.u32 	%rd212, %r236, 4;
	add.s64 	%rd213, %rd18, %rd246;
	ld.global.f32 	%f206, [%rd213];
	mul.f32 	%f207, %f1, %f206;
	add.s64 	%rd214, %rd17, %rd246;
	ld.global.f32 	%f208, [%rd214];
	sub.f32 	%f209, %f208, %f207;
	st.global.f32 	[%rd214], %f209;
	add.s64 	%rd215, %rd18, %rd210;
	ld.global.f32 	%f210, [%rd215];
	mul.f32 	%f211, %f1, %f210;
	add.s64 	%rd216, %rd17, %rd210;
	ld.global.f32 	%f212, [%rd216];
	sub.f32 	%f213, %f212, %f211;
	st.global.f32 	[%rd216], %f213;
	add.s64 	%rd217, %rd18, %rd211;
	ld.global.f32 	%f214, [%rd217];
	mul.f32 	%f215, %f1, %f214;
	add.s64 	%rd218, %rd17, %rd211;
	ld.global.f32 	%f216, [%rd218];
	sub.f32 	%f217, %f216, %f215;
	st.global.f32 	[%rd218], %f217;
	add.s64 	%rd219, %rd18, %rd212;
	ld.global.f32 	%f218, [%rd219];
	mul.f32 	%f219, %f1, %f218;
	add.s64 	%rd220, %rd17, %rd212;
	ld.global.f32 	%f220, [%rd220];
	sub.f32 	%f221, %f220, %f219;
	st.global.f32 	[%rd220], %f221;
	add.s32 	%r233, %r233, %r76;
	add.s32 	%r238, %r238, %r76;
	add.s32 	%r237, %r237, %r76;
	add.s32 	%r236, %r236, %r76;
	add.s64 	%rd246, %rd246, %rd21;
	setp.lt.u32 	%p58, %r233, 256;
	@%p58 bra 	$L__BB3_64;
$L__BB3_65:
	add.s32 	%r232, %r232, 1;
	setp.eq.s32 	%p59, %r232, 160;
	@%p59 bra 	$L__BB3_66;
	bra.uni 	$L__BB3_57;
$L__BB3_66:
	setp.gt.u32 	%p60, %r246, 255;
	@%p60 bra 	$L__BB3_73;
	setp.eq.s32 	%p61, %r5, 3;
	mov.u32 	%r243, %r246;
	@%p61 bra 	$L__BB3_70;
	add.s32 	%r193, %r4, 1;
	and.b32  	%r194, %r193, 3;
	mul.wide.u32 	%rd245, %r246, 4;
	mul.wide.u32 	%rd24, %r2, 4;
	neg.s32 	%r234, %r194;
	mad.lo.s32 	%r243, %r2, %r194, %r246;
$L__BB3_69:
	.pragma "nounroll";
	add.s64 	%rd221, %rd20, %rd245;
	ld.global.f32 	%f222, [%rd221];
	mul.f32 	%f223, %f1, %f222;
	add.s64 	%rd222, %rd19, %rd245;
	ld.global.f32 	%f224, [%rd222];
	sub.f32 	%f225, %f224, %f223;
	st.global.f32 	[%rd222], %f225;
	add.s64 	%rd245, %rd245, %rd24;
	add.s32 	%r234, %r234, 1;
	setp.ne.s32 	%p62, %r234, 0;
	@%p62 bra 	$L__BB3_69;
$L__BB3_70:
	setp.lt.u32 	%p63, %r4, 3;
	@%p63 bra 	$L__BB3_73;
	add.s32 	%r242, %r243, %r77;
	add.s32 	%r241, %r243, %r78;
	add.s32 	%r240, %r2, %r243;
$L__BB3_72:
	mul.wide.u32 	%rd223, %r243, 4;
	add.s64 	%rd224, %rd20, %rd223;
	ld.global.f32 	%f226, [%rd224];
	mul.f32 	%f227, %f1, %f226;
	add.s64 	%rd225, %rd19, %rd223;
	ld.global.f32 	%f228, [%rd225];
	sub.f32 	%f229, %f228, %f227;
	st.global.f32 	[%rd225], %f229;
	add.s32 	%r195, %r243, %r2;
	mul.wide.u32 	%rd226, %r240, 4;
	add.s64 	%rd227, %rd20, %rd226;
	ld.global.f32 	%f230, [%rd227];
	mul.f32 	%f231, %f1, %f230;
	add.s64 	%rd228, %rd19, %rd226;
	ld.global.f32 	%f232, [%rd228];
	sub.f32 	%f233, %f232, %f231;
	st.global.f32 	[%rd228], %f233;
	add.s32 	%r196, %r195, %r2;
	mul.wide.u32 	%rd229, %r242, 4;
	add.s64 	%rd230, %rd20, %rd229;
	ld.global.f32 	%f234, [%rd230];
	mul.f32 	%f235, %f1, %f234;
	add.s64 	%rd231, %rd19, %rd229;
	ld.global.f32 	%f236, [%rd231];
	sub.f32 	%f237, %f236, %f235;
	st.global.f32 	[%rd231], %f237;
	add.s32 	%r197, %r196, %r2;
	mul.wide.u32 	%rd232, %r241, 4;
	add.s64 	%rd233, %rd20, %rd232;
	ld.global.f32 	%f238, [%rd233];
	mul.f32 	%f239, %f1, %f238;
	add.s64 	%rd234, %rd19, %rd232;
	ld.global.f32 	%f240, [%rd234];
	sub.f32 	%f241, %f240, %f239;
	st.global.f32 	[%rd234], %f241;
	add.s32 	%r243, %r197, %r2;
	add.s32 	%r242, %r242, %r76;
	add.s32 	%r241, %r241, %r76;
	add.s32 	%r240, %r240, %r76;
	setp.lt.u32 	%p64, %r243, 256;
	@%p64 bra 	$L__BB3_72;
$L__BB3_73:
	ld.param.u64 	%rd243, [_Z17fusedUpdateKernelPfS_S_S_S_S_S_S_S_S_S_S_PKfS1_S1_S1_S1_S1_S1_S1_S1_S1_S1_S1_fi_param_22];
	ld.param.u64 	%rd241, [_Z17fusedUpdateKernelPfS_S_S_S_S_S_S_S_S_S_S_PKfS1_S1_S1_S1_S1_S1_S1_S1_S1_S1_S1_fi_param_10];
	cvta.to.global.u64 	%rd29, %rd243;
	cvta.to.global.u64 	%rd30, %rd241;
	mov.b32 	%r244, 0;
$L__BB3_74:
	ld.param.u32 	%r200, [_Z17fusedUpdateKernelPfS_S_S_S_S_S_S_S_S_S_S_PKfS1_S1_S1_S1_S1_S1_S1_S1_S1_S1_S1_fi_param_25];
	setp.ge.s32 	%p65, %r246, %r200;
	@%p65 bra 	$L__BB3_77;
	shl.b32 	%r115, %r244, 10;
	mov.u32 	%r245, %r246;
$L__BB3_76:
	ld.param.u32 	%r201, [_Z17fusedUpdateKernelPfS_S_S_S_S_S_S_S_S_S_S_PKfS1_S1_S1_S1_S1_S1_S1_S1_S1_S1_S1_fi_param_25];
	add.s32 	%r199, %r115, %r245;
	mul.wide.s32 	%rd235, %r199, 4;
	add.s64 	%rd236, %rd29, %rd235;
	ld.global.f32 	%f242, [%rd236];
	mul.f32 	%f243, %f1, %f242;
	add.s64 	%rd237, %rd30, %rd235;
	ld.global.f32 	%f244, [%rd237];
	sub.f32 	%f245, %f244, %f243;
	st.global.f32 	[%rd237], %f245;
	add.s32 	%r245, %r245, %r2;
	setp.lt.s32 	%p66, %r245, %r201;
	@%p66 bra 	$L__BB3_76;
$L__BB3_77:
	add.s32 	%r244, %r244, 1;
	setp.eq.s32 	%p67, %r244, 256;
	@%p67 bra 	$L__BB3_78;
	bra.uni 	$L__BB3_74;
$L__BB3_78:
	ld.param.u32 	%r202, [_Z17fusedUpdateKernelPfS_S_S_S_S_S_S_S_S_S_S_PKfS1_S1_S1_S1_S1_S1_S1_S1_S1_S1_S1_fi_param_25];
	setp.ge.s32 	%p68, %r246, %r202;
	@%p68 bra 	$L__BB3_81;
	ld.param.u64 	%rd244, [_Z17fusedUpdateKernelPfS_S_S_S_S_S_S_S_S_S_S_PKfS1_S1_S1_S1_S1_S1_S1_S1_S1_S1_S1_fi_param_23];
	ld.param.u64 	%rd242, [_Z17fusedUpdateKernelPfS_S_S_S_S_S_S_S_S_S_S_PKfS1_S1_S1_S1_S1_S1_S1_S1_S1_S1_S1_fi_param_11];
	cvta.to.global.u64 	%rd31, %rd244;
	cvta.to.global.u64 	%rd32, %rd242;
$L__BB3_80:
	ld.param.u32 	%r203, [_Z17fusedUpdateKernelPfS_S_S_S_S_S_S_S_S_S_S_PKfS1_S1_S1_S1_S1_S1_S1_S1_S1_S1_S1_fi_param_25];
	mul.wide.s32 	%rd238, %r246, 4;
	add.s64 	%rd239, %rd31, %rd238;
	ld.global.f32 	%f246, [%rd239];
	mul.f32 	%f247, %f1, %f246;
	add.s64 	%rd240, %rd32, %rd238;
	ld.global.f32 	%f248, [%rd240];
	sub.f32 	%f249, %f248, %f247;
	st.global.f32 	[%rd240], %f249;
	add.s32 	%r246, %r246, %r2;
	setp.lt.s32 	%p69, %r246, %r203;
	@%p69 bra 	$L__BB3_80;
$L__BB3_81:
	ret;
$L__BB3_82:
	mul.wide.u32 	%rd81, %r208, 4;
	add.s64 	%rd82, %rd4, %rd81;
	ld.global.f32 	%f34, [%rd82];
	mul.f32 	%f35, %f1, %f34;
	add.s64 	%rd83, %rd3, %rd81;
	ld.global.f32 	%f36, [%rd83];
	sub.f32 	%f37, %f36, %f35;
	st.global.f32 	[%rd83], %f37;
	add.s32 	%r136, %r208, %r2;
	mul.wide.u32 	%rd84, %r136, 4;
	add.s64 	%rd85, %rd4, %rd84;
	ld.global.f32 	%f38, [%rd85];
	mul.f32 	%f39, %f1, %f38;
	add.s64 	%rd86, %rd3, %rd84;
	ld.global.f32 	%f40, [%rd86];
	sub.f32 	%f41, %f40, %f39;
	st.global.f32 	[%rd86], %f41;
	add.s32 	%r137, %r136, %r2;
	mul.wide.u32 	%rd87, %r137, 4;
	add.s64 	%rd88, %rd4, %rd87;
	ld.global.f32 	%f42, [%rd88];
	mul.f32 	%f43, %f1, %f42;
	add.s64 	%rd89, %rd3, %rd87;
	ld.global.f32 	%f44, [%rd89];
	sub.f32 	%f45, %f44, %f43;
	st.global.f32 	[%rd89], %f45;
	add.s32 	%r138, %r137, %r2;
	mul.wide.u32 	%rd90, %r138, 4;
	add.s64 	%rd91, %rd4, %rd90;
	ld.global.f32 	%f46, [%rd91];
	mul.f32 	%f47, %f1, %f46;
	add.s64 	%rd92, %rd3, %rd90;
	ld.global.f32 	%f48, [%rd92];
	sub.f32 	%f49, %f48, %f47;
	st.global.f32 	[%rd92], %f49;
	add.s32 	%r208, %r138, %r2;
	setp.lt.u32 	%p13, %r208, 256;
	@%p13 bra 	$L__BB3_82;
	bra.uni 	$L__BB3_14;
$L__BB3_83:
	mul.wide.u32 	%rd117, %r215, 4;
	add.s64 	%rd118, %rd8, %rd117;
	ld.global.f32 	%f82, [%rd118];
	mul.f32 	%f83, %f1, %f82;
	add.s64 	%rd119, %rd7, %rd117;
	ld.global.f32 	%f84, [%rd119];
	sub.f32 	%f85, %f84, %f83;
	st.global.f32 	[%rd119], %f85;
	add.s32 	%r153, %r215, %r2;
	mul.wide.u32 	%rd120, %r153, 4;
	add.s64 	%rd121, %rd8, %rd120;
	ld.global.f32 	%f86, [%rd121];
	mul.f32 	%f87, %f1, %f86;
	add.s64 	%rd122, %rd7, %rd120;
	ld.global.f32 	%f88, [%rd122];
	sub.f32 	%f89, %f88, %f87;
	st.global.f32 	[%rd122], %f89;
	add.s32 	%r154, %r153, %r2;
	mul.wide.u32 	%rd123, %r154, 4;
	add.s64 	%rd124, %rd8, %rd123;
	ld.global.f32 	%f90, [%rd124];
	mul.f32 	%f91, %f1, %f90;
	add.s64 	%rd125, %rd7, %rd123;
	ld.global.f32 	%f92, [%rd125];
	sub.f32 	%f93, %f92, %f91;
	st.global.f32 	[%rd125], %f93;
	add.s32 	%r155, %r154, %r2;
	mul.wide.u32 	%rd126, %r155, 4;
	add.s64 	%rd127, %rd8, %rd126;
	ld.global.f32 	%f94, [%rd127];
	mul.f32 	%f95, %f1, %f94;
	add.s64 	%rd128, %rd7, %rd126;
	ld.global.f32 	%f96, [%rd128];
	sub.f32 	%f97, %f96, %f95;
	st.global.f32 	[%rd128], %f97;
	add.s32 	%r215, %r155, %r2;
	setp.lt.u32 	%p26, %r215, 192;
	@%p26 bra 	$L__BB3_83;
	bra.uni 	$L__BB3_28;
$L__BB3_84:
	mul.wide.u32 	%rd153, %r222, 4;
	add.s64 	%rd154, %rd12, %rd153;
	ld.global.f32 	%f130, [%rd154];
	mul.f32 	%f131, %f1, %f130;
	add.s64 	%rd155, %rd11, %rd153;
	ld.global.f32 	%f132, [%rd155];
	sub.f32 	%f133, %f132, %f131;
	st.global.f32 	[%rd155], %f133;
	add.s32 	%r170, %r222, %r2;
	mul.wide.u32 	%rd156, %r170, 4;
	add.s64 	%rd157, %rd12, %rd156;
	ld.global.f32 	%f134, [%rd157];
	mul.f32 	%f135, %f1, %f134;
	add.s64 	%rd158, %rd11, %rd156;
	ld.global.f32 	%f136, [%rd158];
	sub.f32 	%f137, %f136, %f135;
	st.global.f32 	[%rd158], %f137;
	add.s32 	%r171, %r170, %r2;
	mul.wide.u32 	%rd159, %r171, 4;
	add.s64 	%rd160, %rd12, %rd159;
	ld.global.f32 	%f138, [%rd160];
	mul.f32 	%f139, %f1, %f138;
	add.s64 	%rd161, %rd11, %rd159;
	ld.global.f32 	%f140, [%rd161];
	sub.f32 	%f141, %f140, %f139;
	st.global.f32 	[%rd161], %f141;
	add.s32 	%r172, %r171, %r2;
	mul.wide.u32 	%rd162, %r172, 4;
	add.s64 	%rd163, %rd12, %rd162;
	ld.global.f32 	%f142, [%rd163];
	mul.f32 	%f143, %f1, %f142;
	add.s64 	%rd164, %rd11, %rd162;
	ld.global.f32 	%f144, [%rd164];
	sub.f32 	%f145, %f144, %f143;
	st.global.f32 	[%rd164], %f145;
	add.s32 	%r222, %r172, %r2;
	setp.lt.u32 	%p39, %r222, 224;
	@%p39 bra 	$L__BB3_84;
	bra.uni 	$L__BB3_42;
$L__BB3_85:
	mul.wide.u32 	%rd189, %r229, 4;
	add.s64 	%rd190, %rd16, %rd189;
	ld.global.f32 	%f178, [%rd190];
	mul.f32 	%f179, %f1, %f178;
	add.s64 	%rd191, %rd15, %rd189;
	ld.global.f32 	%f180, [%rd191];
	sub.f32 	%f181, %f180, %f179;
	st.global.f32 	[%rd191], %f181;
	add.s32 	%r187, %r229, %r2;
	mul.wide.u32 	%rd192, %r187, 4;
	add.s64 	%rd193, %rd16, %rd192;
	ld.global.f32 	%f182, [%rd193];
	mul.f32 	%f183, %f1, %f182;
	add.s64 	%rd194, %rd15, %rd192;
	ld.global.f32 	%f184, [%rd194];
	sub.f32 	%f185, %f184, %f183;
	st.global.f32 	[%rd194], %f185;
	add.s32 	%r188, %r187, %r2;
	mul.wide.u32 	%rd195, %r188, 4;
	add.s64 	%rd196, %rd16, %rd195;
	ld.global.f32 	%f186, [%rd196];
	mul.f32 	%f187, %f1, %f186;
	add.s64 	%rd197, %rd15, %rd195;
	ld.global.f32 	%f188, [%rd197];
	sub.f32 	%f189, %f188, %f187;
	st.global.f32 	[%rd197], %f189;
	add.s32 	%r189, %r188, %r2;
	mul.wide.u32 	%rd198, %r189, 4;
	add.s64 	%rd199, %rd16, %rd198;
	ld.global.f32 	%f190, [%rd199];
	mul.f32 	%f191, %f1, %f190;
	add.s64 	%rd200, %rd15, %rd198;
	ld.global.f32 	%f192, [%rd200];
	sub.f32 	%f193, %f192, %f191;
	st.global.f32 	[%rd200], %f193;
	add.s32 	%r229, %r189, %r2;
	setp.lt.u32 	%p52, %r229, 160;
	@%p52 bra 	$L__BB3_85;
	bra.uni 	$L__BB3_56;

}


// ===== COMPILED SASS (sm_100) =====

	.target	sm_100

	.elftype	@"ET_EXEC"


//--------------------- .note.nv.tkinfo           --------------------------
	.section	.note.nv.tkinfo,"",@"SHT_NOTE"
	.sectionflags	@"SHF_NOTE_NV_TKINFO"
	.tkinfo
        /*0018*/ 	.word	0x00000002
        /*0030*/ 	.string	""
        /*0030*/ 	.string	"ptxas"
        /*0030*/ 	.string	"Cuda compilation tools, release 13.0, V13.0.88"
        /*0030*/ 	.string	"Build cuda_13.0.r13.0/compiler.36424714_0"
        /*0030*/ 	.string	"-arch sm_100 -m 64 "



//--------------------- .note.nv.cuinfo           --------------------------
	.section	.note.nv.cuinfo,"",@"SHT_NOTE"
	.sectionflags	@"SHF_NOTE_NV_CUINFO"
        /*0018*/ 	.short	0x0002
        /*001a*/ 	.short	0x0064
        /*001c*/ 	.short	0x0082
	.zero		2


//--------------------- .nv.info                  --------------------------
	.section	.nv.info,"",@"SHT_CUDA_INFO"
	.align	4


	//----- nvinfo : EIATTR_REGCOUNT
	.align		4
        /*0000*/ 	.byte	0x04, 0x2f
        /*0002*/ 	.short	(.L_1 - .L_0)
	.align		4
.L_0:
        /*0004*/ 	.word	index@(_Z21embeddingLookupKernelPKfPKiPf)
        /*0008*/ 	.word	0x00000020


	//----- nvinfo : EIATTR_FRAME_SIZE
	.align		4
.L_1:
        /*000c*/ 	.byte	0x04, 0x11
        /*000e*/ 	.short	(.L_3 - .L_2)
	.align		4
.L_2:
        /*0010*/ 	.word	index@(_Z21embeddingLookupKernelPKfPKiPf)
        /*0014*/ 	.word	0x00000000


	//----- nvinfo : EIATTR_REGCOUNT
	.align		4
.L_3:
        /*0018*/ 	.byte	0x04, 0x2f
        /*001a*/ 	.short	(.L_5 - .L_4)
	.align		4
.L_4:
        /*001c*/ 	.word	index@(_Z22fusedForwardLossKernelPKfS0_S0_S0_S0_S0_S0_S0_S0_S0_S0_S0_S0_PfS1_S1_S1_S1_S1_S1_S1_ii)
        /*0020*/ 	.word	0x00000026


	//----- nvinfo : EIATTR_FRAME_SIZE
	.align		4
.L_5:
        /*0024*/ 	.byte	0x04, 0x11
        /*0026*/ 	.short	(.L_7 - .L_6)
	.align		4
.L_6:
        /*0028*/ 	.word	index@($__internal_0_$__cuda_sm3x_div_rn_noftz_f32_slowpath)
        /*002c*/ 	.word	0x00000000


	//----- nvinfo : EIATTR_FRAME_SIZE
	.align		4
.L_7:
        /*0030*/ 	.byte	0x04, 0x11
        /*0032*/ 	.short	(.L_9 - .L_8)
	.align		4
.L_8:
        /*0034*/ 	.word	index@(_Z22fusedForwardLossKernelPKfS0_S0_S0_S0_S0_S0_S0_S0_S0_S0_S0_S0_PfS1_S1_S1_S1_S1_S1_S1_ii)
        /*0038*/ 	.word	0x00000000


	//----- nvinfo : EIATTR_REGCOUNT
	.align		4
.L_9:
        /*003c*/ 	.byte	0x04, 0x2f
        /*003e*/ 	.short	(.L_11 - .L_10)
	.align		4
.L_10:
        /*0040*/ 	.word	index@(_Z19fusedBackwardKernelPKfS0_S0_S0_S0_S0_S0_iS0_S0_S0_S0_S0_S0_PfS1_S1_S1_S1_S1_S1_S1_S1_S1_S1_S1_S1_i)
        /*0044*/ 	.word	0x00000028


	//----- nvinfo : EIATTR_FRAME_SIZE
	.align		4
.L_11:
        /*0048*/ 	.byte	0x04, 0x11
        /*004a*/ 	.short	(.L_13 - .L_12)
	.align		4
.L_12:
        /*004c*/ 	.word	index@(_Z19fusedBackwardKernelPKfS0_S0_S0_S0_S0_S0_iS0_S0_S0_S0_S0_S0_PfS1_S1_S1_S1_S1_S1_S1_S1_S1_S1_S1_S1_i)
        /*0050*/ 	.word	0x00000000


	//----- nvinfo : EIATTR_REGCOUNT
	.align		4
.L_13:
        /*0054*/ 	.byte	0x04, 0x2f
        /*0056*/ 	.short	(.L_15 - .L_14)
	.align		4
.L_14:
        /*0058*/ 	.word	index@(_Z17fusedUpdateKernelPfS_S_S_S_S_S_S_S_S_S_S_PKfS1_S1_S1_S1_S1_S1_S1_S1_S1_S1_S1_fi)
        /*005c*/ 	.word	0x00000020


	//----- nvinfo : EIATTR_FRAME_SIZE
	.align		4
.L_15:
        /*0060*/ 	.byte	0x04, 0x11
        /*0062*/ 	.short	(.L_17 - .L_16)
	.align		4
.L_16:
        /*0064*/ 	.word	index@(_Z17fusedUpdateKernelPfS_S_S_S_S_S_S_S_S_S_S_PKfS1_S1_S1_S1_S1_S1_S1_S1_S1_S1_S1_fi)
        /*0068*/ 	.word	0x00000000


	//----- nvinfo : EIATTR_MIN_STACK_SIZE
	.align		4
.L_17:
        /*006c*/ 	.byte	0x04, 0x12
        /*006e*/ 	.short	(.L_19 - .L_18)
	.align		4
.L_18:
        /*0070*/ 	.word	index@(_Z17fusedUpdateKernelPfS_S_S_S_S_S_S_S_S_S_S_PKfS1_S1_S1_S1_S1_S1_S1_S1_S1_S1_S1_fi)
        /*0074*/ 	.word	0x00000000


	//----- nvinfo : EIATTR_MIN_STACK_SIZE
	.align		4
.L_19:
        /*0078*/ 	.byte	0x04, 0x12
        /*007a*/ 	.short	(.L_21 - .L_20)
	.align		4
.L_20:
        /*007c*/ 	.word	index@(_Z19fusedBackwardKernelPKfS0_S0_S0_S0_S0_S0_iS0_S0_S0_S0_S0_S0_PfS1_S1_S1_S1_S1_S1_S1_S1_S1_S1_S1_S1_i)
        /*0080*/ 	.word	0x00000000


	//----- nvinfo : EIATTR_MIN_STACK_SIZE
	.align		4
.L_21:
        /*0084*/ 	.byte	0x04, 0x12
        /*0086*/ 	.short	(.L_23 - .L_22)
	.align		4
.L_22:
        /*0088*/ 	.word	index@(_Z22fusedForwardLossKernelPKfS0_S0_S0_S0_S0_S0_S0_S0_S0_S0_S0_S0_PfS1_S1_S1_S1_S1_S1_S1_ii)
        /*008c*/ 	.word	0x00000000


	//----- nvinfo : EIATTR_MIN_STACK_SIZE
	.align		4
.L_23:
        /*0090*/ 	.byte	0x04, 0x12
        /*0092*/ 	.short	(.L_25 - .L_24)
	.align		4
.L_24:
        /*0094*/ 	.word	index@(_Z21embeddingLookupKernelPKfPKiPf)
        /*0098*/ 	.word	0x00000000
.L_25:


//--------------------- .nv.compat                --------------------------
	.section	.nv.compat,"",@"SHT_CUDA_COMPAT_INFO"
	.align	4
        /*0000*/ 	.byte	0x02, 0x09, 0x00, 0x00, 0x02, 0x02, 0x01, 0x00, 0x02, 0x05, 0x05, 0x00, 0x03, 0x07, 0x01, 0x01
        /*0010*/ 	.byte	0x02, 0x03, 0x00, 0x00, 0x02, 0x06, 0x01, 0x00, 0x04, 0x0b, 0x08, 0x00, 0x01, 0x00, 0x00, 0x00
        /*0020*/ 	.byte	0x00, 0x00, 0x00, 0x00


//--------------------- .nv.info._Z17fusedUpdateKernelPfS_S_S_S_S_S_S_S_S_S_S_PKfS1_S1_S1_S1_S1_S1_S1_S1_S1_S1_S1_fi --------------------------
	.section	.nv.info._Z17fusedUpdateKernelPfS_S_S_S_S_S_S_S_S_S_S_PKfS1_S1_S1_S1_S1_S1_S1_S1_S1_S1_S1_fi,"",@"SHT_CUDA_INFO"
	.sectionflags	@""
	.align	4


	//----- nvinfo : EIATTR_CUDA_API_VERSION
	.align		4
        /*0000*/ 	.byte	0x04, 0x37
        /*0002*/ 	.short	(.L_27 - .L_26)
.L_26:
        /*0004*/ 	.word	0x00000082


	//----- nvinfo : EIATTR_KPARAM_INFO
	.align		4
.L_27:
        /*0008*/ 	.byte	0x04, 0x17
        /*000a*/ 	.short	(.L_29 - .L_28)
.L_28:
        /*000c*/ 	.word	0x00000000
        /*0010*/ 	.short	0x0019
        /*0012*/ 	.short	0x00c4
        /*0014*/ 	.byte	0x00, 0xf0, 0x11, 0x00


	//----- nvinfo : EIATTR_KPARAM_INFO
	.align		4
.L_29:
        /*0018*/ 	.byte	0x04, 0x17
        /*001a*/ 	.short	(.L_31 - .L_30)
.L_30:
        /*001c*/ 	.word	0x00000000
        /*0020*/ 	.short	0x0018
        /*0022*/ 	.short	0x00c0
        /*0024*/ 	.byte	0x00, 0xf0, 0x11, 0x00


	//----- nvinfo : EIATTR_KPARAM_INFO
	.align		4
.L_31:
        /*0028*/ 	.byte	0x04, 0x17
        /*002a*/ 	.short	(.L_33 - .L_32)
.L_32:
        /*002c*/ 	.word	0x00000000
        /*0030*/ 	.short	0x0017
        /*0032*/ 	.short	0x00b8
        /*0034*/ 	.byte	0x00, 0xf5, 0x21, 0x00


	//----- nvinfo : EIATTR_KPARAM_INFO
	.align		4
.L_33:
        /*0038*/ 	.byte	0x04, 0x17
        /*003a*/ 	.short	(.L_35 - .L_34)
.L_34:
        /*003c*/ 	.word	0x00000000
        /*0040*/ 	.short	0x0016
        /*0042*/ 	.short	0x00b0
        /*0044*/ 	.byte	0x00, 0xf5, 0x21, 0x00


	//----- nvinfo : EIATTR_KPARAM_INFO
	.align		4
.L_35:
        /*0048*/ 	.byte	0x04, 0x17
        /*004a*/ 	.short	(.L_37 - .L_36)
.L_36:
        /*004c*/ 	.word	0x00000000
        /*0050*/ 	.short	0x0015
        /*0052*/ 	.short	0x00a8
        /*0054*/ 	.byte	0x00, 0xf5, 0x21, 0x00


	//----- nvinfo : EIATTR_KPARAM_INFO
	.align		4
.L_37:
        /*0058*/ 	.byte	0x04, 0x17
        /*005a*/ 	.short	(.L_39 - .L_38)
.L_38:
        /*005c*/ 	.word	0x00000000
        /*0060*/ 	.short	0x0014
        /*0062*/ 	.short	0x00a0
        /*0064*/ 	.byte	0x00, 0xf5, 0x21, 0x00


	//----- nvinfo : EIATTR_KPARAM_INFO
	.align		4
.L_39:
        /*0068*/ 	.byte	0x04, 0x17
        /*006a*/ 	.short	(.L_41 - .L_40)
.L_40:
        /*006c*/ 	.word	0x00000000
        /*0070*/ 	.short	0x0013
        /*0072*/ 	.short	0x0098
        /*0074*/ 	.byte	0x00, 0xf5, 0x21, 0x00


	//----- nvinfo : EIATTR_KPARAM_INFO
	.align		4
.L_41:
        /*0078*/ 	.byte	0x04, 0x17
        /*007a*/ 	.short	(.L_43 - .L_42)
.L_42:
        /*007c*/ 	.word	0x00000000
        /*0080*/ 	.short	0x0012
        /*0082*/ 	.short	0x0090
        /*0084*/ 	.byte	0x00, 0xf5, 0x21, 0x00


	//----- nvinfo : EIATTR_KPARAM_INFO
	.align		4
.L_43:
        /*0088*/ 	.byte	0x04, 0x17
        /*008a*/ 	.short	(.L_45 - .L_44)
.L_44:
        /*008c*/ 	.word	0x00000000
        /*0090*/ 	.short	0x0011
        /*0092*/ 	.short	0x0088
        /*0094*/ 	.byte	0x00, 0xf5, 0x21, 0x00


	//----- nvinfo : EIATTR_KPARAM_INFO
	.align		4
.L_45:
        /*0098*/ 	.byte	0x04, 0x17
        /*009a*/ 	.short	(.L_47 - .L_46)
.L_46:
        /*009c*/ 	.word	0x00000000
        /*00a0*/ 	.short	0x0010
        /*00a2*/ 	.short	0x0080
        /*00a4*/ 	.byte	0x00, 0xf5, 0x21, 0x00


	//----- nvinfo : EIATTR_KPARAM_INFO
	.align		4
.L_47:
        /*00a8*/ 	.byte	0x04, 0x17
        /*00aa*/ 	.short	(.L_49 - .L_48)
.L_48:
        /*00ac*/ 	.word	0x00000000
        /*00b0*/ 	.short	0x000f
        /*00b2*/ 	.short	0x0078
        /*00b4*/ 	.byte	0x00, 0xf5, 0x21, 0x00


	//----- nvinfo : EIATTR_KPARAM_INFO
	.align		4
.L_49:
        /*00b8*/ 	.byte	0x04, 0x17
        /*00ba*/ 	.short	(.L_51 - .L_50)
.L_50:
        /*00bc*/ 	.word	0x00000000
        /*00c0*/ 	.short	0x000e
        /*00c2*/ 	.short	0x0070
        /*00c4*/ 	.byte	0x00, 0xf5, 0x21, 0x00


	//----- nvinfo : EIATTR_KPARAM_INFO
	.align		4
.L_51:
        /*00c8*/ 	.byte	0x04, 0x17
        /*00ca*/ 	.short	(.L_53 - .L_52)
.L_52:
        /*00cc*/ 	.word	0x00000000
        /*00d0*/ 	.short	0x000d
        /*00d2*/ 	.short	0x0068
        /*00d4*/ 	.byte	0x00, 0xf5, 0x21, 0x00


	//----- nvinfo : EIATTR_KPARAM_INFO
	.align		4
.L_53:
        /*00d8*/ 	.byte	0x04, 0x17
        /*00da*/ 	.short	(.L_55 - .L_54)
.L_54:
        /*00dc*/ 	.word	0x00000000
        /*00e0*/ 	.short	0x000c
        /*00e2*/ 	.short	0x0060
        /*00e4*/ 	.byte	0x00, 0xf5, 0x21, 0x00


	//----- nvinfo : EIATTR_KPARAM_INFO
	.align		4
.L_55:
        /*00e8*/ 	.byte	0x04, 0x17
        /*00ea*/ 	.short	(.L_57 - .L_56)
.L_56:
        /*00ec*/ 	.word	0x00000000
        /*00f0*/ 	.short	0x000b
        /*00f2*/ 	.short	0x0058
        /*00f4*/ 	.byte	0x00, 0xf5, 0x21, 0x00


	//----- nvinfo : EIATTR_KPARAM_INFO
	.align		4
.L_57:
        /*00f8*/ 	.byte	0x04, 0x17
        /*00fa*/ 	.short	(.L_59 - .L_58)
.L_58:
        /*00fc*/ 	.word	0x00000000
        /*0100*/ 	.short	0x000a
        /*0102*/ 	.short	0x0050
        /*0104*/ 	.byte	0x00, 0xf5, 0x21, 0x00


	//----- nvinfo : EIATTR_KPARAM_INFO
	.align		4
.L_59:
        /*0108*/ 	.byte	0x04, 0x17
        /*010a*/ 	.short	(.L_61 - .L_60)
.L_60:
        /*010c*/ 	.word	0x00000000
        /*0110*/ 	.short	0x0009
        /*0112*/ 	.short	0x0048
        /*0114*/ 	.byte	0x00, 0xf5, 0x21, 0x00


	//----- nvinfo : EIATTR_KPARAM_INFO
	.align		4
.L_61:
        /*0118*/ 	.byte	0x04, 0x17
        /*011a*/ 	.short	(.L_63 - .L_62)
.L_62:
        /*011c*/ 	.word	0x00000000
        /*0120*/ 	.short	0x0008
        /*0122*/ 	.short	0x0040
        /*0124*/ 	.byte	0x00, 0xf5, 0x21, 0x00


	//----- nvinfo : EIATTR_KPARAM_INFO
	.align		4
.L_63:
        /*0128*/ 	.byte	0x04, 0x17
        /*012a*/ 	.short	(.L_65 - .L_64)
.L_64:
        /*012c*/ 	.word	0x00000000
        /*0130*/ 	.short	0x0007
        /*0132*/ 	.short	0x0038
        /*0134*/ 	.byte	0x00, 0xf5, 0x21, 0x00


	//----- nvinfo : EIATTR_KPARAM_INFO
	.align		4
.L_65:
        /*0138*/ 	.byte	0x04, 0x17
        /*013a*/ 	.short	(.L_67 - .L_66)
.L_66:
        /*013c*/ 	.word	0x00000000
        /*0140*/ 	.short	0x0006
        /*0142*/ 	.short	0x0030
        /*0144*/ 	.byte	0x00, 0xf5, 0x21, 0x00


	//----- nvinfo : EIATTR_KPARAM_INFO
	.align		4
.L_67:
        /*0148*/ 	.byte	0x04, 0x17
        /*014a*/ 	.short	(.L_69 - .L_68)
.L_68:
        /*014c*/ 	.word	0x00000000
        /*0150*/ 	.short	0x0005
        /*0152*/ 	.short	0x0028
        /*0154*/ 	.byte	0x00, 0xf5, 0x21, 0x00


	//----- nvinfo : EIATTR_KPARAM_INFO
	.align		4
.L_69:
        /*0158*/ 	.byte	0x04, 0x17
        /*015a*/ 	.short	(.L_71 - .L_70)
.L_70:
        /*015c*/ 	.word	0x00000000
        /*0160*/ 	.short	0x0004
        /*0162*/ 	.short	0x0020
        /*0164*/ 	.byte	0x00, 0xf5, 0x21, 0x00


	//----- nvinfo : EIATTR_KPARAM_INFO
	.align		4
.L_71:
        /*0168*/ 	.byte	0x04, 0x17
        /*016a*/ 	.short	(.L_73 - .L_72)
.L_72:
        /*016c*/ 	.word	0x00000000
        /*0170*/ 	.short	0x0003
        /*0172*/ 	.short	0x0018
        /*0174*/ 	.byte	0x00, 0xf5, 0x21, 0x00


	//----- nvinfo : EIATTR_KPARAM_INFO
	.align		4
.L_73:
        /*0178*/ 	.byte	0x04, 0x17
        /*017a*/ 	.short	(.L_75 - .L_74)
.L_74:
        /*017c*/ 	.word	0x00000000
        /*0180*/ 	.short	0x0002
        /*0182*/ 	.short	0x0010
        /*0184*/ 	.byte	0x00, 0xf5, 0x21, 0x00


	//----- nvinfo : EIATTR_KPARAM_INFO
	.align		4
.L_75:
        /*0188*/ 	.byte	0x04, 0x17
        /*018a*/ 	.short	(.L_77 - .L_76)
.L_76:
        /*018c*/ 	.word	0x00000000
        /*0190*/ 	.short	0x0001
        /*0192*/ 	.short	0x0008
        /*0194*/ 	.byte	0x00, 0xf5, 0x21, 0x00


	//----- nvinfo : EIATTR_KPARAM_INFO
	.align		4
.L_77:
        /*0198*/ 	.byte	0x04, 0x17
        /*019a*/ 	.short	(.L_79 - .L_78)
.L_78:
        /*019c*/ 	.word	0x00000000
        /*01a0*/ 	.short	0x0000
        /*01a2*/ 	.short	0x0000
        /*01a4*/ 	.byte	0x00, 0xf5, 0x21, 0x00


	//----- nvinfo : EIATTR_SPARSE_MMA_MASK
	.align		4
.L_79:
        /*01a8*/ 	.byte	0x03, 0x50
        /*01aa*/ 	.short	0x0000


	//----- nvinfo : EIATTR_MAXREG_COUNT
	.align		4
        /*01ac*/ 	.byte	0x03, 0x1b
        /*01ae*/ 	.short	0x00ff


	//----- nvinfo : EIATTR_MERCURY_ISA_VERSION
	.align		4
        /*01b0*/ 	.byte	0x03, 0x5f
        /*01b2*/ 	.short	0x0101


	//----- nvinfo : EIATTR_VRC_CTA_INIT_COUNT
	.align		4
        /*01b4*/ 	.byte	0x02, 0x4a
	.zero		1
	.zero		1


	//----- nvinfo : EIATTR_EXIT_INSTR_OFFSETS
	.align		4
        /*01b8*/ 	.byte	0x04, 0x1c
        /*01ba*/ 	.short	(.L_81 - .L_80)


	//   ....[0]....
.L_80:
        /*01bc*/ 	.word	0x00003520


	//   ....[1]....
        /*01c0*/ 	.word	0x000035c0


	//----- nvinfo : EIATTR_CRS_STACK_SIZE
	.align		4
.L_81:
        /*01c4*/ 	.byte	0x04, 0x1e
        /*01c6*/ 	.short	(.L_83 - .L_82)
.L_82:
        /*01c8*/ 	.word	0x00000000


	//----- nvinfo : EIATTR_CBANK_PARAM_SIZE
	.align		4
.L_83:
        /*01cc*/ 	.byte	0x03, 0x19
        /*01ce*/ 	.short	0x00c8


	//----- nvinfo : EIATTR_PARAM_CBANK
	.align		4
        /*01d0*/ 	.byte	0x04, 0x0a
        /*01d2*/ 	.short	(.L_85 - .L_84)
	.align		4
.L_84:
        /*01d4*/ 	.word	index@(.nv.constant0._Z17fusedUpdateKernelPfS_S_S_S_S_S_S_S_S_S_S_PKfS1_S1_S1_S1_S1_S1_S1_S1_S1_S1_S1_fi)
        /*01d8*/ 	.short	0x0380
        /*01da*/ 	.short	0x00c8


	//----- nvinfo : EIATTR_SW_WAR
	.align		4
.L_85:
        /*01dc*/ 	.byte	0x04, 0x36
        /*01de*/ 	.short	(.L_87 - .L_86)
.L_86:
        /*01e0*/ 	.word	0x00000008
.L_87:


//--------------------- .nv.info._Z19fusedBackwardKernelPKfS0_S0_S0_S0_S0_S0_iS0_S0_S0_S0_S0_S0_PfS1_S1_S1_S1_S1_S1_S1_S1_S1_S1_S1_S1_i --------------------------
	.section	.nv.info._Z19fusedBackwardKernelPKfS0_S0_S0_S0_S0_S0_iS0_S0_S0_S0_S0_S0_PfS1_S1_S1_S1_S1_S1_S1_S1_S1_S1_S1_S1_i,"",@"SHT_CUDA_INFO"
	.sectionflags	@""
	.align	4


	//----- nvinfo : EIATTR_CUDA_API_VERSION
	.align		4
        /*0000*/ 	.byte	0x04, 0x37
        /*0002*/ 	.short	(.L_89 - .L_88)
.L_88:
        /*0004*/ 	.word	0x00000082


	//----- nvinfo : EIATTR_KPARAM_INFO
	.align		4
.L_89:
        /*0008*/ 	.byte	0x04, 0x17
        /*000a*/ 	.short	(.L_91 - .L_90)
.L_90:
        /*000c*/ 	.word	0x00000000
        /*0010*/ 	.short	0x001b
        /*0012*/ 	.short	0x00d8
        /*0014*/ 	.byte	0x00, 0xf0, 0x11, 0x00


	//----- nvinfo : EIATTR_KPARAM_INFO
	.align		4
.L_91:
        /*0018*/ 	.byte	0x04, 0x17
        /*001a*/ 	.short	(.L_93 - .L_92)
.L_92:
        /*001c*/ 	.word	0x00000000
        /*0020*/ 	.short	0x001a
        /*0022*/ 	.short	0x00d0
        /*0024*/ 	.byte	0x00, 0xf5, 0x21, 0x00


	//----- nvinfo : EIATTR_KPARAM_INFO
	.align		4
.L_93:
        /*0028*/ 	.byte	0x04, 0x17
        /*002a*/ 	.short	(.L_95 - .L_94)
.L_94:
        /*002c*/ 	.word	0x00000000
        /*0030*/ 	.short	0x0019
        /*0032*/ 	.short	0x00c8
        /*0034*/ 	.byte	0x00, 0xf5, 0x21, 0x00


	//----- nvinfo : EIATTR_KPARAM_INFO
	.align		4
.L_95:
        /*0038*/ 	.byte	0x04, 0x17
        /*003a*/ 	.short	(.L_97 - .L_96)
.L_96:
        /*003c*/ 	.word	0x00000000
        /*0040*/ 	.short	0x0018
        /*0042*/ 	.short	0x00c0
        /*0044*/ 	.byte	0x00, 0xf5, 0x21, 0x00


	//----- nvinfo : EIATTR_KPARAM_INFO
	.align		4
.L_97:
        /*0048*/ 	.byte	0x04, 0x17
        /*004a*/ 	.short	(.L_99 - .L_98)
.L_98:
        /*004c*/ 	.word	0x00000000
        /*0050*/ 	.short	0x0017
        /*0052*/ 	.short	0x00b8
        /*0054*/ 	.byte	0x00, 0xf5, 0x21, 0x00


	//----- nvinfo : EIATTR_KPARAM_INFO
	.align		4
.L_99:
        /*0058*/ 	.byte	0x04, 0x17
        /*005a*/ 	.short	(.L_101 - .L_100)
.L_100:
        /*005c*/ 	.word	0x00000000
        /*0060*/ 	.short	0x0016
        /*0062*/ 	.short	0x00b0
        /*0064*/ 	.byte	0x00, 0xf5, 0x21, 0x00


	//----- nvinfo : EIATTR_KPARAM_INFO
	.align		4
.L_101:
        /*0068*/ 	.byte	0x04, 0x17
        /*006a*/ 	.short	(.L_103 - .L_102)
.L_102:
        /*006c*/ 	.word	0x00000000
        /*0070*/ 	.short	0x0015
        /*0072*/ 	.short	0x00a8
        /*0074*/ 	.byte	0x00, 0xf5, 0x21, 0x00


	//----- nvinfo : EIATTR_KPARAM_INFO
	.align		4
.L_103:
        /*0078*/ 	.byte	0x04, 0x17
        /*007a*/ 	.short	(.L_105 - .L_104)
.L_104:
        /*007c*/ 	.word	0x00000000
        /*0080*/ 	.short	0x0014
        /*0082*/ 	.short	0x00a0
        /*0084*/ 	.byte	0x00, 0xf5, 0x21, 0x00


	//----- nvinfo : EIATTR_KPARAM_INFO
	.align		4
.L_105:
        /*0088*/ 	.byte	0x04, 0x17
        /*008a*/ 	.short	(.L_107 - .L_106)
.L_106:
        /*008c*/ 	.word	0x00000000
        /*0090*/ 	.short	0x0013
        /*0092*/ 	.short	0x0098
        /*0094*/ 	.byte	0x00, 0xf5, 0x21, 0x00


	//----- nvinfo : EIATTR_KPARAM_INFO
	.align		4
.L_107:
        /*0098*/ 	.byte	0x04, 0x17
        /*009a*/ 	.short	(.L_109 - .L_108)
.L_108:
        /*009c*/ 	.word	0x00000000
        /*00a0*/ 	.short	0x0012
        /*00a2*/ 	.short	0x0090
        /*00a4*/ 	.byte	0x00, 0xf5, 0x21, 0x00


	//----- nvinfo : EIATTR_KPARAM_INFO
	.align		4
.L_109:
        /*00a8*/ 	.byte	0x04, 0x17
        /*00aa*/ 	.short	(.L_111 - .L_110)
.L_110:
        /*00ac*/ 	.word	0x00000000
        /*00b0*/ 	.short	0x0011
        /*00b2*/ 	.short	0x0088
        /*00b4*/ 	.byte	0x00, 0xf5, 0x21, 0x00


	//----- nvinfo : EIATTR_KPARAM_INFO
	.align		4
.L_111:
        /*00b8*/ 	.byte	0x04, 0x17
        /*00ba*/ 	.short	(.L_113 - .L_112)
.L_112:
        /*00bc*/ 	.word	0x00000000
        /*00c0*/ 	.short	0x0010
        /*00c2*/ 	.short	0x0080
        /*00c4*/ 	.byte	0x00, 0xf5, 0x21, 0x00


	//----- nvinfo : EIATTR_KPARAM_INFO
	.align		4
.L_113:
        /*00c8*/ 	.byte	0x04, 0x17
        /*00ca*/ 	.short	(.L_115 - .L_114)
.L_114:
        /*00cc*/ 	.word	0x00000000
        /*00d0*/ 	.short	0x000f
        /*00d2*/ 	.short	0x0078
        /*00d4*/ 	.byte	0x00, 0xf5, 0x21, 0x00


	//----- nvinfo : EIATTR_KPARAM_INFO
	.align		4
.L_115:
        /*00d8*/ 	.byte	0x04, 0x17
        /*00da*/ 	.short	(.L_117 - .L_116)
.L_116:
        /*00dc*/ 	.word	0x00000000
        /*00e0*/ 	.short	0x000e
        /*00e2*/ 	.short	0x0070
        /*00e4*/ 	.byte	0x00, 0xf5, 0x21, 0x00


	//----- nvinfo : EIATTR_KPARAM_INFO
	.align		4
.L_117:
        /*00e8*/ 	.byte	0x04, 0x17
        /*00ea*/ 	.short	(.L_119 - .L_118)
.L_118:
        /*00ec*/ 	.word	0x00000000
        /*00f0*/ 	.short	0x000d
        /*00f2*/ 	.short	0x0068
        /*00f4*/ 	.byte	0x00, 0xf5, 0x21, 0x00


	//----- nvinfo : EIATTR_KPARAM_INFO
	.align		4
.L_119:
        /*00f8*/ 	.byte	0x04, 0x17
        /*00fa*/ 	.short	(.L_121 - .L_120)
.L_120:
        /*00fc*/ 	.word	0x00000000
        /*0100*/ 	.short	0x000c
        /*0102*/ 	.short	0x0060
        /*0104*/ 	.byte	0x00, 0xf5, 0x21, 0x00


	//----- nvinfo : EIATTR_KPARAM_INFO
	.align		4
.L_121:
        /*0108*/ 	.byte	0x04, 0x17
        /*010a*/ 	.short	(.L_123 - .L_122)
.L_122:
        /*010c*/ 	.word	0x00000000
        /*0110*/ 	.short	0x000b
        /*0112*/ 	.short	0x0058
        /*0114*/ 	.byte	0x00, 0xf5, 0x21, 0x00


	//----- nvinfo : EIATTR_KPARAM_INFO
	.align		4
.L_123:
        /*0118*/ 	.byte	0x04, 0x17
        /*011a*/ 	.short	(.L_125 - .L_124)
.L_124:
        /*011c*/ 	.word	0x00000000
        /*0120*/ 	.short	0x000a
        /*0122*/ 	.short	0x0050
        /*0124*/ 	.byte	0x00, 0xf5, 0x21, 0x00


	//----- nvinfo : EIATTR_KPARAM_INFO
	.align		4
.L_125:
        /*0128*/ 	.byte	0x04, 0x17
        /*012a*/ 	.short	(.L_127 - .L_126)
.L_126:
        /*012c*/ 	.word	0x00000000
        /*0130*/ 	.short	0x0009
        /*0132*/ 	.short	0x0048
        /*0134*/ 	.byte	0x00, 0xf5, 0x21, 0x00


	//----- nvinfo : EIATTR_KPARAM_INFO
	.align		4
.L_127:
        /*0138*/ 	.byte	0x04, 0x17
        /*013a*/ 	.short	(.L_129 - .L_128)
.L_128:
        /*013c*/ 	.word	0x00000000
        /*0140*/ 	.short	0x0008
        /*0142*/ 	.short	0x0040
        /*0144*/ 	.byte	0x00, 0xf5, 0x21, 0x00


	//----- nvinfo : EIATTR_KPARAM_INFO
	.align		4
.L_129:
        /*0148*/ 	.byte	0x04, 0x17
        /*014a*/ 	.short	(.L_131 - .L_130)
.L_130:
        /*014c*/ 	.word	0x00000000
        /*0150*/ 	.short	0x0007
        /*0152*/ 	.short	0x0038
        /*0154*/ 	.byte	0x00, 0xf0, 0x11, 0x00


	//----- nvinfo : EIATTR_KPARAM_INFO
	.align		4
.L_131:
        /*0158*/ 	.byte	0x04, 0x17
        /*015a*/ 	.short	(.L_133 - .L_132)
.L_132:
        /*015c*/ 	.word	0x00000000
        /*0160*/ 	.short	0x0006
        /*0162*/ 	.short	0x0030
        /*0164*/ 	.byte	0x00, 0xf5, 0x21, 0x00


	//----- nvinfo : EIATTR_KPARAM_INFO
	.align		4
.L_133:
        /*0168*/ 	.byte	0x04, 0x17
        /*016a*/ 	.short	(.L_135 - .L_134)
.L_134:
        /*016c*/ 	.word	0x00000000
        /*0170*/ 	.short	0x0005
        /*0172*/ 	.short	0x0028
        /*0174*/ 	.byte	0x00, 0xf5, 0x21, 0x00


	//----- nvinfo : EIATTR_KPARAM_INFO
	.align		4
.L_135:
        /*0178*/ 	.byte	0x04, 0x17
        /*017a*/ 	.short	(.L_137 - .L_136)
.L_136:
        /*017c*/ 	.word	0x00000000
        /*0180*/ 	.short	0x0004
        /*0182*/ 	.short	0x0020
        /*0184*/ 	.byte	0x00, 0xf5, 0x21, 0x00


	//----- nvinfo : EIATTR_KPARAM_INFO
	.align		4
.L_137:
        /*0188*/ 	.byte	0x04, 0x17
        /*018a*/ 	.short	(.L_139 - .L_138)
.L_138:
        /*018c*/ 	.word	0x00000000
        /*0190*/ 	.short	0x0003
        /*0192*/ 	.short	0x0018
        /*0194*/ 	.byte	0x00, 0xf5, 0x21, 0x00


	//----- nvinfo : EIATTR_KPARAM_INFO
	.align		4
.L_139:
        /*0198*/ 	.byte	0x04, 0x17
        /*019a*/ 	.short	(.L_141 - .L_140)
.L_140:
        /*019c*/ 	.word	0x00000000
        /*01a0*/ 	.short	0x0002
        /*01a2*/ 	.short	0x0010
        /*01a4*/ 	.byte	0x00, 0xf5, 0x21, 0x00


	//----- nvinfo : EIATTR_KPARAM_INFO
	.align		4
.L_141:
        /*01a8*/ 	.byte	0x04, 0x17
        /*01aa*/ 	.short	(.L_143 - .L_142)
.L_142:
        /*01ac*/ 	.word	0x00000000
        /*01b0*/ 	.short	0x0001
        /*01b2*/ 	.short	0x0008
        /*01b4*/ 	.byte	0x00, 0xf5, 0x21, 0x00


	//----- nvinfo : EIATTR_KPARAM_INFO
	.align		4
.L_143:
        /*01b8*/ 	.byte	0x04, 0x17
        /*01ba*/ 	.short	(.L_145 - .L_144)
.L_144:
        /*01bc*/ 	.word	0x00000000
        /*01c0*/ 	.short	0x0000
        /*01c2*/ 	.short	0x0000
        /*01c4*/ 	.byte	0x00, 0xf5, 0x21, 0x00


	//----- nvinfo : EIATTR_SPARSE_MMA_MASK
	.align		4
.L_145:
        /*01c8*/ 	.byte	0x03, 0x50
        /*01ca*/ 	.short	0x0000


	//----- nvinfo : EIATTR_MAXREG_COUNT
	.align		4
        /*01cc*/ 	.byte	0x03, 0x1b
        /*01ce*/ 	.short	0x00ff


	//----- nvinfo : EIATTR_NUM_BARRIERS
	.align		4
        /*01d0*/ 	.byte	0x02, 0x4c
        /*01d2*/ 	.byte	0x01
	.zero		1


	//----- nvinfo : EIATTR_MERCURY_ISA_VERSION
	.align		4
        /*01d4*/ 	.byte	0x03, 0x5f
        /*01d6*/ 	.short	0x0101


	//----- nvinfo : EIATTR_UNUSED_LOAD_BYTE_OFFSET
	.align		4
        /*01d8*/ 	.byte	0x04, 0x44
        /*01da*/ 	.short	(.L_147 - .L_146)


	//   ....[0]....
.L_146:
        /*01dc*/ 	.word	0x00000c80
        /*01e0*/ 	.word	0x00000fff


	//----- nvinfo : EIATTR_VRC_CTA_INIT_COUNT
	.align		4
.L_147:
        /*01e4*/ 	.byte	0x02, 0x4a
	.zero		1
	.zero		1


	//----- nvinfo : EIATTR_EXIT_INSTR_OFFSETS
	.align		4
        /*01e8*/ 	.byte	0x04, 0x1c
        /*01ea*/ 	.short	(.L_149 - .L_148)


	//   ....[0]....
.L_148:
        /*01ec*/ 	.word	0x000083d0


	//   ....[1]....
        /*01f0*/ 	.word	0x000092d0


	//----- nvinfo : EIATTR_CRS_STACK_SIZE
	.align		4
.L_149:
        /*01f4*/ 	.byte	0x04, 0x1e
        /*01f6*/ 	.short	(.L_151 - .L_150)
.L_150:
        /*01f8*/ 	.word	0x00000000


	//----- nvinfo : EIATTR_CBANK_PARAM_SIZE
	.align		4
.L_151:
        /*01fc*/ 	.byte	0x03, 0x19
        /*01fe*/ 	.short	0x00dc


	//----- nvinfo : EIATTR_PARAM_CBANK
	.align		4
        /*0200*/ 	.byte	0x04, 0x0a
        /*0202*/ 	.short	(.L_153 - .L_152)
	.align		4
.L_152:
        /*0204*/ 	.word	index@(.nv.constant0._Z19fusedBackwardKernelPKfS0_S0_S0_S0_S0_S0_iS0_S0_S0_S0_S0_S0_PfS1_S1_S1_S1_S1_S1_S1_S1_S1_S1_S1_S1_i)
        /*0208*/ 	.short	0x0380
        /*020a*/ 	.short	0x00dc


	//----- nvinfo : EIATTR_SW_WAR
	.align		4
.L_153:
        /*020c*/ 	.byte	0x04, 0x36
        /*020e*/ 	.short	(.L_155 - .L_154)
.L_154:
        /*0210*/ 	.word	0x00000008
.L_155:


//--------------------- .nv.info._Z22fusedForwardLossKernelPKfS0_S0_S0_S0_S0_S0_S0_S0_S0_S0_S0_S0_PfS1_S1_S1_S1_S1_S1_S1_ii --------------------------
	.section	.nv.info._Z22fusedForwardLossKernelPKfS0_S0_S0_S0_S0_S0_S0_S0_S0_S0_S0_S0_PfS1_S1_S1_S1_S1_S1_S1_ii,"",@"SHT_CUDA_INFO"
	.sectionflags	@""
	.align	4


	//----- nvinfo : EIATTR_CUDA_API_VERSION
	.align		4
        /*0000*/ 	.byte	0x04, 0x37
        /*0002*/ 	.short	(.L_157 - .L_156)
.L_156:
        /*0004*/ 	.word	0x00000082


	//----- nvinfo : EIATTR_KPARAM_INFO
	.align		4
.L_157:
        /*0008*/ 	.byte	0x04, 0x17
        /*000a*/ 	.short	(.L_159 - .L_158)
.L_158:
        /*000c*/ 	.word	0x00000000
        /*0010*/ 	.short	0x0016
        /*0012*/ 	.short	0x00ac
        /*0014*/ 	.byte	0x00, 0xf0, 0x11, 0x00


	//----- nvinfo : EIATTR_KPARAM_INFO
	.align		4
.L_159:
        /*0018*/ 	.byte	0x04, 0x17
        /*001a*/ 	.short	(.L_161 - .L_160)
.L_160:
        /*001c*/ 	.word	0x00000000
        /*0020*/ 	.short	0x0015
        /*0022*/ 	.short	0x00a8
        /*0024*/ 	.byte	0x00, 0xf0, 0x11, 0x00


	//----- nvinfo : EIATTR_KPARAM_INFO
	.align		4
.L_161:
        /*0028*/ 	.byte	0x04, 0x17
        /*002a*/ 	.short	(.L_163 - .L_162)
.L_162:
        /*002c*/ 	.word	0x00000000
        /*0030*/ 	.short	0x0014
        /*0032*/ 	.short	0x00a0
        /*0034*/ 	.byte	0x00, 0xf5, 0x21, 0x00


	//----- nvinfo : EIATTR_KPARAM_INFO
	.align		4
.L_163:
        /*0038*/ 	.byte	0x04, 0x17
        /*003a*/ 	.short	(.L_165 - .L_164)
.L_164:
        /*003c*/ 	.word	0x00000000
        /*0040*/ 	.short	0x0013
        /*0042*/ 	.short	0x0098
        /*0044*/ 	.byte	0x00, 0xf5, 0x21, 0x00


	//----- nvinfo : EIATTR_KPARAM_INFO
	.align		4
.L_165:
        /*0048*/ 	.byte	0x04, 0x17
        /*004a*/ 	.short	(.L_167 - .L_166)
.L_166:
        /*004c*/ 	.word	0x00000000
        /*0050*/ 	.short	0x0012
        /*0052*/ 	.short	0x0090
        /*0054*/ 	.byte	0x00, 0xf5, 0x21, 0x00


	//----- nvinfo : EIATTR_KPARAM_INFO
	.align		4
.L_167:
        /*0058*/ 	.byte	0x04, 0x17
        /*005a*/ 	.short	(.L_169 - .L_168)
.L_168:
        /*005c*/ 	.word	0x00000000
        /*0060*/ 	.short	0x0011
        /*0062*/ 	.short	0x0088
        /*0064*/ 	.byte	0x00, 0xf5, 0x21, 0x00


	//----- nvinfo : EIATTR_KPARAM_INFO
	.align		4
.L_169:
        /*0068*/ 	.byte	0x04, 0x17
        /*006a*/ 	.short	(.L_171 - .L_170)
.L_170:
        /*006c*/ 	.word	0x00000000
        /*0070*/ 	.short	0x0010
        /*0072*/ 	.short	0x0080
        /*0074*/ 	.byte	0x00, 0xf5, 0x21, 0x00


	//----- nvinfo : EIATTR_KPARAM_INFO
	.align		4
.L_171:
        /*0078*/ 	.byte	0x04, 0x17
        /*007a*/ 	.short	(.L_173 - .L_172)
.L_172:
        /*007c*/ 	.word	0x00000000
        /*0080*/ 	.short	0x000f
        /*0082*/ 	.short	0x0078
        /*0084*/ 	.byte	0x00, 0xf5, 0x21, 0x00


	//----- nvinfo : EIATTR_KPARAM_INFO
	.align		4
.L_173:
        /*0088*/ 	.byte	0x04, 0x17
        /*008a*/ 	.short	(.L_175 - .L_174)
.L_174:
        /*008c*/ 	.word	0x00000000
        /*0090*/ 	.short	0x000e
        /*0092*/ 	.short	0x0070
        /*0094*/ 	.byte	0x00, 0xf5, 0x21, 0x00


	//----- nvinfo : EIATTR_KPARAM_INFO
	.align		4
.L_175:
        /*0098*/ 	.byte	0x04, 0x17
        /*009a*/ 	.short	(.L_177 - .L_176)
.L_176:
        /*009c*/ 	.word	0x00000000
        /*00a0*/ 	.short	0x000d
        /*00a2*/ 	.short	0x0068
        /*00a4*/ 	.byte	0x00, 0xf5, 0x21, 0x00


	//----- nvinfo : EIATTR_KPARAM_INFO
	.align		4
.L_177:
        /*00a8*/ 	.byte	0x04, 0x17
        /*00aa*/ 	.short	(.L_179 - .L_178)
.L_178:
        /*00ac*/ 	.word	0x00000000
        /*00b0*/ 	.short	0x000c
        /*00b2*/ 	.short	0x0060
        /*00b4*/ 	.byte	0x00, 0xf5, 0x21, 0x00


	//----- nvinfo : EIATTR_KPARAM_INFO
	.align		4
.L_179:
        /*00b8*/ 	.byte	0x04, 0x17
        /*00ba*/ 	.short	(.L_181 - .L_180)
.L_180:
        /*00bc*/ 	.word	0x00000000
        /*00c0*/ 	.short	0x000b
        /*00c2*/ 	.short	0x0058
        /*00c4*/ 	.byte	0x00, 0xf5, 0x21, 0x00


	//----- nvinfo : EIATTR_KPARAM_INFO
	.align		4
.L_181:
        /*00c8*/ 	.byte	0x04, 0x17
        /*00ca*/ 	.short	(.L_183 - .L_182)
.L_182:
        /*00cc*/ 	.word	0x00000000
        /*00d0*/ 	.short	0x000a
        /*00d2*/ 	.short	0x0050
        /*00d4*/ 	.byte	0x00, 0xf5, 0x21, 0x00


	//----- nvinfo : EIATTR_KPARAM_INFO
	.align		4
.L_183:
        /*00d8*/ 	.byte	0x04, 0x17
        /*00da*/ 	.short	(.L_185 - .L_184)
.L_184:
        /*00dc*/ 	.word	0x00000000
        /*00e0*/ 	.short	0x0009
        /*00e2*/ 	.short	0x0048
        /*00e4*/ 	.byte	0x00, 0xf5, 0x21, 0x00


	//----- nvinfo : EIATTR_KPARAM_INFO
	.align		4
.L_185:
        /*00e8*/ 	.byte	0x04, 0x17
        /*00ea*/ 	.short	(.L_187 - .L_186)
.L_186:
        /*00ec*/ 	.word	0x00000000
        /*00f0*/ 	.short	0x0008
        /*00f2*/ 	.short	0x0040
        /*00f4*/ 	.byte	0x00, 0xf5, 0x21, 0x00


	//----- nvinfo : EIATTR_KPARAM_INFO
	.align		4
.L_187:
        /*00f8*/ 	.byte	0x04, 0x17
        /*00fa*/ 	.short	(.L_189 - .L_188)
.L_188:
        /*00fc*/ 	.word	0x00000000
        /*0100*/ 	.short	0x0007
        /*0102*/ 	.short	0x0038
        /*0104*/ 	.byte	0x00, 0xf5, 0x21, 0x00


	//----- nvinfo : EIATTR_KPARAM_INFO
	.align		4
.L_189:
        /*0108*/ 	.byte	0x04, 0x17
        /*010a*/ 	.short	(.L_191 - .L_190)
.L_190:
        /*010c*/ 	.word	0x00000000
        /*0110*/ 	.short	0x0006
        /*0112*/ 	.short	0x0030
        /*0114*/ 	.byte	0x00, 0xf5, 0x21, 0x00


	//----- nvinfo : EIATTR_KPARAM_INFO
	.align		4
.L_191:
        /*0118*/ 	.byte	0x04, 0x17
        /*011a*/ 	.short	(.L_193 - .L_192)
.L_192:
        /*011c*/ 	.word	0x00000000
        /*0120*/ 	.short	0x0005
        /*0122*/ 	.short	0x0028
        /*0124*/ 	.byte	0x00, 0xf5, 0x21, 0x00


	//----- nvinfo : EIATTR_KPARAM_INFO
	.align		4
.L_193:
        /*0128*/ 	.byte	0x04, 0x17
        /*012a*/ 	.short	(.L_195 - .L_194)
.L_194:
        /*012c*/ 	.word	0x00000000
        /*0130*/ 	.short	0x0004
        /*0132*/ 	.short	0x0020
        /*0134*/ 	.byte	0x00, 0xf5, 0x21, 0x00


	//----- nvinfo : EIATTR_KPARAM_INFO
	.align		4
.L_195:
        /*0138*/ 	.byte	0x04, 0x17
        /*013a*/ 	.short	(.L_197 - .L_196)
.L_196:
        /*013c*/ 	.word	0x00000000
        /*0140*/ 	.short	0x0003
        /*0142*/ 	.short	0x0018
        /*0144*/ 	.byte	0x00, 0xf5, 0x21, 0x00


	//----- nvinfo : EIATTR_KPARAM_INFO
	.align		4
.L_197:
        /*0148*/ 	.byte	0x04, 0x17
        /*014a*/ 	.short	(.L_199 - .L_198)
.L_198:
        /*014c*/ 	.word	0x00000000
        /*0150*/ 	.short	0x0002
        /*0152*/ 	.short	0x0010
        /*0154*/ 	.byte	0x00, 0xf5, 0x21, 0x00


	//----- nvinfo : EIATTR_KPARAM_INFO
	.align		4
.L_199:
        /*0158*/ 	.byte	0x04, 0x17
        /*015a*/ 	.short	(.L_201 - .L_200)
.L_200:
        /*015c*/ 	.word	0x00000000
        /*0160*/ 	.short	0x0001
        /*0162*/ 	.short	0x0008
        /*0164*/ 	.byte	0x00, 0xf5, 0x21, 0x00


	//----- nvinfo : EIATTR_KPARAM_INFO
	.align		4
.L_201:
        /*0168*/ 	.byte	0x04, 0x17
        /*016a*/ 	.short	(.L_203 - .L_202)
.L_202:
        /*016c*/ 	.word	0x00000000
        /*0170*/ 	.short	0x0000
        /*0172*/ 	.short	0x0000
        /*0174*/ 	.byte	0x00, 0xf5, 0x21, 0x00


	//----- nvinfo : EIATTR_SPARSE_MMA_MASK
	.align		4
.L_203:
        /*0178*/ 	.byte	0x03, 0x50
        /*017a*/ 	.short	0x0000


	//----- nvinfo : EIATTR_MAXREG_COUNT
	.align		4
        /*017c*/ 	.byte	0x03, 0x1b
        /*017e*/ 	.short	0x00ff


	//----- nvinfo : EIATTR_NUM_BARRIERS
	.align		4
        /*0180*/ 	.byte	0x02, 0x4c
        /*0182*/ 	.byte	0x01
	.zero		1


	//----- nvinfo : EIATTR_MERCURY_ISA_VERSION
	.align		4
        /*0184*/ 	.byte	0x03, 0x5f
        /*0186*/ 	.short	0x0101


	//----- nvinfo : EIATTR_VRC_CTA_INIT_COUNT
	.align		4
        /*0188*/ 	.byte	0x02, 0x4a
	.zero		1
	.zero		1


	//----- nvinfo : EIATTR_EXIT_INSTR_OFFSETS
	.align		4
        /*018c*/ 	.byte	0x04, 0x1c
        /*018e*/ 	.short	(.L_205 - .L_204)


	//   ....[0]....
.L_204:
        /*0190*/ 	.word	0x00005b20


	//   ....[1]....
        /*0194*/ 	.word	0x00005d00


	//----- nvinfo : EIATTR_CRS_STACK_SIZE
	.align		4
.L_205:
        /*0198*/ 	.byte	0x04, 0x1e
        /*019a*/ 	.short	(.L_207 - .L_206)
.L_206:
        /*019c*/ 	.word	0x00000000


	//----- nvinfo : EIATTR_CBANK_PARAM_SIZE
	.align		4
.L_207:
        /*01a0*/ 	.byte	0x03, 0x19
        /*01a2*/ 	.short	0x00b0


	//----- nvinfo : EIATTR_PARAM_CBANK
	.align		4
        /*01a4*/ 	.byte	0x04, 0x0a
        /*01a6*/ 	.short	(.L_209 - .L_208)
	.align		4
.L_208:
        /*01a8*/ 	.word	index@(.nv.constant0._Z22fusedForwardLossKernelPKfS0_S0_S0_S0_S0_S0_S0_S0_S0_S0_S0_S0_PfS1_S1_S1_S1_S1_S1_S1_ii)
        /*01ac*/ 	.short	0x0380
        /*01ae*/ 	.short	0x00b0


	//----- nvinfo : EIATTR_SW_WAR
	.align		4
.L_209:
        /*01b0*/ 	.byte	0x04, 0x36
        /*01b2*/ 	.short	(.L_211 - .L_210)
.L_210:
        /*01b4*/ 	.word	0x00000008
.L_211:


//--------------------- .nv.info._Z21embeddingLookupKernelPKfPKiPf --------------------------
	.section	.nv.info._Z21embeddingLookupKernelPKfPKiPf,"",@"SHT_CUDA_INFO"
	.sectionflags	@""
	.align	4


	//----- nvinfo : EIATTR_CUDA_API_VERSION
	.align		4
        /*0000*/ 	.byte	0x04, 0x37
        /*0002*/ 	.short	(.L_213 - .L_212)
.L_212:
        /*0004*/ 	.word	0x00000082


	//----- nvinfo : EIATTR_KPARAM_INFO
	.align		4
.L_213:
        /*0008*/ 	.byte	0x04, 0x17
        /*000a*/ 	.short	(.L_215 - .L_214)
.L_214:
        /*000c*/ 	.word	0x00000000
        /*0010*/ 	.short	0x0002
        /*0012*/ 	.short	0x0010
        /*0014*/ 	.byte	0x00, 0xf5, 0x21, 0x00


	//----- nvinfo : EIATTR_KPARAM_INFO
	.align		4
.L_215:
        /*0018*/ 	.byte	0x04, 0x17
        /*001a*/ 	.short	(.L_217 - .L_216)
.L_216:
        /*001c*/ 	.word	0x00000000
        /*0020*/ 	.short	0x0001
        /*0022*/ 	.short	0x0008
        /*0024*/ 	.byte	0x00, 0xf5, 0x21, 0x00


	//----- nvinfo : EIATTR_KPARAM_INFO
	.align		4
.L_217:
        /*0028*/ 	.byte	0x04, 0x17
        /*002a*/ 	.short	(.L_219 - .L_218)
.L_218:
        /*002c*/ 	.word	0x00000000
        /*0030*/ 	.short	0x0000
        /*0032*/ 	.short	0x0000
        /*0034*/ 	.byte	0x00, 0xf5, 0x21, 0x00


	//----- nvinfo : EIATTR_SPARSE_MMA_MASK
	.align		4
.L_219:
        /*0038*/ 	.byte	0x03, 0x50
        /*003a*/ 	.short	0x0000


	//----- nvinfo : EIATTR_MAXREG_COUNT
	.align		4
        /*003c*/ 	.byte	0x03, 0x1b
        /*003e*/ 	.short	0x00ff


	//----- nvinfo : EIATTR_MERCURY_ISA_VERSION
	.align		4
        /*0040*/ 	.byte	0x03, 0x5f
        /*0042*/ 	.short	0x0101


	//----- nvinfo : EIATTR_VRC_CTA_INIT_COUNT
	.align		4
        /*0044*/ 	.byte	0x02, 0x4a
	.zero		1
	.zero		1


	//----- nvinfo : EIATTR_EXIT_INSTR_OFFSETS
	.align		4
        /*0048*/ 	.byte	0x04, 0x1c
        /*004a*/ 	.short	(.L_221 - .L_220)


	//   ....[0]....
.L_220:
        /*004c*/ 	.word	0x00000030


	//   ....[1]....
        /*0050*/ 	.word	0x00000ab0


	//----- nvinfo : EIATTR_CBANK_PARAM_SIZE
	.align		4
.L_221:
        /*0054*/ 	.byte	0x03, 0x19
        /*0056*/ 	.short	0x0018


	//----- nvinfo : EIATTR_PARAM_CBANK
	.align		4
        /*0058*/ 	.byte	0x04, 0x0a
        /*005a*/ 	.short	(.L_223 - .L_222)
	.align		4
.L_222:
        /*005c*/ 	.word	index@(.nv.constant0._Z21embeddingLookupKernelPKfPKiPf)
        /*0060*/ 	.short	0x0380
        /*0062*/ 	.short	0x0018


	//----- nvinfo : EIATTR_SW_WAR
	.align		4
.L_223:
        /*0064*/ 	.byte	0x04, 0x36
        /*0066*/ 	.short	(.L_225 - .L_224)
.L_224:
        /*0068*/ 	.word	0x00000008
.L_225:


//--------------------- .nv.callgraph             --------------------------
	.section	.nv.callgraph,"",@"SHT_CUDA_CALLGRAPH"
	.align	4
	.sectionentsize	8
	.align		4
        /*0000*/ 	.word	0x00000000
	.align		4
        /*0004*/ 	.word	0xffffffff
	.align		4
        /*0008*/ 	.word	0x00000000
	.align		4
        /*000c*/ 	.word	0xfffffffe
	.align		4
        /*0010*/ 	.word	0x00000000
	.align		4
        /*0014*/ 	.word	0xfffffffd
	.align		4
        /*0018*/ 	.word	0x00000000
	.align		4
        /*001c*/ 	.word	0xfffffffc


//--------------------- .text._Z17fusedUpdateKernelPfS_S_S_S_S_S_S_S_S_S_S_PKfS1_S1_S1_S1_S1_S1_S1_S1_S1_S1_S1_fi --------------------------
	.section	.text._Z17fusedUpdateKernelPfS_S_S_S_S_S_S_S_S_S_S_PKfS1_S1_S1_S1_S1_S1_S1_S1_S1_S1_S1_fi,"ax",@progbits
	.align	128
        .global         _Z17fusedUpdateKernelPfS_S_S_S_S_S_S_S_S_S_S_PKfS1_S1_S1_S1_S1_S1_S1_S1_S1_S1_S1_fi
        .type           _Z17fusedUpdateKernelPfS_S_S_S_S_S_S_S_S_S_S_PKfS1_S1_S1_S1_S1_S1_S1_S1_S1_S1_S1_fi,@function
        .size           _Z17fusedUpdateKernelPfS_S_S_S_S_S_S_S_S_S_S_PKfS1_S1_S1_S1_S1_S1_S1_S1_S1_S1_S1_fi,(.L_x_219 - _Z17fusedUpdateKernelPfS_S_S_S_S_S_S_S_S_S_S_PKfS1_S1_S1_S1_S1_S1_S1_S1_S1_S1_S1_fi)
        .other          _Z17fusedUpdateKernelPfS_S_S_S_S_S_S_S_S_S_S_PKfS1_S1_S1_S1_S1_S1_S1_S1_S1_S1_S1_fi,@"STO_CUDA_ENTRY STV_DEFAULT"
_Z17fusedUpdateKernelPfS_S_S_S_S_S_S_S_S_S_S_PKfS1_S1_S1_S1_S1_S1_S1_S1_S1_S1_S1_fi:
.text._Z17fusedUpdateKernelPfS_S_S_S_S_S_S_S_S_S_S_PKfS1_S1_S1_S1_S1_S1_S1_S1_S1_S1_S1_fi:
[----:B------:R-:W-:Y:S08]  /*0000*/  LDC R1, c[0x0][0x37c] ;  /* 0x0000df00ff017b82 */ /* 0x000ff00000000800 */
[----:B------:R-:W0:Y:S01]  /*0010*/  LDC R0, c[0x0][0x360] ;  /* 0x0000d800ff007b82 */ /* 0x000e220000000800 */
[----:B------:R-:W1:Y:S01]  /*0020*/  S2R R3, SR_TID.X ;  /* 0x0000000000037919 */ /* 0x000e620000002100 */
[----:B------:R-:W2:Y:S01]  /*0030*/  LDCU.64 UR4, c[0x0][0x358] ;  /* 0x00006b00ff0477ac */ /* 0x000ea20008000a00 */
[----:B0-----:R-:W0:Y:S01]  /*0040*/  I2F.U32.RP R8, R0 ;  /* 0x0000000000087306 */ /* 0x001e220000209000 */
[----:B------:R-:W-:-:S02]  /*0050*/  ISETP.NE.U32.AND P2, PT, R0, RZ, PT ;  /* 0x000000ff0000720c */ /* 0x000fc40003f45070 */
[----:B-1----:R-:W-:-:S04]  /*0060*/  IADD3 R5, PT, PT, R3, R0, RZ ;  /* 0x0000000003057210 */ /* 0x002fc80007ffe0ff */
[C---:B------:R-:W-:Y:S01]  /*0070*/  ISETP.GE.U32.AND P0, PT, R5.reuse, 0x100, PT ;  /* 0x000001000500780c */ /* 0x040fe20003f06070 */
[----:B0-----:R-:W0:Y:S01]  /*0080*/  MUFU.RCP R8, R8 ;  /* 0x0000000800087308 */ /* 0x001e220000001000 */
[----:B------:R-:W-:Y:S02]  /*0090*/  VIMNMX.U32 R2, PT, PT, R5, 0x100, !PT ;  /* 0x0000010005027848 */ /* 0x000fe40007fe0000 */
[----:B------:R-:W-:Y:S02]  /*00a0*/  SEL R4, RZ, 0x1, P0 ;  /* 0x00000001ff047807 */ /* 0x000fe40000000000 */
[----:B0-----:R-:W-:-:S04]  /*00b0*/  IADD3 R6, PT, PT, R8, 0xffffffe, RZ ;  /* 0x0ffffffe08067810 */ /* 0x001fc80007ffe0ff */
[----:B------:R0:W1:Y:S02]  /*00c0*/  F2I.FTZ.U32.TRUNC.NTZ R7, R6 ;  /* 0x0000000600077305 */ /* 0x000064000021f000 */
[----:B0-----:R-:W-:Y:S01]  /*00d0*/  HFMA2 R6, -RZ, RZ, 0, 0 ;  /* 0x00000000ff067431 */ /* 0x001fe200000001ff */
[----:B-1----:R-:W-:-:S05]  /*00e0*/  IADD3 R9, PT, PT, RZ, -R7, RZ ;  /* 0x80000007ff097210 */ /* 0x002fca0007ffe0ff */
[----:B------:R-:W-:-:S04]  /*00f0*/  IMAD R9, R9, R0, RZ ;  /* 0x0000000009097224 */ /* 0x000fc800078e02ff */
[----:B------:R-:W-:Y:S01]  /*0100*/  IMAD.HI.U32 R8, R7, R9, R6 ;  /* 0x0000000907087227 */ /* 0x000fe200078e0006 */
[----:B------:R-:W-:-:S05]  /*0110*/  IADD3 R7, PT, PT, R2, -R5, -R4 ;  /* 0x8000000502077210 */ /* 0x000fca0007ffe804 */
[----:B------:R-:W-:Y:S01]  /*0120*/  IMAD.HI.U32 R9, R8, R7, RZ ;  /* 0x0000000708097227 */ /* 0x000fe200078e00ff */
[----:B------:R-:W-:-:S03]  /*0130*/  MOV R8, RZ ;  /* 0x000000ff00087202 */ /* 0x000fc60000000f00 */
[----:B------:R-:W-:-:S04]  /*0140*/  IMAD.MOV R2, RZ, RZ, -R9 ;  /* 0x000000ffff027224 */ /* 0x000fc800078e0a09 */
[----:B------:R-:W-:-:S05]  /*0150*/  IMAD R7, R0, R2, R7 ;  /* 0x0000000200077224 */ /* 0x000fca00078e0207 */
[----:B------:R-:W-:-:S13]  /*0160*/  ISETP.GE.U32.AND P0, PT, R7, R0, PT ;  /* 0x000000000700720c */ /* 0x000fda0003f06070 */
[-C--:B------:R-:W-:Y:S02]  /*0170*/  @P0 IADD3 R7, PT, PT, R7, -R0.reuse, RZ ;  /* 0x8000000007070210 */ /* 0x080fe40007ffe0ff */
[----:B------:R-:W-:Y:S02]  /*0180*/  @P0 IADD3 R9, PT, PT, R9, 0x1, RZ ;  /* 0x0000000109090810 */ /* 0x000fe40007ffe0ff */
[-C--:B------:R-:W-:Y:S02]  /*0190*/  ISETP.GE.U32.AND P1, PT, R7, R0.reuse, PT ;  /* 0x000000000700720c */ /* 0x080fe40003f26070 */
[----:B------:R-:W-:-:S11]  /*01a0*/  IADD3 R7, PT, PT, R5, R0, RZ ;  /* 0x0000000005077210 */ /* 0x000fd60007ffe0ff */
[----:B------:R-:W-:Y:S02]  /*01b0*/  @P1 IADD3 R9, PT, PT, R9, 0x1, RZ ;  /* 0x0000000109091810 */ /* 0x000fe40007ffe0ff */
[----:B------:R-:W-:-:S05]  /*01c0*/  @!P2 LOP3.LUT R9, RZ, R0, RZ, 0x33, !PT ;  /* 0x00000000ff09a212 */ /* 0x000fca00078e33ff */
[----:B------:R-:W-:Y:S01]  /*01d0*/  IMAD.IADD R2, R4, 0x1, R9 ;  /* 0x0000000104027824 */ /* 0x000fe200078e0209 */
[----:B------:R-:W-:-:S04]  /*01e0*/  IADD3 R4, PT, PT, R7, R0, RZ ;  /* 0x0000000007047210 */ /* 0x000fc80007ffe0ff */
[----:B--2---:R-:W-:-:S07]  /*01f0*/  LOP3.LUT R6, R2, 0x3, RZ, 0xc0, !PT ;  /* 0x0000000302067812 */ /* 0x004fce00078ec0ff */
.L_x_5:
[----:B------:R-:W-:Y:S01]  /*0200*/  ISETP.GT.U32.AND P0, PT, R3, 0xff, PT ;  /* 0x000000ff0300780c */ /* 0x000fe20003f04070 */
[----:B------:R-:W0:Y:S01]  /*0210*/  LDCU UR6, c[0x0][0x440] ;  /* 0x00008800ff0677ac */ /* 0x000e220008000800 */
[----:B------:R-:W-:Y:S11]  /*0220*/  BSSY.RECONVERGENT B0, `(.L_x_0) ;  /* 0x0000049000007945 */ /* 0x000ff60003800200 */
[----:B-1234-:R-:W-:Y:S05]  /*0230*/  @P0 BRA `(.L_x_1) ;  /* 0x00000004001c0947 */ /* 0x01efea0003800000 */
[----:B------:R-:W-:Y:S01]  /*0240*/  ISETP.NE.AND P1, PT, R6, 0x3, PT ;  /* 0x000000030600780c */ /* 0x000fe20003f25270 */
[----:B------:R-:W-:Y:S01]  /*0250*/  BSSY.RECONVERGENT B1, `(.L_x_2) ;  /* 0x0000022000017945 */ /* 0x000fe20003800200 */
[----:B------:R-:W-:-:S11]  /*0260*/  MOV R9, R3 ;  /* 0x0000000300097202 */ /* 0x000fd60000000f00 */
[----:B------:R-:W-:Y:S05]  /*0270*/  @!P1 BRA `(.L_x_3) ;  /* 0x00000000007c9947 */ /* 0x000fea0003800000 */
[----:B------:R-:W1:Y:S01]  /*0280*/  LDC.64 R10, c[0x0][0x3e0] ;  /* 0x0000f800ff0a7b82 */ /* 0x000e620000000a00 */
[----:B------:R-:W-:-:S07]  /*0290*/  LEA R21, R8, R3, 0x8 ;  /* 0x0000000308157211 */ /* 0x000fce00078e40ff */
[----:B------:R-:W2:Y:S08]  /*02a0*/  LDC.64 R12, c[0x0][0x380] ;  /* 0x0000e000ff0c7b82 */ /* 0x000eb00000000a00 */
[----:B------:R-:W3:Y:S01]  /*02b0*/  LDC R16, c[0x0][0x440] ;  /* 0x00011000ff107b82 */ /* 0x000ee20000000800 */
[----:B-1----:R-:W-:-:S06]  /*02c0*/  IMAD.WIDE.U32 R18, R21, 0x4, R10 ;  /* 0x0000000415127825 */ /* 0x002fcc00078e000a */
[----:B------:R-:W3:Y:S01]  /*02d0*/  LDG.E R19, desc[UR4][R18.64] ;  /* 0x0000000412137981 */ /* 0x000ee2000c1e1900 */
[----:B--2---:R-:W-:-:S05]  /*02e0*/  IMAD.WIDE.U32 R14, R21, 0x4, R12 ;  /* 0x00000004150e7825 */ /* 0x004fca00078e000c */
[----:B------:R-:W3:Y:S01]  /*02f0*/  LDG.E R20, desc[UR4][R14.64] ;  /* 0x000000040e147981 */ /* 0x000ee2000c1e1900 */
[----:B------:R-:W-:Y:S01]  /*0300*/  ISETP.NE.AND P1, PT, R6, RZ, PT ;  /* 0x000000ff0600720c */ /* 0x000fe20003f25270 */
[----:B------:R-:W-:Y:S02]  /*0310*/  IMAD.MOV.U32 R9, RZ, RZ, R5 ;  /* 0x000000ffff097224 */ /* 0x000fe400078e0005 */
[----:B---3--:R-:W-:-:S05]  /*0320*/  FFMA R17, -R19, R16, R20 ;  /* 0x0000001013117223 */ /* 0x008fca0000000114 */
[----:B------:R1:W-:Y:S05]  /*0330*/  STG.E desc[UR4][R14.64], R17 ;  /* 0x000000110e007986 */ /* 0x0003ea000c101904 */
[----:B------:R-:W-:Y:S05]  /*0340*/  @!P1 BRA `(.L_x_3) ;  /* 0x0000000000489947 */ /* 0x000fea0003800000 */
[----:B------:R-:W-:-:S05]  /*0350*/  IADD3 R21, PT, PT, R21, R0, RZ ;  /* 0x0000000015157210 */ /* 0x000fca0007ffe0ff */
[----:B------:R-:W-:-:S04]  /*0360*/  IMAD.WIDE.U32 R18, R21, 0x4, R10 ;  /* 0x0000000415127825 */ /* 0x000fc800078e000a */
[----:B-1----:R-:W-:Y:S02]  /*0370*/  IMAD.WIDE.U32 R14, R21, 0x4, R12 ;  /* 0x00000004150e7825 */ /* 0x002fe400078e000c */
[----:B------:R-:W2:Y:S04]  /*0380*/  LDG.E R19, desc[UR4][R18.64] ;  /* 0x0000000412137981 */ /* 0x000ea8000c1e1900 */
[----:B------:R-:W2:Y:S01]  /*0390*/  LDG.E R20, desc[UR4][R14.64] ;  /* 0x000000040e147981 */ /* 0x000ea2000c1e1900 */
[----:B------:R-:W-:Y:S02]  /*03a0*/  ISETP.NE.AND P1, PT, R6, 0x1, PT ;  /* 0x000000010600780c */ /* 0x000fe40003f25270 */
[----:B------:R-:W-:Y:S01]  /*03b0*/  MOV R9, R7 ;  /* 0x0000000700097202 */ /* 0x000fe20000000f00 */
[----:B--2---:R-:W-:-:S05]  /*03c0*/  FFMA R17, -R19, R16, R20 ;  /* 0x0000001013117223 */ /* 0x004fca0000000114 */
[----:B------:R2:W-:Y:S05]  /*03d0*/  STG.E desc[UR4][R14.64], R17 ;  /* 0x000000110e007986 */ /* 0x0005ea000c101904 */
[----:B------:R-:W-:Y:S05]  /*03e0*/  @!P1 BRA `(.L_x_3) ;  /* 0x0000000000209947 */ /* 0x000fea0003800000 */
[----:B------:R-:W-:-:S05]  /*03f0*/  IADD3 R9, PT, PT, R21, R0, RZ ;  /* 0x0000000015097210 */ /* 0x000fca0007ffe0ff */
[----:B------:R-:W-:-:S04]  /*0400*/  IMAD.WIDE.U32 R10, R9, 0x4, R10 ;  /* 0x00000004090a7825 */ /* 0x000fc800078e000a */
[----:B------:R-:W-:Y:S02]  /*0410*/  IMAD.WIDE.U32 R12, R9, 0x4, R12 ;  /* 0x00000004090c7825 */ /* 0x000fe400078e000c */
[----:B------:R-:W3:Y:S04]  /*0420*/  LDG.E R11, desc[UR4][R10.64] ;  /* 0x000000040a0b7981 */ /* 0x000ee8000c1e1900 */
[----:B--2---:R-:W3:Y:S01]  /*0430*/  LDG.E R14, desc[UR4][R12.64] ;  /* 0x000000040c0e7981 */ /* 0x004ee2000c1e1900 */
[----:B------:R-:W-:Y:S01]  /*0440*/  MOV R9, R4 ;  /* 0x0000000400097202 */ /* 0x000fe20000000f00 */
[----:B---3--:R-:W-:-:S05]  /*0450*/  FFMA R15, -R11, R16, R14 ;  /* 0x000000100b0f7223 */ /* 0x008fca000000010e */
[----:B------:R3:W-:Y:S02]  /*0460*/  STG.E desc[UR4][R12.64], R15 ;  /* 0x0000000f0c007986 */ /* 0x0007e4000c101904 */
.L_x_3:
[----:B0-----:R-:W-:Y:S05]  /*0470*/  BSYNC.RECONVERGENT B1 ;  /* 0x0000000000017941 */ /* 0x001fea0003800200 */
.L_x_2:
[----:B------:R-:W-:-:S13]  /*0480*/  ISETP.GE.U32.AND P1, PT, R2, 0x3, PT ;  /* 0x000000030200780c */ /* 0x000fda0003f26070 */
[----:B------:R-:W-:Y:S05]  /*0490*/  @!P1 BRA `(.L_x_1) ;  /* 0x0000000000849947 */ /* 0x000fea0003800000 */
.L_x_4:
[----:B---3--:R-:W0:Y:S01]  /*04a0*/  LDC.64 R12, c[0x0][0x3e0] ;  /* 0x0000f800ff0c7b82 */ /* 0x008e220000000a00 */
[----:B-12-4-:R-:W-:-:S07]  /*04b0*/  IMAD R15, R8, 0x100, R9 ;  /* 0x00000100080f7824 */ /* 0x016fce00078e0209 */
[----:B------:R-:W1:Y:S01]  /*04c0*/  LDC.64 R10, c[0x0][0x380] ;  /* 0x0000e000ff0a7b82 */ /* 0x000e620000000a00 */
[----:B0-----:R-:W-:-:S06]  /*04d0*/  IMAD.WIDE.U32 R16, R15, 0x4, R12 ;  /* 0x000000040f107825 */ /* 0x001fcc00078e000c */
[----:B------:R-:W2:Y:S01]  /*04e0*/  LDG.E R16, desc[UR4][R16.64] ;  /* 0x0000000410107981 */ /* 0x000ea2000c1e1900 */
[----:B-1----:R-:W-:-:S05]  /*04f0*/  IMAD.WIDE.U32 R18, R15, 0x4, R10 ;  /* 0x000000040f127825 */ /* 0x002fca00078e000a */
[----:B------:R-:W2:Y:S01]  /*0500*/  LDG.E R21, desc[UR4][R18.64] ;  /* 0x0000000412157981 */ /* 0x000ea2000c1e1900 */
[----:B------:R-:W-:-:S05]  /*0510*/  IADD3 R23, PT, PT, R15, R0, RZ ;  /* 0x000000000f177210 */ /* 0x000fca0007ffe0ff */
[----:B------:R-:W-:-:S04]  /*0520*/  IMAD.WIDE.U32 R14, R23, 0x4, R10 ;  /* 0x00000004170e7825 */ /* 0x000fc800078e000a */
[----:B--2---:R-:W-:Y:S01]  /*0530*/  FFMA R25, -R16, UR6, R21 ;  /* 0x0000000610197c23 */ /* 0x004fe20008000115 */
[----:B------:R-:W-:-:S04]  /*0540*/  IMAD.WIDE.U32 R20, R23, 0x4, R12 ;  /* 0x0000000417147825 */ /* 0x000fc800078e000c */
[----:B------:R0:W-:Y:S04]  /*0550*/  STG.E desc[UR4][R18.64], R25 ;  /* 0x0000001912007986 */ /* 0x0001e8000c101904 */
[----:B------:R-:W2:Y:S04]  /*0560*/  LDG.E R20, desc[UR4][R20.64] ;  /* 0x0000000414147981 */ /* 0x000ea8000c1e1900 */
[----:B------:R-:W2:Y:S01]  /*0570*/  LDG.E R27, desc[UR4][R14.64] ;  /* 0x000000040e1b7981 */ /* 0x000ea2000c1e1900 */
[----:B------:R-:W-:-:S05]  /*0580*/  IADD3 R29, PT, PT, R23, R0, RZ ;  /* 0x00000000171d7210 */ /* 0x000fca0007ffe0ff */
[----:B------:R-:W-:-:S04]  /*0590*/  IMAD.WIDE.U32 R22, R29, 0x4, R12 ;  /* 0x000000041d167825 */ /* 0x000fc800078e000c */
[----:B------:R-:W-:-:S04]  /*05a0*/  IMAD.WIDE.U32 R16, R29, 0x4, R10 ;  /* 0x000000041d107825 */ /* 0x000fc800078e000a */
[----:B--2---:R-:W-:-:S05]  /*05b0*/  FFMA R27, -R20, UR6, R27 ;  /* 0x00000006141b7c23 */ /* 0x004fca000800011b */
[----:B------:R4:W-:Y:S04]  /*05c0*/  STG.E desc[UR4][R14.64], R27 ;  /* 0x0000001b0e007986 */ /* 0x0009e8000c101904 */
[----:B------:R-:W0:Y:S04]  /*05d0*/  LDG.E R22, desc[UR4][R22.64] ;  /* 0x0000000416167981 */ /* 0x000e28000c1e1900 */
[----:B------:R-:W0:Y:S01]  /*05e0*/  LDG.E R24, desc[UR4][R16.64] ;  /* 0x0000000410187981 */ /* 0x000e22000c1e1900 */
[----:B------:R-:W-:-:S05]  /*05f0*/  IADD3 R29, PT, PT, R29, R0, RZ ;  /* 0x000000001d1d7210 */ /* 0x000fca0007ffe0ff */
[----:B------:R-:W-:-:S04]  /*0600*/  IMAD.WIDE.U32 R12, R29, 0x4, R12 ;  /* 0x000000041d0c7825 */ /* 0x000fc800078e000c */
[----:B------:R-:W-:-:S04]  /*0610*/  IMAD.WIDE.U32 R10, R29, 0x4, R10 ;  /* 0x000000041d0a7825 */ /* 0x000fc800078e000a */
[----:B0-----:R-:W-:-:S05]  /*0620*/  FFMA R19, -R22, UR6, R24 ;  /* 0x0000000616137c23 */ /* 0x001fca0008000118 */
[----:B------:R4:W-:Y:S04]  /*0630*/  STG.E desc[UR4][R16.64], R19 ;  /* 0x0000001310007986 */ /* 0x0009e8000c101904 */
[----:B------:R-:W2:Y:S04]  /*0640*/  LDG.E R12, desc[UR4][R12.64] ;  /* 0x000000040c0c7981 */ /* 0x000ea8000c1e1900 */
[----:B------:R-:W2:Y:S01]  /*0650*/  LDG.E R21, desc[UR4][R10.64] ;  /* 0x000000040a157981 */ /* 0x000ea2000c1e1900 */
[----:B------:R-:W-:-:S04]  /*0660*/  LEA R9, R0, R9, 0x2 ;  /* 0x0000000900097211 */ /* 0x000fc800078e10ff */
[----:B------:R-:W-:Y:S01]  /*0670*/  ISETP.GE.U32.AND P1, PT, R9, 0x100, PT ;  /* 0x000001000900780c */ /* 0x000fe20003f26070 */
[----:B--2---:R-:W-:-:S05]  /*0680*/  FFMA R21, -R12, UR6, R21 ;  /* 0x000000060c157c23 */ /* 0x004fca0008000115 */
[----:B------:R4:W-:Y:S07]  /*0690*/  STG.E desc[UR4][R10.64], R21 ;  /* 0x000000150a007986 */ /* 0x0009ee000c101904 */
[----:B------:R-:W-:Y:S05]  /*06a0*/  @!P1 BRA `(.L_x_4) ;  /* 0xfffffffc007c9947 */ /* 0x000fea000383ffff */
.L_x_1:
[----:B0-----:R-:W-:Y:S05]  /*06b0*/  BSYNC.RECONVERGENT B0 ;  /* 0x0000000000007941 */ /* 0x001fea0003800200 */
.L_x_0:
[----:B------:R-:W-:-:S05]  /*06c0*/  VIADD R8, R8, 0x1 ;  /* 0x0000000108087836 */ /* 0x000fca0000000000 */
[----:B------:R-:W-:-:S13]  /*06d0*/  ISETP.NE.AND P1, PT, R8, 0x80, PT ;  /* 0x000000800800780c */ /* 0x000fda0003f25270 */
[----:B------:R-:W-:Y:S05]  /*06e0*/  @P1 BRA `(.L_x_5) ;  /* 0xfffffff800c41947 */ /* 0x000fea000383ffff */
[----:B------:R-:W0:Y:S01]  /*06f0*/  LDCU UR7, c[0x0][0x440] ;  /* 0x00008800ff0777ac */ /* 0x000e220008000800 */
[----:B------:R-:W-:Y:S01]  /*0700*/  BSSY.RECONVERGENT B0, `(.L_x_6) ;  /* 0x000003a000007945 */ /* 0x000fe20003800200 */
[----:B------:R-:W0:Y:S03]  /*0710*/  LDCU UR6, c[0x0][0x440] ;  /* 0x00008800ff0677ac */ /* 0x000e260008000800 */
[----:B------:R-:W-:Y:S05]  /*0720*/  @P0 BRA `(.L_x_7) ;  /* 0x0000000000dc0947 */ /* 0x000fea0003800000 */
[----:B------:R-:W-:Y:S01]  /*0730*/  ISETP.NE.AND P0, PT, R6, 0x3, PT ;  /* 0x000000030600780c */ /* 0x000fe20003f05270 */
[----:B------:R-:W-:Y:S01]  /*0740*/  BSSY.RECONVERGENT B1, `(.L_x_8) ;  /* 0x0000014000017945 */ /* 0x000fe20003800200 */
[----:B------:R-:W-:Y:S02]  /*0750*/  ISETP.GE.U32.AND P1, PT, R2, 0x3, PT ;  /* 0x000000030200780c */ /* 0x000fe40003f26070 */
[----:B-1234-:R-:W-:-:S09]  /*0760*/  MOV R15, R3 ;  /* 0x00000003000f7202 */ /* 0x01efd20000000f00 */
[----:B------:R-:W-:Y:S05]  /*0770*/  @!P0 BRA `(.L_x_9) ;  /* 0x0000000000408947 */ /* 0x000fea0003800000 */
[----:B------:R-:W1:Y:S01]  /*0780*/  LDC.64 R10, c[0x0][0x3e8] ;  /* 0x0000fa00ff0a7b82 */ /* 0x000e620000000a00 */
[----:B------:R-:W-:Y:S01]  /*0790*/  IADD3 R12, PT, PT, R2, 0x1, RZ ;  /* 0x00000001020c7810 */ /* 0x000fe20007ffe0ff */
[----:B------:R-:W-:Y:S01]  /*07a0*/  HFMA2 R19, -RZ, RZ, 0, 0 ;  /* 0x00000000ff137431 */ /* 0x000fe200000001ff */
[----:B------:R-:W-:Y:S02]  /*07b0*/  MOV R15, R3 ;  /* 0x00000003000f7202 */ /* 0x000fe40000000f00 */
[----:B------:R-:W-:-:S03]  /*07c0*/  LOP3.LUT R14, R12, 0x3, RZ, 0xc0, !PT ;  /* 0x000000030c0e7812 */ /* 0x000fc600078ec0ff */
[----:B------:R-:W2:Y:S04]  /*07d0*/  LDC.64 R8, c[0x0][0x388] ;  /* 0x0000e200ff087b82 */ /* 0x000ea80000000a00 */
.L_x_10:
[----:B-1----:R-:W-:-:S04]  /*07e0*/  IMAD.WIDE.U32 R16, R15, 0x4, R10 ;  /* 0x000000040f107825 */ /* 0x002fc800078e000a */
[----:B--23--:R-:W-:Y:S02]  /*07f0*/  IMAD.WIDE.U32 R12, R15, 0x4, R8 ;  /* 0x000000040f0c7825 */ /* 0x00cfe400078e0008 */
[----:B------:R-:W0:Y:S04]  /*0800*/  LDG.E R16, desc[UR4][R16.64] ;  /* 0x0000000410107981 */ /* 0x000e28000c1e1900 */
[----:B------:R-:W0:Y:S01]  /*0810*/  LDG.E R21, desc[UR4][R12.64] ;  /* 0x000000040c157981 */ /* 0x000e22000c1e1900 */
[----:B------:R-:W-:Y:S01]  /*0820*/  VIADD R19, R19, 0x1 ;  /* 0x0000000113137836 */ /* 0x000fe20000000000 */
[----:B------:R-:W-:-:S04]  /*0830*/  IADD3 R15, PT, PT, R0, R15, RZ ;  /* 0x0000000f000f7210 */ /* 0x000fc80007ffe0ff */
[----:B------:R-:W-:Y:S01]  /*0840*/  ISETP.NE.AND P0, PT, R19, R14, PT ;  /* 0x0000000e1300720c */ /* 0x000fe20003f05270 */
[----:B0-----:R-:W-:-:S05]  /*0850*/  FFMA R21, -R16, UR6, R21 ;  /* 0x0000000610157c23 */ /* 0x001fca0008000115 */
[----:B------:R3:W-:Y:S07]  /*0860*/  STG.E desc[UR4][R12.64], R21 ;  /* 0x000000150c007986 */ /* 0x0007ee000c101904 */
[----:B------:R-:W-:Y:S05]  /*0870*/  @P0 BRA `(.L_x_10) ;  /* 0xfffffffc00d80947 */ /* 0x000fea000383ffff */
.L_x_9:
[----:B0-----:R-:W-:Y:S05]  /*0880*/  BSYNC.RECONVERGENT B1 ;  /* 0x0000000000017941 */ /* 0x001fea0003800200 */
.L_x_8:
[----:B------:R-:W-:Y:S05]  /*0890*/  @!P1 BRA `(.L_x_7) ;  /* 0x0000000000809947 */ /* 0x000fea0003800000 */
.L_x_11:
[----:B------:R-:W0:Y:S08]  /*08a0*/  LDC.64 R10, c[0x0][0x3e8] ;  /* 0x0000fa00ff0a7b82 */ /* 0x000e300000000a00 */
[----:B--2---:R-:W3:Y:S01]  /*08b0*/  LDC.64 R8, c[0x0][0x388] ;  /* 0x0000e200ff087b82 */ /* 0x004ee20000000a00 */
[----:B0-----:R-:W-:-:S06]  /*08c0*/  IMAD.WIDE.U32 R16, R15, 0x4, R10 ;  /* 0x000000040f107825 */ /* 0x001fcc00078e000a */
[----:B------:R-:W2:Y:S01]  /*08d0*/  LDG.E R16, desc[UR4][R16.64] ;  /* 0x0000000410107981 */ /* 0x000ea2000c1e1900 */
[----:B---3--:R-:W-:-:S05]  /*08e0*/  IMAD.WIDE.U32 R12, R15, 0x4, R8 ;  /* 0x000000040f0c7825 */ /* 0x008fca00078e0008 */
        /* <DEDUP_REMOVED lines=20> */
[----:B------:R-:W3:Y:S04]  /*0a30*/  LDG.E R10, desc[UR4][R10.64] ;  /* 0x000000040a0a7981 */ /* 0x000ee8000c1e1900 */
[----:B0-----:R-:W3:Y:S01]  /*0a40*/  LDG.E R13, desc[UR4][R8.64] ;  /* 0x00000004080d7981 */ /* 0x001ee2000c1e1900 */
[----:B-1----:R-:W-:-:S05]  /*0a50*/  IMAD.IADD R15, R27, 0x1, R0 ;  /* 0x000000011b0f7824 */ /* 0x002fca00078e0200 */
[----:B------:R-:W-:Y:S01]  /*0a60*/  ISETP.GE.U32.AND P0, PT, R15, 0x100, PT ;  /* 0x000001000f00780c */ /* 0x000fe20003f06070 */
[----:B---3--:R-:W-:-:S05]  /*0a70*/  FFMA R13, -R10, UR7, R13 ;  /* 0x000000070a0d7c23 */ /* 0x008fca000800010d */
[----:B------:R2:W-:Y:S07]  /*0a80*/  STG.E desc[UR4][R8.64], R13 ;  /* 0x0000000d08007986 */ /* 0x0005ee000c101904 */
[----:B------:R-:W-:Y:S05]  /*0a90*/  @!P0 BRA `(.L_x_11) ;  /* 0xfffffffc00808947 */ /* 0x000fea000383ffff */
.L_x_7:
[----:B0-----:R-:W-:Y:S05]  /*0aa0*/  BSYNC.RECONVERGENT B0 ;  /* 0x0000000000007941 */ /* 0x001fea0003800200 */
.L_x_6:
[----:B----4-:R-:W0:Y:S01]  /*0ab0*/  I2F.U32.RP R11, R0 ;  /* 0x00000000000b7306 */ /* 0x010e220000209000 */
[C---:B------:R-:W-:Y:S02]  /*0ac0*/  ISETP.GE.U32.AND P0, PT, R5.reuse, 0xc0, PT ;  /* 0x000000c00500780c */ /* 0x040fe40003f06070 */
[----:B------:R-:W-:Y:S02]  /*0ad0*/  VIMNMX.U32 R10, PT, PT, R5, 0xc0, !PT ;  /* 0x000000c0050a7848 */ /* 0x000fe40007fe0000 */
[----:B------:R-:W-:Y:S02]  /*0ae0*/  SEL R24, RZ, 0x1, P0 ;  /* 0x00000001ff187807 */ /* 0x000fe40000000000 */
[----:B------:R-:W-:Y:S02]  /*0af0*/  ISETP.NE.U32.AND P2, PT, R0, RZ, PT ;  /* 0x000000ff0000720c */ /* 0x000fe40003f45070 */
[----:B------:R-:W-:Y:S01]  /*0b00*/  MOV R22, RZ ;  /* 0x000000ff00167202 */ /* 0x000fe20000000f00 */
[----:B0-----:R-:W2:Y:S02]  /*0b10*/  MUFU.RCP R11, R11 ;  /* 0x0000000b000b7308 */ /* 0x001ea40000001000 */
[----:B--2---:R-:W-:-:S06]  /*0b20*/  IADD3 R8, PT, PT, R11, 0xffffffe, RZ ;  /* 0x0ffffffe0b087810 */ /* 0x004fcc0007ffe0ff */
[----:B------:R0:W3:Y:S02]  /*0b30*/  F2I.FTZ.U32.TRUNC.NTZ R9, R8 ;  /* 0x0000000800097305 */ /* 0x0000e4000021f000 */
[----:B0-----:R-:W-:Y:S01]  /*0b40*/  HFMA2 R8, -RZ, RZ, 0, 0 ;  /* 0x00000000ff087431 */ /* 0x001fe200000001ff */
[----:B---3--:R-:W-:-:S05]  /*0b50*/  IADD3 R13, PT, PT, RZ, -R9, RZ ;  /* 0x80000009ff0d7210 */ /* 0x008fca0007ffe0ff */
[----:B------:R-:W-:-:S04]  /*0b60*/  IMAD R13, R13, R0, RZ ;  /* 0x000000000d0d7224 */ /* 0x000fc800078e02ff */
[----:B------:R-:W-:Y:S01]  /*0b70*/  IMAD.HI.U32 R12, R9, R13, R8 ;  /* 0x0000000d090c7227 */ /* 0x000fe200078e0008 */
[----:B------:R-:W-:-:S05]  /*0b80*/  IADD3 R9, PT, PT, R10, -R5, -R24 ;  /* 0x800000050a097210 */ /* 0x000fca0007ffe818 */
[----:B------:R-:W-:-:S05]  /*0b90*/  IMAD.HI.U32 R11, R12, R9, RZ ;  /* 0x000000090c0b7227 */ /* 0x000fca00078e00ff */
[----:B------:R-:W-:-:S05]  /*0ba0*/  IADD3 R8, PT, PT, -R11, RZ, RZ ;  /* 0x000000ff0b087210 */ /* 0x000fca0007ffe1ff */
[----:B------:R-:W-:-:S05]  /*0bb0*/  IMAD R9, R0, R8, R9 ;  /* 0x0000000800097224 */ /* 0x000fca00078e0209 */
[----:B------:R-:W-:-:S13]  /*0bc0*/  ISETP.GE.U32.AND P0, PT, R9, R0, PT ;  /* 0x000000000900720c */ /* 0x000fda0003f06070 */
[----:B------:R-:W-:Y:S01]  /*0bd0*/  @P0 IMAD.IADD R9, R9, 0x1, -R0 ;  /* 0x0000000109090824 */ /* 0x000fe200078e0a00 */
[----:B------:R-:W-:-:S04]  /*0be0*/  @P0 IADD3 R11, PT, PT, R11, 0x1, RZ ;  /* 0x000000010b0b0810 */ /* 0x000fc80007ffe0ff */
[----:B------:R-:W-:-:S13]  /*0bf0*/  ISETP.GE.U32.AND P1, PT, R9, R0, PT ;  /* 0x000000000900720c */ /* 0x000fda0003f26070 */
[----:B------:R-:W-:Y:S02]  /*0c00*/  @P1 IADD3 R11, PT, PT, R11, 0x1, RZ ;  /* 0x000000010b0b1810 */ /* 0x000fe40007ffe0ff */
[----:B------:R-:W-:-:S04]  /*0c10*/  @!P2 LOP3.LUT R11, RZ, R0, RZ, 0x33, !PT ;  /* 0x00000000ff0ba212 */ /* 0x000fc800078e33ff */
[----:B------:R-:W-:-:S04]  /*0c20*/  IADD3 R24, PT, PT, R24, R11, RZ ;  /* 0x0000000b18187210 */ /* 0x000fc80007ffe0ff */
[----:B------:R-:W-:-:S07]  /*0c30*/  LOP3.LUT R25, R24, 0x3, RZ, 0xc0, !PT ;  /* 0x0000000318197812 */ /* 0x000fce00078ec0ff */
.L_x_17:
[----:B------:R-:W-:Y:S01]  /*0c40*/  ISETP.GT.U32.AND P0, PT, R3, 0xbf, PT ;  /* 0x000000bf0300780c */ /* 0x000fe20003f04070 */
[----:B------:R-:W0:Y:S01]  /*0c50*/  LDCU UR6, c[0x0][0x440] ;  /* 0x00008800ff0677ac */ /* 0x000e220008000800 */
[----:B------:R-:W-:Y:S11]  /*0c60*/  BSSY.RECONVERGENT B0, `(.L_x_12) ;  /* 0x0000049000007945 */ /* 0x000ff60003800200 */
[----:B-1234-:R-:W-:Y:S05]  /*0c70*/  @P0 BRA `(.L_x_13) ;  /* 0x00000004001c0947 */ /* 0x01efea0003800000 */
[----:B------:R-:W-:Y:S01]  /*0c80*/  ISETP.NE.AND P0, PT, R25, 0x3, PT ;  /* 0x000000031900780c */ /* 0x000fe20003f05270 */
[----:B------:R-:W-:Y:S01]  /*0c90*/  BSSY.RECONVERGENT B1, `(.L_x_14) ;  /* 0x0000022000017945 */ /* 0x000fe20003800200 */
[----:B------:R-:W-:-:S11]  /*0ca0*/  IMAD.MOV.U32 R23, RZ, RZ, R3 ;  /* 0x000000ffff177224 */ /* 0x000fd600078e0003 */
[----:B------:R-:W-:Y:S05]  /*0cb0*/  @!P0 BRA `(.L_x_15) ;  /* 0x00000000007c8947 */ /* 0x000fea0003800000 */
[----:B------:R-:W1:Y:S01]  /*0cc0*/  LDC.64 R8, c[0x0][0x3f0] ;  /* 0x0000fc00ff087b82 */ /* 0x000e620000000a00 */
[----:B------:R-:W-:-:S07]  /*0cd0*/  IMAD R19, R22, 0xc0, R3 ;  /* 0x000000c016137824 */ /* 0x000fce00078e0203 */
[----:B------:R-:W2:Y:S08]  /*0ce0*/  LDC.64 R10, c[0x0][0x390] ;  /* 0x0000e400ff0a7b82 */ /* 0x000eb00000000a00 */
[----:B------:R-:W3:Y:S01]  /*0cf0*/  LDC R16, c[0x0][0x440] ;  /* 0x00011000ff107b82 */ /* 0x000ee20000000800 */
[----:B-1----:R-:W-:-:S06]  /*0d00*/  IMAD.WIDE.U32 R14, R19, 0x4, R8 ;  /* 0x00000004130e7825 */ /* 0x002fcc00078e0008 */
[----:B------:R-:W3:Y:S01]  /*0d10*/  LDG.E R15, desc[UR4][R14.64] ;  /* 0x000000040e0f7981 */ /* 0x000ee2000c1e1900 */
[----:B--2---:R-:W-:-:S05]  /*0d20*/  IMAD.WIDE.U32 R12, R19, 0x4, R10 ;  /* 0x00000004130c7825 */ /* 0x004fca00078e000a */
[----:B------:R-:W3:Y:S01]  /*0d30*/  LDG.E R18, desc[UR4][R12.64] ;  /* 0x000000040c127981 */ /* 0x000ee2000c1e1900 */
[----:B------:R-:W-:Y:S02]  /*0d40*/  ISETP.NE.AND P0, PT, R25, RZ, PT ;  /* 0x000000ff1900720c */ /* 0x000fe40003f05270 */
[----:B------:R-:W-:Y:S01]  /*0d50*/  MOV R23, R5 ;  /* 0x0000000500177202 */ /* 0x000fe20000000f00 */
[----:B---3--:R-:W-:-:S05]  /*0d60*/  FFMA R17, -R15, R16, R18 ;  /* 0x000000100f117223 */ /* 0x008fca0000000112 */
[----:B------:R2:W-:Y:S05]  /*0d70*/  STG.E desc[UR4][R12.64], R17 ;  /* 0x000000110c007986 */ /* 0x0005ea000c101904 */
[----:B------:R-:W-:Y:S05]  /*0d80*/  @!P0 BRA `(.L_x_15) ;  /* 0x0000000000488947 */ /* 0x000fea0003800000 */
[----:B------:R-:W-:-:S05]  /*0d90*/  IADD3 R19, PT, PT, R19, R0, RZ ;  /* 0x0000000013137210 */ /* 0x000fca0007ffe0ff */
[----:B--2---:R-:W-:-:S04]  /*0da0*/  IMAD.WIDE.U32 R12, R19, 0x4, R8 ;  /* 0x00000004130c7825 */ /* 0x004fc800078e0008 */
[----:B------:R-:W-:Y:S02]  /*0db0*/  IMAD.WIDE.U32 R14, R19, 0x4, R10 ;  /* 0x00000004130e7825 */ /* 0x000fe400078e000a */
        /* <DEDUP_REMOVED lines=10> */
[----:B------:R-:W2:Y:S04]  /*0e60*/  LDG.E R9, desc[UR4][R8.64] ;  /* 0x0000000408097981 */ /* 0x000ea8000c1e1900 */
[----:B------:R-:W2:Y:S01]  /*0e70*/  LDG.E R12, desc[UR4][R10.64] ;  /* 0x000000040a0c7981 */ /* 0x000ea2000c1e1900 */
[----:B------:R-:W-:Y:S02]  /*0e80*/  IMAD.MOV.U32 R23, RZ, RZ, R4 ;  /* 0x000000ffff177224 */ /* 0x000fe400078e0004 */
[----:B--2---:R-:W-:-:S05]  /*0e90*/  FFMA R13, -R9, R16, R12 ;  /* 0x00000010090d7223 */ /* 0x004fca000000010c */
[----:B------:R4:W-:Y:S02]  /*0ea0*/  STG.E desc[UR4][R10.64], R13 ;  /* 0x0000000d0a007986 */ /* 0x0009e4000c101904 */
.L_x_15:
[----:B0-----:R-:W-:Y:S05]  /*0eb0*/  BSYNC.RECONVERGENT B1 ;  /* 0x0000000000017941 */ /* 0x001fea0003800200 */
.L_x_14:
[----:B------:R-:W-:-:S13]  /*0ec0*/  ISETP.GE.U32.AND P0, PT, R24, 0x3, PT ;  /* 0x000000031800780c */ /* 0x000fda0003f06070 */
[----:B------:R-:W-:Y:S05]  /*0ed0*/  @!P0 BRA `(.L_x_13) ;  /* 0x0000000000848947 */ /* 0x000fea0003800000 */
.L_x_16:
[----:B----4-:R-:W0:Y:S01]  /*0ee0*/  LDC.64 R10, c[0x0][0x3f0] ;  /* 0x0000fc00ff0a7b82 */ /* 0x010e220000000a00 */
[----:B-12---:R-:W-:-:S07]  /*0ef0*/  IMAD R13, R22, 0xc0, R23 ;  /* 0x000000c0160d7824 */ /* 0x006fce00078e0217 */
[----:B------:R-:W1:Y:S01]  /*0f00*/  LDC.64 R8, c[0x0][0x390] ;  /* 0x0000e400ff087b82 */ /* 0x000e620000000a00 */
[----:B0-----:R-:W-:-:S06]  /*0f10*/  IMAD.WIDE.U32 R18, R13, 0x4, R10 ;  /* 0x000000040d127825 */ /* 0x001fcc00078e000a */
[----:B------:R-:W2:Y:S01]  /*0f20*/  LDG.E R18, desc[UR4][R18.64] ;  /* 0x0000000412127981 */ /* 0x000ea2000c1e1900 */
[----:B-1-3--:R-:W-:-:S05]  /*0f30*/  IMAD.WIDE.U32 R14, R13, 0x4, R8 ;  /* 0x000000040d0e7825 */ /* 0x00afca00078e0008 */
        /* <DEDUP_REMOVED lines=27> */
.L_x_13:
[----:B0-----:R-:W-:Y:S05]  /*10f0*/  BSYNC.RECONVERGENT B0 ;  /* 0x0000000000007941 */ /* 0x001fea0003800200 */
.L_x_12:
[----:B------:R-:W-:-:S05]  /*1100*/  VIADD R22, R22, 0x1 ;  /* 0x0000000116167836 */ /* 0x000fca0000000000 */
[----:B------:R-:W-:-:S13]  /*1110*/  ISETP.NE.AND P0, PT, R22, 0x100, PT ;  /* 0x000001001600780c */ /* 0x000fda0003f05270 */
[----:B------:R-:W-:Y:S05]  /*1120*/  @P0 BRA `(.L_x_17) ;  /* 0xfffffff800c40947 */ /* 0x000fea000383ffff */
[----:B------:R-:W-:Y:S01]  /*1130*/  ISETP.GT.U32.AND P0, PT, R3, 0xbf, PT ;  /* 0x000000bf0300780c */ /* 0x000fe20003f04070 */
[----:B------:R-:W0:Y:S01]  /*1140*/  LDCU UR6, c[0x0][0x440] ;  /* 0x00008800ff0677ac */ /* 0x000e220008000800 */
[----:B------:R-:W-:Y:S01]  /*1150*/  BSSY.RECONVERGENT B0, `(.L_x_18) ;  /* 0x000003a000007945 */ /* 0x000fe20003800200 */
[----:B------:R-:W0:Y:S10]  /*1160*/  LDCU UR7, c[0x0][0x440] ;  /* 0x00008800ff0777ac */ /* 0x000e340008000800 */
[----:B------:R-:W-:Y:S05]  /*1170*/  @P0 BRA `(.L_x_19) ;  /* 0x0000000000dc0947 */ /* 0x000fea0003800000 */
[----:B------:R-:W-:Y:S01]  /*1180*/  ISETP.NE.AND P0, PT, R25, 0x3, PT ;  /* 0x000000031900780c */ /* 0x000fe20003f05270 */
[----:B------:R-:W-:Y:S01]  /*1190*/  BSSY.RECONVERGENT B1, `(.L_x_20) ;  /* 0x0000014000017945 */ /* 0x000fe20003800200 */
[----:B------:R-:W-:Y:S02]  /*11a0*/  ISETP.GE.U32.AND P1, PT, R24, 0x3, PT ;  /* 0x000000031800780c */ /* 0x000fe40003f26070 */
[----:B-1-3--:R-:W-:-:S09]  /*11b0*/  MOV R15, R3 ;  /* 0x00000003000f7202 */ /* 0x00afd20000000f00 */
[----:B------:R-:W-:Y:S05]  /*11c0*/  @!P0 BRA `(.L_x_21) ;  /* 0x0000000000408947 */ /* 0x000fea0003800000 */
[----:B----4-:R-:W1:Y:S01]  /*11d0*/  LDC.64 R10, c[0x0][0x3f8] ;  /* 0x0000fe00ff0a7b82 */ /* 0x010e620000000a00 */
[----:B------:R-:W-:Y:S01]  /*11e0*/  IADD3 R24, PT, PT, R24, 0x1, RZ ;  /* 0x0000000118187810 */ /* 0x000fe20007ffe0ff */
[----:B------:R-:W-:Y:S01]  /*11f0*/  HFMA2 R19, -RZ, RZ, 0, 0 ;  /* 0x00000000ff137431 */ /* 0x000fe200000001ff */
[----:B------:R-:W-:Y:S02]  /*1200*/  MOV R15, R3 ;  /* 0x00000003000f7202 */ /* 0x000fe40000000f00 */
[----:B------:R-:W-:-:S03]  /*1210*/  LOP3.LUT R24, R24, 0x3, RZ, 0xc0, !PT ;  /* 0x0000000318187812 */ /* 0x000fc600078ec0ff */
[----:B------:R-:W3:Y:S04]  /*1220*/  LDC.64 R8, c[0x0][0x398] ;  /* 0x0000e600ff087b82 */ /* 0x000ee80000000a00 */
.L_x_22:
[----:B-12---:R-:W-:-:S04]  /*1230*/  IMAD.WIDE.U32 R16, R15, 0x4, R10 ;  /* 0x000000040f107825 */ /* 0x006fc800078e000a */
[----:B0--3--:R-:W-:Y:S02]  /*1240*/  IMAD.WIDE.U32 R12, R15, 0x4, R8 ;  /* 0x000000040f0c7825 */ /* 0x009fe400078e0008 */
        /* <DEDUP_REMOVED lines=8> */
.L_x_21:
[----:B0-----:R-:W-:Y:S05]  /*12d0*/  BSYNC.RECONVERGENT B1 ;  /* 0x0000000000017941 */ /* 0x001fea0003800200 */
.L_x_20:
[----:B------:R-:W-:Y:S05]  /*12e0*/  @!P1 BRA `(.L_x_19) ;  /* 0x0000000000809947 */ /* 0x000fea0003800000 */
.L_x_23:
[----:B--2-4-:R-:W2:Y:S08]  /*12f0*/  LDC.64 R10, c[0x0][0x3f8] ;  /* 0x0000fe00ff0a7b82 */ /* 0x014eb00000000a00 */
[----:B------:R-:W0:Y:S01]  /*1300*/  LDC.64 R8, c[0x0][0x398] ;  /* 0x0000e600ff087b82 */ /* 0x000e220000000a00 */
[----:B--2---:R-:W-:-:S06]  /*1310*/  IMAD.WIDE.U32 R16, R15, 0x4, R10 ;  /* 0x000000040f107825 */ /* 0x004fcc00078e000a */
[----:B------:R-:W2:Y:S01]  /*1320*/  LDG.E R16, desc[UR4][R16.64] ;  /* 0x0000000410107981 */ /* 0x000ea2000c1e1900 */
[----:B0-----:R-:W-:-:S05]  /*1330*/  IMAD.WIDE.U32 R12, R15, 0x4, R8 ;  /* 0x000000040f0c7825 */ /* 0x001fca00078e0008 */
        /* <DEDUP_REMOVED lines=27> */
.L_x_19:
[----:B0-----:R-:W-:Y:S05]  /*14f0*/  BSYNC.RECONVERGENT B0 ;  /* 0x0000000000007941 */ /* 0x001fea0003800200 */
.L_x_18:
[----:B----4-:R-:W0:Y:S01]  /*1500*/  I2F.U32.RP R11, R0 ;  /* 0x00000000000b7306 */ /* 0x010e220000209000 */
[C---:B------:R-:W-:Y:S02]  /*1510*/  ISETP.GE.U32.AND P0, PT, R5.reuse, 0xe0, PT ;  /* 0x000000e00500780c */ /* 0x040fe40003f06070 */
[----:B------:R-:W-:Y:S02]  /*1520*/  VIMNMX.U32 R10, PT, PT, R5, 0xe0, !PT ;  /* 0x000000e0050a7848 */ /* 0x000fe40007fe0000 */
[----:B------:R-:W-:Y:S02]  /*1530*/  SEL R24, RZ, 0x1, P0 ;  /* 0x00000001ff187807 */ /* 0x000fe40000000000 */
[----:B------:R-:W-:Y:S02]  /*1540*/  ISETP.NE.U32.AND P2, PT, R0, RZ, PT ;  /* 0x000000ff0000720c */ /* 0x000fe40003f45070 */
[----:B------:R-:W-:Y:S01]  /*1550*/  MOV R22, RZ ;  /* 0x000000ff00167202 */ /* 0x000fe20000000f00 */
[----:B0-----:R-:W1:Y:S02]  /*1560*/  MUFU.RCP R11, R11 ;  /* 0x0000000b000b7308 */ /* 0x001e640000001000 */
[----:B-12---:R-:W-:-:S06]  /*1570*/  IADD3 R8, PT, PT, R11, 0xffffffe, RZ ;  /* 0x0ffffffe0b087810 */ /* 0x006fcc0007ffe0ff */
[----:B------:R0:W1:Y:S02]  /*1580*/  F2I.FTZ.U32.TRUNC.NTZ R9, R8 ;  /* 0x0000000800097305 */ /* 0x000064000021f000 */
[----:B0-----:R-:W-:Y:S01]  /*1590*/  HFMA2 R8, -RZ, RZ, 0, 0 ;  /* 0x00000000ff087431 */ /* 0x001fe200000001ff */
[----:B-1----:R-:W-:-:S05]  /*15a0*/  IADD3 R13, PT, PT, RZ, -R9, RZ ;  /* 0x80000009ff0d7210 */ /* 0x002fca0007ffe0ff */
        /* <DEDUP_REMOVED lines=14> */
.L_x_29:
[----:B------:R-:W-:Y:S01]  /*1690*/  ISETP.GT.U32.AND P0, PT, R3, 0xdf, PT ;  /* 0x000000df0300780c */ /* 0x000fe20003f04070 */
[----:B------:R-:W0:Y:S01]  /*16a0*/  LDCU UR6, c[0x0][0x440] ;  /* 0x00008800ff0677ac */ /* 0x000e220008000800 */
[----:B------:R-:W-:Y:S11]  /*16b0*/  BSSY.RECONVERGENT B0, `(.L_x_24) ;  /* 0x0000049000007945 */ /* 0x000ff60003800200 */
[----:B-12-4-:R-:W-:Y:S05]  /*16c0*/  @P0 BRA `(.L_x_25) ;  /* 0x00000004001c0947 */ /* 0x016fea0003800000 */
[----:B------:R-:W-:Y:S01]  /*16d0*/  ISETP.NE.AND P0, PT, R25, 0x3, PT ;  /* 0x000000031900780c */ /* 0x000fe20003f05270 */
[----:B------:R-:W-:Y:S01]  /*16e0*/  BSSY.RECONVERGENT B1, `(.L_x_26) ;  /* 0x0000022000017945 */ /* 0x000fe20003800200 */
[----:B------:R-:W-:-:S11]  /*16f0*/  IMAD.MOV.U32 R23, RZ, RZ, R3 ;  /* 0x000000ffff177224 */ /* 0x000fd600078e0003 */
[----:B------:R-:W-:Y:S05]  /*1700*/  @!P0 BRA `(.L_x_27) ;  /* 0x00000000007c8947 */ /* 0x000fea0003800000 */
[----:B------:R-:W3:Y:S01]  /*1710*/  LDC.64 R8, c[0x0][0x400] ;  /* 0x00010000ff087b82 */ /* 0x000ee20000000a00 */
[----:B------:R-:W-:-:S07]  /*1720*/  IMAD R19, R22, 0xe0, R3 ;  /* 0x000000e016137824 */ /* 0x000fce00078e0203 */
[----:B------:R-:W1:Y:S08]  /*1730*/  LDC.64 R10, c[0x0][0x3a0] ;  /* 0x0000e800ff0a7b82 */ /* 0x000e700000000a00 */
[----:B------:R-:W2:Y:S01]  /*1740*/  LDC R16, c[0x0][0x440] ;  /* 0x00011000ff107b82 */ /* 0x000ea20000000800 */
[----:B---3--:R-:W-:-:S06]  /*1750*/  IMAD.WIDE.U32 R14, R19, 0x4, R8 ;  /* 0x00000004130e7825 */ /* 0x008fcc00078e0008 */
[----:B------:R-:W2:Y:S01]  /*1760*/  LDG.E R15, desc[UR4][R14.64] ;  /* 0x000000040e0f7981 */ /* 0x000ea2000c1e1900 */
[----:B-1----:R-:W-:-:S05]  /*1770*/  IMAD.WIDE.U32 R12, R19, 0x4, R10 ;  /* 0x00000004130c7825 */ /* 0x002fca00078e000a */
[----:B------:R-:W2:Y:S01]  /*1780*/  LDG.E R18, desc[UR4][R12.64] ;  /* 0x000000040c127981 */ /* 0x000ea2000c1e1900 */
[----:B------:R-:W-:Y:S02]  /*1790*/  ISETP.NE.AND P0, PT, R25, RZ, PT ;  /* 0x000000ff1900720c */ /* 0x000fe40003f05270 */
[----:B------:R-:W-:Y:S01]  /*17a0*/  MOV R23, R5 ;  /* 0x0000000500177202 */ /* 0x000fe20000000f00 */
[----:B--2---:R-:W-:-:S05]  /*17b0*/  FFMA R17, -R15, R16, R18 ;  /* 0x000000100f117223 */ /* 0x004fca0000000112 */
[----:B------:R1:W-:Y:S05]  /*17c0*/  STG.E desc[UR4][R12.64], R17 ;  /* 0x000000110c007986 */ /* 0x0003ea000c101904 */
[----:B------:R-:W-:Y:S05]  /*17d0*/  @!P0 BRA `(.L_x_27) ;  /* 0x0000000000488947 */ /* 0x000fea0003800000 */
[----:B------:R-:W-:-:S05]  /*17e0*/  IADD3 R19, PT, PT, R19, R0, RZ ;  /* 0x0000000013137210 */ /* 0x000fca0007ffe0ff */
[----:B-1----:R-:W-:-:S04]  /*17f0*/  IMAD.WIDE.U32 R12, R19, 0x4, R8 ;  /* 0x00000004130c7825 */ /* 0x002fc800078e0008 */
        /* <DEDUP_REMOVED lines=12> */
[----:B------:R-:W3:Y:S01]  /*18c0*/  LDG.E R12, desc[UR4][R10.64] ;  /* 0x000000040a0c7981 */ /* 0x000ee2000c1e1900 */
[----:B------:R-:W-:Y:S02]  /*18d0*/  IMAD.MOV.U32 R23, RZ, RZ, R4 ;  /* 0x000000ffff177224 */ /* 0x000fe400078e0004 */
[----:B---3--:R-:W-:-:S05]  /*18e0*/  FFMA R13, -R9, R16, R12 ;  /* 0x00000010090d7223 */ /* 0x008fca000000010c */
[----:B------:R4:W-:Y:S02]  /*18f0*/  STG.E desc[UR4][R10.64], R13 ;  /* 0x0000000d0a007986 */ /* 0x0009e4000c101904 */
.L_x_27:
[----:B0-----:R-:W-:Y:S05]  /*1900*/  BSYNC.RECONVERGENT B1 ;  /* 0x0000000000017941 */ /* 0x001fea0003800200 */
.L_x_26:
[----:B------:R-:W-:-:S13]  /*1910*/  ISETP.GE.U32.AND P0, PT, R24, 0x3, PT ;  /* 0x000000031800780c */ /* 0x000fda0003f06070 */
[----:B------:R-:W-:Y:S05]  /*1920*/  @!P0 BRA `(.L_x_25) ;  /* 0x0000000000848947 */ /* 0x000fea0003800000 */
.L_x_28:
[----:B----4-:R-:W0:Y:S01]  /*1930*/  LDC.64 R10, c[0x0][0x400] ;  /* 0x00010000ff0a7b82 */ /* 0x010e220000000a00 */
[----:B-1----:R-:W-:-:S07]  /*1940*/  IMAD R13, R22, 0xe0, R23 ;  /* 0x000000e0160d7824 */ /* 0x002fce00078e0217 */
[----:B------:R-:W2:Y:S01]  /*1950*/  LDC.64 R8, c[0x0][0x3a0] ;  /* 0x0000e800ff087b82 */ /* 0x000ea20000000a00 */
[----:B0-----:R-:W-:-:S06]  /*1960*/  IMAD.WIDE.U32 R18, R13, 0x4, R10 ;  /* 0x000000040d127825 */ /* 0x001fcc00078e000a */
[----:B------:R-:W4:Y:S01]  /*1970*/  LDG.E R18, desc[UR4][R18.64] ;  /* 0x0000000412127981 */ /* 0x000f22000c1e1900 */
[----:B--23--:R-:W-:-:S05]  /*1980*/  IMAD.WIDE.U32 R14, R13, 0x4, R8 ;  /* 0x000000040d0e7825 */ /* 0x00cfca00078e0008 */
[----:B------:R-:W4:Y:S01]  /*1990*/  LDG.E R17, desc[UR4][R14.64] ;  /* 0x000000040e117981 */ /* 0x000f22000c1e1900 */
[----:B------:R-:W-:-:S05]  /*19a0*/  IADD3 R21, PT, PT, R13, R0, RZ ;  /* 0x000000000d157210 */ /* 0x000fca0007ffe0ff */
[----:B------:R-:W-:-:S04]  /*19b0*/  IMAD.WIDE.U32 R12, R21, 0x4, R8 ;  /* 0x00000004150c7825 */ /* 0x000fc800078e0008 */
[----:B----4-:R-:W-:Y:S01]  /*19c0*/  FFMA R27, -R18, UR6, R17 ;  /* 0x00000006121b7c23 */ /* 0x010fe20008000111 */
        /* <DEDUP_REMOVED lines=23> */
.L_x_25:
[----:B0-----:R-:W-:Y:S05]  /*1b40*/  BSYNC.RECONVERGENT B0 ;  /* 0x0000000000007941 */ /* 0x001fea0003800200 */
.L_x_24:
        /* <DEDUP_REMOVED lines=11> */
[----:B-123--:R-:W-:-:S09]  /*1c00*/  MOV R15, R3 ;  /* 0x00000003000f7202 */ /* 0x00efd20000000f00 */
[----:B------:R-:W-:Y:S05]  /*1c10*/  @!P0 BRA `(.L_x_33) ;  /* 0x0000000000408947 */ /* 0x000fea0003800000 */
[----:B----4-:R-:W1:Y:S01]  /*1c20*/  LDC.64 R10, c[0x0][0x408] ;  /* 0x00010200ff0a7b82 */ /* 0x010e620000000a00 */
[----:B------:R-:W-:Y:S01]  /*1c30*/  IADD3 R24, PT, PT, R24, 0x1, RZ ;  /* 0x0000000118187810 */ /* 0x000fe20007ffe0ff */
[----:B------:R-:W-:Y:S01]  /*1c40*/  HFMA2 R19, -RZ, RZ, 0, 0 ;  /* 0x00000000ff137431 */ /* 0x000fe200000001ff */
[----:B------:R-:W-:Y:S02]  /*1c50*/  MOV R15, R3 ;  /* 0x00000003000f7202 */ /* 0x000fe40000000f00 */
[----:B------:R-:W-:-:S03]  /*1c60*/  LOP3.LUT R24, R24, 0x3, RZ, 0xc0, !PT ;  /* 0x0000000318187812 */ /* 0x000fc600078ec0ff */
[----:B------:R-:W2:Y:S04]  /*1c70*/  LDC.64 R8, c[0x0][0x3a8] ;  /* 0x0000ea00ff087b82 */ /* 0x000ea80000000a00 */
.L_x_34:
        /* <DEDUP_REMOVED lines=10> */
.L_x_33:
[----:B0-----:R-:W-:Y:S05]  /*1d20*/  BSYNC.RECONVERGENT B1 ;  /* 0x0000000000017941 */ /* 0x001fea0003800200 */
.L_x_32:
[----:B------:R-:W-:Y:S05]  /*1d30*/  @!P1 BRA `(.L_x_31) ;  /* 0x0000000000809947 */ /* 0x000fea0003800000 */
.L_x_35:
[----:B----4-:R-:W0:Y:S08]  /*1d40*/  LDC.64 R10, c[0x0][0x408] ;  /* 0x00010200ff0a7b82 */ /* 0x010e300000000a00 */
        /* <DEDUP_REMOVED lines=31> */
.L_x_31:
[----:B0-----:R-:W-:Y:S05]  /*1f40*/  BSYNC.RECONVERGENT B0 ;  /* 0x0000000000007941 */ /* 0x001fea0003800200 */
.L_x_30:
        /* <DEDUP_REMOVED lines=25> */
.L_x_41:
        /* <DEDUP_REMOVED lines=39> */
.L_x_39:
[----:B0-----:R-:W-:Y:S05]  /*2350*/  BSYNC.RECONVERGENT B1 ;  /* 0x0000000000017941 */ /* 0x001fea0003800200 */
.L_x_38:
[----:B------:R-:W-:-:S13]  /*2360*/  ISETP.GE.U32.AND P0, PT, R24, 0x3, PT ;  /* 0x000000031800780c */ /* 0x000fda0003f06070 */
[----:B------:R-:W-:Y:S05]  /*2370*/  @!P0 BRA `(.L_x_37) ;  /* 0x0000000000848947 */ /* 0x000fea0003800000 */
.L_x_40:
[----:B---3--:R-:W0:Y:S01]  /*2380*/  LDC.64 R10, c[0x0][0x410] ;  /* 0x00010400ff0a7b82 */ /* 0x008e220000000a00 */
[----:B-1--4-:R-:W-:-:S07]  /*2390*/  IMAD R13, R22, 0xa0, R23 ;  /* 0x000000a0160d7824 */ /* 0x012fce00078e0217 */
[----:B------:R-:W2:Y:S01]  /*23a0*/  LDC.64 R8, c[0x0][0x3b0] ;  /* 0x0000ec00ff087b82 */ /* 0x000ea20000000a00 */
[----:B0-----:R-:W-:-:S06]  /*23b0*/  IMAD.WIDE.U32 R18, R13, 0x4, R10 ;  /* 0x000000040d127825 */ /* 0x001fcc00078e000a */
[----:B------:R-:W3:Y:S01]  /*23c0*/  LDG.E R18, desc[UR4][R18.64] ;  /* 0x0000000412127981 */ /* 0x000ee2000c1e1900 */
[----:B--2---:R-:W-:-:S05]  /*23d0*/  IMAD.WIDE.U32 R14, R13, 0x4, R8 ;  /* 0x000000040d0e7825 */ /* 0x004fca00078e0008 */
[----:B------:R-:W3:Y:S01]  /*23e0*/  LDG.E R17, desc[UR4][R14.64] ;  /* 0x000000040e117981 */ /* 0x000ee2000c1e1900 */
[----:B------:R-:W-:-:S05]  /*23f0*/  IADD3 R21, PT, PT, R13, R0, RZ ;  /* 0x000000000d157210 */ /* 0x000fca0007ffe0ff */
[----:B------:R-:W-:-:S04]  /*2400*/  IMAD.WIDE.U32 R12, R21, 0x4, R8 ;  /* 0x00000004150c7825 */ /* 0x000fc800078e0008 */
[----:B---3--:R-:W-:Y:S01]  /*2410*/  FFMA R27, -R18, UR6, R17 ;  /* 0x00000006121b7c23 */ /* 0x008fe20008000111 */
        /* <DEDUP_REMOVED lines=23> */
.L_x_37:
[----:B0-----:R-:W-:Y:S05]  /*2590*/  BSYNC.RECONVERGENT B0 ;  /* 0x0000000000007941 */ /* 0x001fea0003800200 */
.L_x_36:
        /* <DEDUP_REMOVED lines=11> */
[----:B--2-4-:R-:W-:-:S09]  /*2650*/  MOV R15, R3 ;  /* 0x00000003000f7202 */ /* 0x014fd20000000f00 */
[----:B------:R-:W-:Y:S05]  /*2660*/  @!P0 BRA `(.L_x_45) ;  /* 0x0000000000408947 */ /* 0x000fea0003800000 */
[----:B---3--:R-:W2:Y:S01]  /*2670*/  LDC.64 R10, c[0x0][0x418] ;  /* 0x00010600ff0a7b82 */ /* 0x008ea20000000a00 */
[----:B------:R-:W-:Y:S01]  /*2680*/  IADD3 R24, PT, PT, R24, 0x1, RZ ;  /* 0x0000000118187810 */ /* 0x000fe20007ffe0ff */
[----:B------:R-:W-:Y:S01]  /*2690*/  HFMA2 R19, -RZ, RZ, 0, 0 ;  /* 0x00000000ff137431 */ /* 0x000fe200000001ff */
[----:B------:R-:W-:Y:S02]  /*26a0*/  MOV R15, R3 ;  /* 0x00000003000f7202 */ /* 0x000fe40000000f00 */
[----:B------:R-:W-:-:S03]  /*26b0*/  LOP3.LUT R24, R24, 0x3, RZ, 0xc0, !PT ;  /* 0x0000000318187812 */ /* 0x000fc600078ec0ff */
[----:B------:R-:W3:Y:S04]  /*26c0*/  LDC.64 R8, c[0x0][0x3b8] ;  /* 0x0000ee00ff087b82 */ /* 0x000ee80000000a00 */
.L_x_46:
[----:B-12---:R-:W-:-:S04]  /*26d0*/  IMAD.WIDE.U32 R16, R15, 0x4, R10 ;  /* 0x000000040f107825 */ /* 0x006fc800078e000a */
[----:B---34-:R-:W-:Y:S02]  /*26e0*/  IMAD.WIDE.U32 R12, R15, 0x4, R8 ;  /* 0x000000040f0c7825 */ /* 0x018fe400078e0008 */
        /* <DEDUP_REMOVED lines=8> */
.L_x_45:
[----:B0-----:R-:W-:Y:S05]  /*2770*/  BSYNC.RECONVERGENT B1 ;  /* 0x0000000000017941 */ /* 0x001fea0003800200 */
.L_x_44:
[----:B------:R-:W-:Y:S05]  /*2780*/  @!P1 BRA `(.L_x_43) ;  /* 0x0000000000809947 */ /* 0x000fea0003800000 */
.L_x_47:
[----:B---3--:R-:W1:Y:S08]  /*2790*/  LDC.64 R10, c[0x0][0x418] ;  /* 0x00010600ff0a7b82 */ /* 0x008e700000000a00 */
[----:B--2---:R-:W4:Y:S01]  /*27a0*/  LDC.64 R8, c[0x0][0x3b8] ;  /* 0x0000ee00ff087b82 */ /* 0x004f220000000a00 */
[----:B-1----:R-:W-:-:S06]  /*27b0*/  IMAD.WIDE.U32 R16, R15, 0x4, R10 ;  /* 0x000000040f107825 */ /* 0x002fcc00078e000a */
[----:B------:R-:W2:Y:S01]  /*27c0*/  LDG.E R16, desc[UR4][R16.64] ;  /* 0x0000000410107981 */ /* 0x000ea2000c1e1900 */
[----:B----4-:R-:W-:-:S05]  /*27d0*/  IMAD.WIDE.U32 R12, R15, 0x4, R8 ;  /* 0x000000040f0c7825 */ /* 0x010fca00078e0008 */
        /* <DEDUP_REMOVED lines=27> */
.L_x_43:
[----:B0-----:R-:W-:Y:S05]  /*2990*/  BSYNC.RECONVERGENT B0 ;  /* 0x0000000000007941 */ /* 0x001fea0003800200 */
.L_x_42:
[----:B--2-4-:R-:W-:-:S07]  /*29a0*/  HFMA2 R8, -RZ, RZ, 0, 0 ;  /* 0x00000000ff087431 */ /* 0x014fce00000001ff */
.L_x_53:
[----:B------:R-:W-:Y:S01]  /*29b0*/  ISETP.GT.U32.AND P0, PT, R3, 0xff, PT ;  /* 0x000000ff0300780c */ /* 0x000fe20003f04070 */
[----:B------:R-:W0:Y:S01]  /*29c0*/  LDCU UR10, c[0x0][0x440] ;  /* 0x00008800ff0a77ac */ /* 0x000e220008000800 */
[----:B------:R-:W-:Y:S01]  /*29d0*/  BSSY.RECONVERGENT B0, `(.L_x_48) ;  /* 0x0000052000007945 */ /* 0x000fe20003800200 */
[----:B------:R-:W2:Y:S01]  /*29e0*/  LDCU.64 UR6, c[0x0][0x420] ;  /* 0x00008400ff0677ac */ /* 0x000ea20008000a00 */
[----:B------:R-:W4:Y:S09]  /*29f0*/  LDCU.64 UR8, c[0x0][0x3c0] ;  /* 0x00007800ff0877ac */ /* 0x000f320008000a00 */
[----:B-1----:R-:W-:Y:S05]  /*2a00*/  @P0 BRA `(.L_x_49) ;  /* 0x0000000400380947 */ /* 0x002fea0003800000 */
[----:B------:R-:W-:Y:S01]  /*2a10*/  ISETP.NE.AND P0, PT, R6, 0x3, PT ;  /* 0x000000030600780c */ /* 0x000fe20003f05270 */
[----:B------:R-:W-:Y:S01]  /*2a20*/  BSSY.RECONVERGENT B1, `(.L_x_50) ;  /* 0x0000022000017945 */ /* 0x000fe20003800200 */
[----:B------:R-:W-:-:S11]  /*2a30*/  MOV R26, R3 ;  /* 0x00000003001a7202 */ /* 0x000fd60000000f00 */
[----:B------:R-:W-:Y:S05]  /*2a40*/  @!P0 BRA `(.L_x_51) ;  /* 0x00000000007c8947 */ /* 0x000fea0003800000 */
[----:B---3--:R-:W3:Y:S01]  /*2a50*/  LDC.64 R10, c[0x0][0x420] ;  /* 0x00010800ff0a7b82 */ /* 0x008ee20000000a00 */
[----:B------:R-:W-:-:S07]  /*2a60*/  LEA R21, R8, R3, 0x8 ;  /* 0x0000000308157211 */ /* 0x000fce00078e40ff */
[----:B-1----:R-:W1:Y:S08]  /*2a70*/  LDC.64 R12, c[0x0][0x3c0] ;  /* 0x0000f000ff0c7b82 */ /* 0x002e700000000a00 */
[----:B------:R-:W5:Y:S01]  /*2a80*/  LDC R9, c[0x0][0x440] ;  /* 0x00011000ff097b82 */ /* 0x000f620000000800 */
[----:B---3--:R-:W-:-:S06]  /*2a90*/  IMAD.WIDE.U32 R16, R21, 0x4, R10 ;  /* 0x0000000415107825 */ /* 0x008fcc00078e000a */
[----:B------:R-:W5:Y:S01]  /*2aa0*/  LDG.E R16, desc[UR4][R16.64] ;  /* 0x0000000410107981 */ /* 0x000f62000c1e1900 */
[----:B-1----:R-:W-:-:S05]  /*2ab0*/  IMAD.WIDE.U32 R14, R21, 0x4, R12 ;  /* 0x00000004150e7825 */ /* 0x002fca00078e000c */
[----:B------:R-:W5:Y:S01]  /*2ac0*/  LDG.E R19, desc[UR4][R14.64] ;  /* 0x000000040e137981 */ /* 0x000f62000c1e1900 */
[----:B------:R-:W-:Y:S02]  /*2ad0*/  ISETP.NE.AND P0, PT, R6, RZ, PT ;  /* 0x000000ff0600720c */ /* 0x000fe40003f05270 */
[----:B------:R-:W-:Y:S01]  /*2ae0*/  MOV R26, R5 ;  /* 0x00000005001a7202 */ /* 0x000fe20000000f00 */
[----:B-----5:R-:W-:-:S05]  /*2af0*/  FFMA R19, -R16, R9, R19 ;  /* 0x0000000910137223 */ /* 0x020fca0000000113 */
[----:B------:R1:W-:Y:S05]  /*2b00*/  STG.E desc[UR4][R14.64], R19 ;  /* 0x000000130e007986 */ /* 0x0003ea000c101904 */
[----:B------:R-:W-:Y:S05]  /*2b10*/  @!P0 BRA `(.L_x_51) ;  /* 0x0000000000488947 */ /* 0x000fea0003800000 */
[----:B------:R-:W-:-:S04]  /*2b20*/  IMAD.IADD R21, R21, 0x1, R0 ;  /* 0x0000000115157824 */ /* 0x000fc800078e0200 */
[----:B------:R-:W-:-:S04]  /*2b30*/  IMAD.WIDE.U32 R16, R21, 0x4, R10 ;  /* 0x0000000415107825 */ /* 0x000fc800078e000a */
[----:B-1----:R-:W-:Y:S02]  /*2b40*/  IMAD.WIDE.U32 R14, R21, 0x4, R12 ;  /* 0x00000004150e7825 */ /* 0x002fe400078e000c */
[----:B------:R-:W3:Y:S04]  /*2b50*/  LDG.E R16, desc[UR4][R16.64] ;  /* 0x0000000410107981 */ /* 0x000ee8000c1e1900 */
[----:B------:R-:W3:Y:S01]  /*2b60*/  LDG.E R19, desc[UR4][R14.64] ;  /* 0x000000040e137981 */ /* 0x000ee2000c1e1900 */
[----:B------:R-:W-:Y:S02]  /*2b70*/  ISETP.NE.AND P0, PT, R6, 0x1, PT ;  /* 0x000000010600780c */ /* 0x000fe40003f05270 */
[----:B------:R-:W-:Y:S01]  /*2b80*/  MOV R26, R7 ;  /* 0x00000007001a7202 */ /* 0x000fe20000000f00 */
[----:B---3--:R-:W-:-:S05]  /*2b90*/  FFMA R19, -R16, R9, R19 ;  /* 0x0000000910137223 */ /* 0x008fca0000000113 */
[----:B------:R1:W-:Y:S05]  /*2ba0*/  STG.E desc[UR4][R14.64], R19 ;  /* 0x000000130e007986 */ /* 0x0003ea000c101904 */
[----:B------:R-:W-:Y:S05]  /*2bb0*/  @!P0 BRA `(.L_x_51) ;  /* 0x0000000000208947 */ /* 0x000fea0003800000 */
[----:B-1----:R-:W-:-:S05]  /*2bc0*/  IADD3 R15, PT, PT, R21, R0, RZ ;  /* 0x00000000150f7210 */ /* 0x002fca0007ffe0ff */
[----:B------:R-:W-:-:S04]  /*2bd0*/  IMAD.WIDE.U32 R10, R15, 0x4, R10 ;  /* 0x000000040f0a7825 */ /* 0x000fc800078e000a */
[----:B------:R-:W-:Y:S02]  /*2be0*/  IMAD.WIDE.U32 R12, R15, 0x4, R12 ;  /* 0x000000040f0c7825 */ /* 0x000fe400078e000c */
[----:B------:R-:W3:Y:S04]  /*2bf0*/  LDG.E R10, desc[UR4][R10.64] ;  /* 0x000000040a0a7981 */ /* 0x000ee8000c1e1900 */
[----:B------:R-:W3:Y:S01]  /*2c00*/  LDG.E R15, desc[UR4][R12.64] ;  /* 0x000000040c0f7981 */ /* 0x000ee2000c1e1900 */
[----:B------:R-:W-:Y:S01]  /*2c10*/  MOV R26, R4 ;  /* 0x00000004001a7202 */ /* 0x000fe20000000f00 */
[----:B---3--:R-:W-:-:S05]  /*2c20*/  FFMA R15, -R10, R9, R15 ;  /* 0x000000090a0f7223 */ /* 0x008fca000000010f */
[----:B------:R1:W-:Y:S02]  /*2c30*/  STG.E desc[UR4][R12.64], R15 ;  /* 0x0000000f0c007986 */ /* 0x0003e4000c101904 */
.L_x_51:
[----:B0-2-4-:R-:W-:Y:S05]  /*2c40*/  BSYNC.RECONVERGENT B1 ;  /* 0x0000000000017941 */ /* 0x015fea0003800200 */
.L_x_50:
[----:B------:R-:W-:-:S13]  /*2c50*/  ISETP.GE.U32.AND P0, PT, R2, 0x3, PT ;  /* 0x000000030200780c */ /* 0x000fda0003f06070 */
[----:B------:R-:W-:Y:S05]  /*2c60*/  @!P0 BRA `(.L_x_49) ;  /* 0x0000000000a08947 */ /* 0x000fea0003800000 */
[----:B-1-3--:R-:W0:Y:S01]  /*2c70*/  LDC.64 R12, c[0x0][0x420] ;  /* 0x00010800ff0c7b82 */ /* 0x00ae220000000a00 */
[----:B------:R-:W-:-:S04]  /*2c80*/  LEA R11, R8, R26, 0x8 ;  /* 0x0000001a080b7211 */ /* 0x000fc800078e40ff */
[C---:B------:R-:W-:Y:S01]  /*2c90*/  LEA R9, R0.reuse, R11, 0x1 ;  /* 0x0000000b00097211 */ /* 0x040fe200078e08ff */
[C---:B------:R-:W-:Y:S02]  /*2ca0*/  IMAD.IADD R29, R11.reuse, 0x1, R0 ;  /* 0x000000010b1d7824 */ /* 0x040fe400078e0200 */
[----:B------:R-:W1:Y:S01]  /*2cb0*/  LDC.64 R14, c[0x0][0x3c0] ;  /* 0x0000f000ff0e7b82 */ /* 0x000e620000000a00 */
[----:B------:R-:W-:Y:S02]  /*2cc0*/  IMAD R27, R0, 0x3, R11 ;  /* 0x00000003001b7824 */ /* 0x000fe400078e020b */
[----:B------:R-:W-:-:S07]  /*2cd0*/  IMAD.WIDE.U32 R10, R11, 0x4, RZ ;  /* 0x000000040b0a7825 */ /* 0x000fce00078e00ff */
.L_x_52:
[C---:B------:R-:W-:Y:S02]  /*2ce0*/  IADD3 R22, P0, PT, R10.reuse, UR6, RZ ;  /* 0x000000060a167c10 */ /* 0x040fe4000ff1e0ff */
[----:B0-----:R-:W-:Y:S02]  /*2cf0*/  IADD3 R24, P1, PT, R10, UR8, RZ ;  /* 0x000000080a187c10 */ /* 0x001fe4000ff3e0ff */
[C---:B------:R-:W-:Y:S02]  /*2d00*/  IADD3.X R23, PT, PT, R11.reuse, UR7, RZ, P0, !PT ;  /* 0x000000070b177c10 */ /* 0x040fe400087fe4ff */
[----:B------:R-:W-:-:S03]  /*2d10*/  IADD3.X R25, PT, PT, R11, UR9, RZ, P1, !PT ;  /* 0x000000090b197c10 */ /* 0x000fc60008ffe4ff */
[----:B------:R-:W2:Y:S04]  /*2d20*/  LDG.E R22, desc[UR4][R22.64] ;  /* 0x0000000416167981 */ /* 0x000ea8000c1e1900 */
[----:B------:R-:W2:Y:S01]  /*2d30*/  LDG.E R17, desc[UR4][R24.64] ;  /* 0x0000000418117981 */ /* 0x000ea2000c1e1900 */
[----:B-1----:R-:W-:-:S04]  /*2d40*/  IMAD.WIDE.U32 R18, R29, 0x4, R14 ;  /* 0x000000041d127825 */ /* 0x002fc800078e000e */
[----:B--2---:R-:W-:Y:S01]  /*2d50*/  FFMA R28, -R22, UR10, R17 ;  /* 0x0000000a161c7c23 */ /* 0x004fe20008000111 */
[----:B0-----:R-:W-:-:S04]  /*2d60*/  IMAD.WIDE.U32 R16, R29, 0x4, R12 ;  /* 0x000000041d107825 */ /* 0x001fc800078e000c */
[----:B------:R0:W-:Y:S04]  /*2d70*/  STG.E desc[UR4][R24.64], R28 ;  /* 0x0000001c18007986 */ /* 0x0001e8000c101904 */
[----:B------:R-:W0:Y:S04]  /*2d80*/  LDG.E R16, desc[UR4][R16.64] ;  /* 0x0000000410107981 */ /* 0x000e28000c1e1900 */
[----:B------:R-:W0:Y:S02]  /*2d90*/  LDG.E R21, desc[UR4][R18.64] ;  /* 0x0000000412157981 */ /* 0x000e24000c1e1900 */
[----:B0-----:R-:W-:Y:S01]  /*2da0*/  FFMA R28, -R16, UR10, R21 ;  /* 0x0000000a101c7c23 */ /* 0x001fe20008000115 */
[----:B------:R-:W-:-:S04]  /*2db0*/  IMAD.WIDE.U32 R20, R9, 0x4, R12 ;  /* 0x0000000409147825 */ /* 0x000fc800078e000c */
[--C-:B------:R-:W-:Y:S01]  /*2dc0*/  IMAD.WIDE.U32 R16, R9, 0x4, R14.reuse ;  /* 0x0000000409107825 */ /* 0x100fe200078e000e */
[----:B------:R0:W-:Y:S04]  /*2dd0*/  STG.E desc[UR4][R18.64], R28 ;  /* 0x0000001c12007986 */ /* 0x0001e8000c101904 */
[----:B------:R-:W2:Y:S04]  /*2de0*/  LDG.E R20, desc[UR4][R20.64] ;  /* 0x0000000414147981 */ /* 0x000ea8000c1e1900 */
[----:B------:R-:W2:Y:S01]  /*2df0*/  LDG.E R23, desc[UR4][R16.64] ;  /* 0x0000000410177981 */ /* 0x000ea2000c1e1900 */
[----:B------:R-:W-:-:S04]  /*2e00*/  IMAD.WIDE.U32 R24, R27, 0x4, R14 ;  /* 0x000000041b187825 */ /* 0x000fc800078e000e */
[----:B--2---:R-:W-:Y:S01]  /*2e10*/  FFMA R21, -R20, UR10, R23 ;  /* 0x0000000a14157c23 */ /* 0x004fe20008000117 */
[----:B------:R-:W-:-:S04]  /*2e20*/  IMAD.WIDE.U32 R22, R27, 0x4, R12 ;  /* 0x000000041b167825 */ /* 0x000fc800078e000c */
[----:B------:R0:W-:Y:S04]  /*2e30*/  STG.E desc[UR4][R16.64], R21 ;  /* 0x0000001510007986 */ /* 0x0001e8000c101904 */
[----:B------:R-:W2:Y:S04]  /*2e40*/  LDG.E R22, desc[UR4][R22.64] ;  /* 0x0000000416167981 */ /* 0x000ea8000c1e1900 */
[----:B------:R-:W2:Y:S01]  /*2e50*/  LDG.E R23, desc[UR4][R24.64] ;  /* 0x0000000418177981 */ /* 0x000ea2000c1e1900 */
[C---:B------:R-:W-:Y:S01]  /*2e60*/  LEA R26, R0.reuse, R26, 0x2 ;  /* 0x0000001a001a7211 */ /* 0x040fe200078e10ff */
[C---:B------:R-:W-:Y:S01]  /*2e70*/  IMAD R27, R0.reuse, 0x4, R27 ;  /* 0x00000004001b7824 */ /* 0x040fe200078e021b */
[C---:B------:R-:W-:Y:S01]  /*2e80*/  LEA R29, R0.reuse, R29, 0x2 ;  /* 0x0000001d001d7211 */ /* 0x040fe200078e10ff */
[----:B------:R-:W-:Y:S01]  /*2e90*/  IMAD.WIDE.U32 R10, R0, 0x10, R10 ;  /* 0x00000010000a7825 */ /* 0x000fe200078e000a */
[----:B------:R-:W-:-:S02]  /*2ea0*/  ISETP.GE.U32.AND P0, PT, R26, 0x100, PT ;  /* 0x000001001a00780c */ /* 0x000fc40003f06070 */
[----:B------:R-:W-:Y:S01]  /*2eb0*/  LEA R9, R0, R9, 0x2 ;  /* 0x0000000900097211 */ /* 0x000fe200078e10ff */
[----:B--2---:R-:W-:-:S05]  /*2ec0*/  FFMA R23, -R22, UR10, R23 ;  /* 0x0000000a16177c23 */ /* 0x004fca0008000117 */
[----:B------:R0:W-:Y:S05]  /*2ed0*/  STG.E desc[UR4][R24.64], R23 ;  /* 0x0000001718007986 */ /* 0x0001ea000c101904 */
[----:B------:R-:W-:Y:S05]  /*2ee0*/  @!P0 BRA `(.L_x_52) ;  /* 0xfffffffc007c8947 */ /* 0x000fea000383ffff */
.L_x_49:
[----:B0-2-4-:R-:W-:Y:S05]  /*2ef0*/  BSYNC.RECONVERGENT B0 ;  /* 0x0000000000007941 */ /* 0x015fea0003800200 */
.L_x_48:
[----:B------:R-:W-:-:S04]  /*2f00*/  IADD3 R8, PT, PT, R8, 0x1, RZ ;  /* 0x0000000108087810 */ /* 0x000fc80007ffe0ff */
[----:B------:R-:W-:-:S13]  /*2f10*/  ISETP.NE.AND P0, PT, R8, 0xa0, PT ;  /* 0x000000a00800780c */ /* 0x000fda0003f05270 */
[----:B------:R-:W-:Y:S05]  /*2f20*/  @P0 BRA `(.L_x_53) ;  /* 0xfffffff800a00947 */ /* 0x000fea000383ffff */
[----:B------:R-:W-:Y:S01]  /*2f30*/  ISETP.GT.U32.AND P0, PT, R3, 0xff, PT ;  /* 0x000000ff0300780c */ /* 0x000fe20003f04070 */
[----:B------:R-:W0:Y:S01]  /*2f40*/  LDCU UR10, c[0x0][0x440] ;  /* 0x00008800ff0a77ac */ /* 0x000e220008000800 */
[----:B------:R-:W-:Y:S01]  /*2f50*/  BSSY.RECONVERGENT B0, `(.L_x_54) ;  /* 0x0000041000007945 */ /* 0x000fe20003800200 */
[----:B------:R-:W2:Y:S01]  /*2f60*/  LDCU UR11, c[0x0][0x440] ;  /* 0x00008800ff0b77ac */ /* 0x000ea20008000800 */
[----:B------:R-:W4:Y:S01]  /*2f70*/  LDCU.64 UR6, c[0x0][0x428] ;  /* 0x00008500ff0677ac */ /* 0x000f220008000a00 */
[----:B------:R-:W0:Y:S08]  /*2f80*/  LDCU.64 UR8, c[0x0][0x3c8] ;  /* 0x00007900ff0877ac */ /* 0x000e300008000a00 */
[----:B------:R-:W-:Y:S05]  /*2f90*/  @P0 BRA `(.L_x_55) ;  /* 0x0000000000f00947 */ /* 0x000fea0003800000 */
[----:B------:R-:W-:Y:S01]  /*2fa0*/  ISETP.NE.AND P1, PT, R6, 0x3, PT ;  /* 0x000000030600780c */ /* 0x000fe20003f25270 */
[----:B------:R-:W-:Y:S01]  /*2fb0*/  BSSY.RECONVERGENT B1, `(.L_x_56) ;  /* 0x0000015000017945 */ /* 0x000fe20003800200 */
[----:B------:R-:W-:Y:S02]  /*2fc0*/  ISETP.GE.U32.AND P0, PT, R2, 0x3, PT ;  /* 0x000000030200780c */ /* 0x000fe40003f06070 */
[----:B------:R-:W-:-:S09]  /*2fd0*/  MOV R7, R3 ;  /* 0x0000000300077202 */ /* 0x000fd20000000f00 */
[----:B------:R-:W-:Y:S05]  /*2fe0*/  @!P1 BRA `(.L_x_57) ;  /* 0x0000000000449947 */ /* 0x000fea0003800000 */
[----:B------:R-:W-:Y:S01]  /*2ff0*/  IADD3 R2, PT, PT, R2, 0x1, RZ ;  /* 0x0000000102027810 */ /* 0x000fe20007ffe0ff */
[----:B------:R-:W-:-:S03]  /*3000*/  IMAD.WIDE.U32 R4, R3, 0x4, RZ ;  /* 0x0000000403047825 */ /* 0x000fc600078e00ff */
[----:B------:R-:W-:-:S05]  /*3010*/  LOP3.LUT R2, R2, 0x3, RZ, 0xc0, !PT ;  /* 0x0000000302027812 */ /* 0x000fca00078ec0ff */
[C---:B------:R-:W-:Y:S01]  /*3020*/  IMAD R7, R2.reuse, R0, R3 ;  /* 0x0000000002077224 */ /* 0x040fe200078e0203 */
[----:B------:R-:W-:-:S07]  /*3030*/  IADD3 R2, PT, PT, -R2, RZ, RZ ;  /* 0x000000ff02027210 */ /* 0x000fce0007ffe1ff */
.L_x_58:
[C---:B---34-:R-:W-:Y:S02]  /*3040*/  IADD3 R10, P1, PT, R4.reuse, UR6, RZ ;  /* 0x00000006040a7c10 */ /* 0x058fe4000ff3e0ff */
[----:B0-----:R-:W-:Y:S02]  /*3050*/  IADD3 R8, P2, PT, R4, UR8, RZ ;  /* 0x0000000804087c10 */ /* 0x001fe4000ff5e0ff */
[C---:B------:R-:W-:Y:S02]  /*3060*/  IADD3.X R11, PT, PT, R5.reuse, UR7, RZ, P1, !PT ;  /* 0x00000007050b7c10 */ /* 0x040fe40008ffe4ff */
[----:B------:R-:W-:-:S03]  /*3070*/  IADD3.X R9, PT, PT, R5, UR9, RZ, P2, !PT ;  /* 0x0000000905097c10 */ /* 0x000fc600097fe4ff */
[----:B------:R-:W3:Y:S04]  /*3080*/  LDG.E R10, desc[UR4][R10.64] ;  /* 0x000000040a0a7981 */ /* 0x000ee8000c1e1900 */
[----:B-1----:R-:W3:Y:S01]  /*3090*/  LDG.E R13, desc[UR4][R8.64] ;  /* 0x00000004080d7981 */ /* 0x002ee2000c1e1900 */
[----:B------:R-:W-:Y:S02]  /*30a0*/  VIADD R2, R2, 0x1 ;  /* 0x0000000102027836 */ /* 0x000fe40000000000 */
[----:B------:R-:W-:-:S03]  /*30b0*/  IMAD.WIDE.U32 R4, R0, 0x4, R4 ;  /* 0x0000000400047825 */ /* 0x000fc600078e0004 */
[----:B------:R-:W-:Y:S01]  /*30c0*/  ISETP.NE.AND P1, PT, R2, RZ, PT ;  /* 0x000000ff0200720c */ /* 0x000fe20003f25270 */
[----:B---3--:R-:W-:-:S05]  /*30d0*/  FFMA R13, -R10, UR10, R13 ;  /* 0x0000000a0a0d7c23 */ /* 0x008fca000800010d */
[----:B------:R0:W-:Y:S07]  /*30e0*/  STG.E desc[UR4][R8.64], R13 ;  /* 0x0000000d08007986 */ /* 0x0001ee000c101904 */
[----:B------:R-:W-:Y:S05]  /*30f0*/  @P1 BRA `(.L_x_58) ;  /* 0xfffffffc00d01947 */ /* 0x000fea000383ffff */
.L_x_57:
[----:B0-2-4-:R-:W-:Y:S05]  /*3100*/  BSYNC.RECONVERGENT B1 ;  /* 0x0000000000017941 */ /* 0x015fea0003800200 */
.L_x_56:
[----:B------:R-:W-:Y:S05]  /*3110*/  @!P0 BRA `(.L_x_55) ;  /* 0x0000000000908947 */ /* 0x000fea0003800000 */
[C---:B-1-3--:R-:W-:Y:S01]  /*3120*/  LEA R13, R0.reuse, R7, 0x1 ;  /* 0x00000007000d7211 */ /* 0x04afe200078e08ff */
[----:B------:R-:W-:Y:S01]  /*3130*/  IMAD R15, R0, 0x3, R7 ;  /* 0x00000003000f7824 */ /* 0x000fe200078e0207 */
[----:B------:R-:W-:-:S07]  /*3140*/  IADD3 R17, PT, PT, R7, R0, RZ ;  /* 0x0000000007117210 */ /* 0x000fce0007ffe0ff */
.L_x_59:
[----:B------:R-:W0:Y:S08]  /*3150*/  LDC.64 R8, c[0x0][0x428] ;  /* 0x00010a00ff087b82 */ /* 0x000e300000000a00 */
[----:B-1----:R-:W1:Y:S01]  /*3160*/  LDC.64 R4, c[0x0][0x3c8] ;  /* 0x0000f200ff047b82 */ /* 0x002e620000000a00 */
[----:B0-----:R-:W-:-:S06]  /*3170*/  IMAD.WIDE.U32 R22, R7, 0x4, R8 ;  /* 0x0000000407167825 */ /* 0x001fcc00078e0008 */
[----:B------:R-:W2:Y:S01]  /*3180*/  LDG.E R22, desc[UR4][R22.64] ;  /* 0x0000000416167981 */ /* 0x000ea2000c1e1900 */
[----:B-1----:R-:W-:-:S05]  /*3190*/  IMAD.WIDE.U32 R10, R7, 0x4, R4 ;  /* 0x00000004070a7825 */ /* 0x002fca00078e0004 */
[----:B------:R-:W2:Y:S01]  /*31a0*/  LDG.E R19, desc[UR4][R10.64] ;  /* 0x000000040a137981 */ /* 0x000ea2000c1e1900 */
[----:B------:R-:W-:-:S04]  /*31b0*/  IMAD.WIDE.U32 R24, R17, 0x4, R8 ;  /* 0x0000000411187825 */ /* 0x000fc800078e0008 */
[----:B--2---:R-:W-:Y:S01]  /*31c0*/  FFMA R29, -R22, UR11, R19 ;  /* 0x0000000b161d7c23 */ /* 0x004fe20008000113 */
[----:B------:R-:W-:-:S04]  /*31d0*/  IMAD.WIDE.U32 R18, R17, 0x4, R4 ;  /* 0x0000000411127825 */ /* 0x000fc800078e0004 */
        /* <DEDUP_REMOVED lines=10> */
[----:B------:R-:W-:-:S04]  /*3280*/  IMAD.WIDE.U32 R4, R15, 0x4, R4 ;  /* 0x000000040f047825 */ /* 0x000fc800078e0004 */
[----:B--2---:R-:W-:-:S05]  /*3290*/  FFMA R23, -R26, UR11, R23 ;  /* 0x0000000b1a177c23 */ /* 0x004fca0008000117 */
[----:B------:R1:W-:Y:S04]  /*32a0*/  STG.E desc[UR4][R20.64], R23 ;  /* 0x0000001714007986 */ /* 0x0003e8000c101904 */
[----:B------:R-:W2:Y:S04]  /*32b0*/  LDG.E R8, desc[UR4][R8.64] ;  /* 0x0000000408087981 */ /* 0x000ea8000c1e1900 */
[----:B0-----:R-:W2:Y:S01]  /*32c0*/  LDG.E R11, desc[UR4][R4.64] ;  /* 0x00000004040b7981 */ /* 0x001ea2000c1e1900 */
[----:B------:R-:W-:-:S04]  /*32d0*/  IADD3 R7, PT, PT, R0, R7, R0 ;  /* 0x0000000700077210 */ /* 0x000fc80007ffe000 */
[----:B------:R-:W-:-:S04]  /*32e0*/  IADD3 R7, PT, PT, R0, R7, R0 ;  /* 0x0000000700077210 */ /* 0x000fc80007ffe000 */
[----:B------:R-:W-:Y:S02]  /*32f0*/  ISETP.GE.U32.AND P0, PT, R7, 0x100, PT ;  /* 0x000001000700780c */ /* 0x000fe40003f06070 */
[C---:B------:R-:W-:Y:S02]  /*3300*/  LEA R13, R0.reuse, R13, 0x2 ;  /* 0x0000000d000d7211 */ /* 0x040fe400078e10ff */
[C---:B------:R-:W-:Y:S02]  /*3310*/  LEA R15, R0.reuse, R15, 0x2 ;  /* 0x0000000f000f7211 */ /* 0x040fe400078e10ff */
[----:B------:R-:W-:Y:S01]  /*3320*/  LEA R17, R0, R17, 0x2 ;  /* 0x0000001100117211 */ /* 0x000fe200078e10ff */
[----:B--2---:R-:W-:-:S05]  /*3330*/  FFMA R11, -R8, UR11, R11 ;  /* 0x0000000b080b7c23 */ /* 0x004fca000800010b */
[----:B------:R1:W-:Y:S01]  /*3340*/  STG.E desc[UR4][R4.64], R11 ;  /* 0x0000000b04007986 */ /* 0x0003e2000c101904 */
[----:B------:R-:W-:Y:S05]  /*3350*/  @!P0 BRA `(.L_x_59) ;  /* 0xfffffffc007c8947 */ /* 0x000fea000383ffff */
.L_x_55:
[----:B0-2-4-:R-:W-:Y:S05]  /*3360*/  BSYNC.RECONVERGENT B0 ;  /* 0x0000000000007941 */ /* 0x015fea0003800200 */
.L_x_54:
[----:B-1----:R-:W-:-:S07]  /*3370*/  IMAD.MOV.U32 R2, RZ, RZ, RZ ;  /* 0x000000ffff027224 */ /* 0x002fce00078e00ff */
.L_x_63:
[----:B------:R-:W0:Y:S01]  /*3380*/  LDCU UR6, c[0x0][0x444] ;  /* 0x00008880ff0677ac */ /* 0x000e220008000800 */
[----:B------:R-:W-:Y:S01]  /*3390*/  BSSY.RECONVERGENT B0, `(.L_x_60) ;  /* 0x0000011000007945 */ /* 0x000fe20003800200 */
[----:B------:R-:W1:Y:S01]  /*33a0*/  LDCU UR7, c[0x0][0x440] ;  /* 0x00008800ff0777ac */ /* 0x000e620008000800 */
[----:B0-----:R-:W-:-:S13]  /*33b0*/  ISETP.GE.AND P0, PT, R3, UR6, PT ;  /* 0x0000000603007c0c */ /* 0x001fda000bf06270 */
[----:B-12---:R-:W-:Y:S05]  /*33c0*/  @P0 BRA `(.L_x_61) ;  /* 0x0000000000340947 */ /* 0x006fea0003800000 */
[----:B------:R-:W0:Y:S01]  /*33d0*/  LDC.64 R8, c[0x0][0x430] ;  /* 0x00010c00ff087b82 */ /* 0x000e220000000a00 */
[----:B---3--:R-:W-:-:S07]  /*33e0*/  MOV R13, R3 ;  /* 0x00000003000d7202 */ /* 0x008fce0000000f00 */
[----:B------:R-:W1:Y:S02]  /*33f0*/  LDC.64 R10, c[0x0][0x3d0] ;  /* 0x0000f400ff0a7b82 */ /* 0x000e640000000a00 */
.L_x_62:
[----:B--2---:R-:W-:-:S05]  /*3400*/  LEA R7, R2, R13, 0xa ;  /* 0x0000000d02077211 */ /* 0x004fca00078e50ff */
[----:B0-----:R-:W-:-:S04]  /*3410*/  IMAD.WIDE R4, R7, 0x4, R8 ;  /* 0x0000000407047825 */ /* 0x001fc800078e0208 */
[----:B-1----:R-:W-:Y:S02]  /*3420*/  IMAD.WIDE R6, R7, 0x4, R10 ;  /* 0x0000000407067825 */ /* 0x002fe400078e020a */
[----:B------:R-:W2:Y:S04]  /*3430*/  LDG.E R4, desc[UR4][R4.64] ;  /* 0x0000000404047981 */ /* 0x000ea8000c1e1900 */
[----:B------:R-:W2:Y:S01]  /*3440*/  LDG.E R15, desc[UR4][R6.64] ;  /* 0x00000004060f7981 */ /* 0x000ea2000c1e1900 */
[----:B------:R-:W-:-:S04]  /*3450*/  IADD3 R13, PT, PT, R0, R13, RZ ;  /* 0x0000000d000d7210 */ /* 0x000fc80007ffe0ff */
[----:B------:R-:W-:Y:S01]  /*3460*/  ISETP.GE.AND P0, PT, R13, UR6, PT ;  /* 0x000000060d007c0c */ /* 0x000fe2000bf06270 */
[----:B--2---:R-:W-:-:S05]  /*3470*/  FFMA R15, -R4, UR7, R15 ;  /* 0x00000007040f7c23 */ /* 0x004fca000800010f */
[----:B------:R2:W-:Y:S07]  /*3480*/  STG.E desc[UR4][R6.64], R15 ;  /* 0x0000000f06007986 */ /* 0x0005ee000c101904 */
[----:B------:R-:W-:Y:S05]  /*3490*/  @!P0 BRA `(.L_x_62) ;  /* 0xfffffffc00d88947 */ /* 0x000fea000383ffff */
.L_x_61:
[----:B------:R-:W-:Y:S05]  /*34a0*/  BSYNC.RECONVERGENT B0 ;  /* 0x0000000000007941 */ /* 0x000fea0003800200 */
.L_x_60:
[----:B------:R-:W-:-:S04]  /*34b0*/  IADD3 R2, PT, PT, R2, 0x1, RZ ;  /* 0x0000000102027810 */ /* 0x000fc80007ffe0ff */
[----:B------:R-:W-:-:S13]  /*34c0*/  ISETP.NE.AND P0, PT, R2, 0x100, PT ;  /* 0x000001000200780c */ /* 0x000fda0003f05270 */
[----:B------:R-:W-:Y:S05]  /*34d0*/  @P0 BRA `(.L_x_63) ;  /* 0xfffffffc00a80947 */ /* 0x000fea000383ffff */
[----:B------:R-:W0:Y:S01]  /*34e0*/  LDC.64 R8, c[0x0][0x438] ;  /* 0x00010e00ff087b82 */ /* 0x000e220000000a00 */
[----:B------:R-:W-:Y:S01]  /*34f0*/  ISETP.GE.AND P0, PT, R3, UR6, PT ;  /* 0x0000000603007c0c */ /* 0x000fe2000bf06270 */
[----:B------:R-:W1:Y:S06]  /*3500*/  LDCU UR7, c[0x0][0x440] ;  /* 0x00008800ff0777ac */ /* 0x000e6c0008000800 */
[----:B---3--:R-:W3:Y:S06]  /*3510*/  LDC.64 R10, c[0x0][0x3d8] ;  /* 0x0000f600ff0a7b82 */ /* 0x008eec0000000a00 */
[----:B-1----:R-:W-:Y:S05]  /*3520*/  @P0 EXIT ;  /* 0x000000000000094d */ /* 0x002fea0003800000 */
.L_x_64:
[----:B0-----:R-:W-:-:S04]  /*3530*/  IMAD.WIDE R4, R3, 0x4, R8 ;  /* 0x0000000403047825 */ /* 0x001fc800078e0208 */
[----:B-123--:R-:W-:Y:S02]  /*3540*/  IMAD.WIDE R6, R3, 0x4, R10 ;  /* 0x0000000403067825 */ /* 0x00efe400078e020a */
[----:B------:R-:W2:Y:S04]  /*3550*/  LDG.E R4, desc[UR4][R4.64] ;  /* 0x0000000404047981 */ /* 0x000ea8000c1e1900 */
[----:B------:R-:W2:Y:S01]  /*3560*/  LDG.E R13, desc[UR4][R6.64] ;  /* 0x00000004060d7981 */ /* 0x000ea2000c1e1900 */
[----:B------:R-:W-:-:S04]  /*3570*/  IADD3 R3, PT, PT, R0, R3, RZ ;  /* 0x0000000300037210 */ /* 0x000fc80007ffe0ff */
[----:B------:R-:W-:Y:S01]  /*3580*/  ISETP.GE.AND P0, PT, R3, UR6, PT ;  /* 0x0000000603007c0c */ /* 0x000fe2000bf06270 */
[----:B--2---:R-:W-:-:S05]  /*3590*/  FFMA R13, -R4, UR7, R13 ;  /* 0x00000007040d7c23 */ /* 0x004fca000800010d */
[----:B------:R1:W-:Y:S07]  /*35a0*/  STG.E desc[UR4][R6.64], R13 ;  /* 0x0000000d06007986 */ /* 0x0003ee000c101904 */
[----:B------:R-:W-:Y:S05]  /*35b0*/  @!P0 BRA `(.L_x_64) ;  /* 0xfffffffc00dc8947 */ /* 0x000fea000383ffff */
[----:B------:R-:W-:Y:S05]  /*35c0*/  EXIT ;  /* 0x000000000000794d */ /* 0x000fea0003800000 */
.L_x_65:
[----:B------:R-:W-:-:S00]  /*35d0*/  BRA `(.L_x_65) ;  /* 0xfffffffc00fc7947 */ /* 0x000fc0000383ffff */
[----:B------:R-:W-:-:S00]  /*35e0*/  NOP ;  /* 0x0000000000007918 */ /* 0x000fc00000000000 */
        /* <DEDUP_REMOVED lines=9> */
.L_x_219:


//--------------------- .text._Z19fusedBackwardKernelPKfS0_S0_S0_S0_S0_S0_iS0_S0_S0_S0_S0_S0_PfS1_S1_S1_S1_S1_S1_S1_S1_S1_S1_S1_S1_i --------------------------
	.section	.text._Z19fusedBackwardKernelPKfS0_S0_S0_S0_S0_S0_iS0_S0_S0_S0_S0_S0_PfS1_S1_S1_S1_S1_S1_S1_S1_S1_S1_S1_S1_i,"ax",@progbits
	.align	128
        .global         _Z19fusedBackwardKernelPKfS0_S0_S0_S0_S0_S0_iS0_S0_S0_S0_S0_S0_PfS1_S1_S1_S1_S1_S1_S1_S1_S1_S1_S1_S1_i
        .type           _Z19fusedBackwardKernelPKfS0_S0_S0_S0_S0_S0_iS0_S0_S0_S0_S0_S0_PfS1_S1_S1_S1_S1_S1_S1_S1_S1_S1_S1_S1_i,@function
        .size           _Z19fusedBackwardKernelPKfS0_S0_S0_S0_S0_S0_iS0_S0_S0_S0_S0_S0_PfS1_S1_S1_S1_S1_S1_S1_S1_S1_S1_S1_S1_i,(.L_x_220 - _Z19fusedBackwardKernelPKfS0_S0_S0_S0_S0_S0_iS0_S0_S0_S0_S0_S0_PfS1_S1_S1_S1_S1_S1_S1_S1_S1_S1_S1_S1_i)
        .other          _Z19fusedBackwardKernelPKfS0_S0_S0_S0_S0_S0_iS0_S0_S0_S0_S0_S0_PfS1_S1_S1_S1_S1_S1_S1_S1_S1_S1_S1_S1_i,@"STO_CUDA_ENTRY STV_DEFAULT"
_Z19fusedBackwardKernelPKfS0_S0_S0_S0_S0_S0_iS0_S0_S0_S0_S0_S0_PfS1_S1_S1_S1_S1_S1_S1_S1_S1_S1_S1_S1_i:
.text._Z19fusedBackwardKernelPKfS0_S0_S0_S0_S0_S0_iS0_S0_S0_S0_S0_S0_PfS1_S1_S1_S1_S1_S1_S1_S1_S1_S1_S1_S1_i:
[----:B------:R-:W-:Y:S01]  /*0000*/  LDC R1, c[0x0][0x37c] ;  /* 0x0000df00ff017b82 */ /* 0x000fe20000000800 */
[----:B------:R-:W0:Y:S01]  /*0010*/  S2R R9, SR_TID.X ;  /* 0x0000000000097919 */ /* 0x000e220000002100 */
[----:B------:R-:W0:Y:S01]  /*0020*/  LDCU UR4, c[0x0][0x458] ;  /* 0x00008b00ff0477ac */ /* 0x000e220008000800 */
[----:B------:R-:W-:Y:S01]  /*0030*/  BSSY.RECONVERGENT B0, `(.L_x_66) ;  /* 0x0000015000007945 */ /* 0x000fe20003800200 */
[----:B------:R-:W1:Y:S01]  /*0040*/  LDCU.64 UR8, c[0x0][0x358] ;  /* 0x00006b00ff0877ac */ /* 0x000e620008000a00 */
[----:B------:R-:W2:Y:S01]  /*0050*/  LDCU UR5, c[0x0][0x3b8] ;  /* 0x00007700ff0577ac */ /* 0x000ea20008000800 */
[----:B0-----:R-:W-:-:S13]  /*0060*/  ISETP.GE.AND P0, PT, R9, UR4, PT ;  /* 0x0000000409007c0c */ /* 0x001fda000bf06270 */
[----:B-12---:R-:W-:Y:S05]  /*0070*/  @P0 BRA `(.L_x_67) ;  /* 0x0000000000400947 */ /* 0x006fea0003800000 */
[----:B------:R-:W0:Y:S01]  /*0080*/  S2R R3, SR_CgaCtaId ;  /* 0x0000000000037919 */ /* 0x000e220000008800 */
[----:B------:R-:W1:Y:S01]  /*0090*/  LDC R8, c[0x0][0x360] ;  /* 0x0000d800ff087b82 */ /* 0x000e620000000800 */
[----:B------:R-:W-:Y:S02]  /*00a0*/  MOV R0, 0x400 ;  /* 0x0000040000007802 */ /* 0x000fe40000000f00 */
[----:B------:R-:W-:-:S05]  /*00b0*/  MOV R7, R9 ;  /* 0x0000000900077202 */ /* 0x000fca0000000f00 */
[----:B------:R-:W2:Y:S01]  /*00c0*/  LDC.64 R4, c[0x0][0x3b0] ;  /* 0x0000ec00ff047b82 */ /* 0x000ea20000000a00 */
[----:B0-----:R-:W-:-:S07]  /*00d0*/  LEA R0, R3, R0, 0x18 ;  /* 0x0000000003007211 */ /* 0x001fce00078ec0ff */
.L_x_68:
[----:B--2---:R-:W-:-:S06]  /*00e0*/  IMAD.WIDE R2, R7, 0x4, R4 ;  /* 0x0000000407027825 */ /* 0x004fcc00078e0204 */
[----:B------:R-:W2:Y:S01]  /*00f0*/  LDG.E R2, desc[UR8][R2.64] ;  /* 0x0000000802027981 */ /* 0x000ea2000c1e1900 */
[C---:B------:R-:W-:Y:S02]  /*0100*/  ISETP.NE.AND P1, PT, R7.reuse, UR5, PT ;  /* 0x0000000507007c0c */ /* 0x040fe4000bf25270 */
[----:B0-----:R-:W-:Y:S02]  /*0110*/  LEA R6, R7, R0, 0x2 ;  /* 0x0000000007067211 */ /* 0x001fe400078e10ff */
[----:B------:R-:W-:Y:S02]  /*0120*/  FSEL R11, RZ, 1, P1 ;  /* 0x3f800000ff0b7808 */ /* 0x000fe40000800000 */
[----:B-1----:R-:W-:-:S04]  /*0130*/  IADD3 R7, PT, PT, R8, R7, RZ ;  /* 0x0000000708077210 */ /* 0x002fc80007ffe0ff */
[----:B------:R-:W-:Y:S01]  /*0140*/  ISETP.GE.AND P1, PT, R7, UR4, PT ;  /* 0x0000000407007c0c */ /* 0x000fe2000bf26270 */
[----:B--2---:R-:W-:-:S05]  /*0150*/  FADD R11, R2, -R11 ;  /* 0x8000000b020b7221 */ /* 0x004fca0000000000 */
[----:B------:R0:W-:Y:S07]  /*0160*/  STS [R6], R11 ;  /* 0x0000000b06007388 */ /* 0x0001ee0000000800 */
[----:B------:R-:W-:Y:S05]  /*0170*/  @!P1 BRA `(.L_x_68) ;  /* 0xfffffffc00d89947 */ /* 0x000fea000383ffff */
.L_x_67:
[----:B------:R-:W-:Y:S05]  /*0180*/  BSYNC.RECONVERGENT B0 ;  /* 0x0000000000007941 */ /* 0x000fea0003800200 */
.L_x_66:
[----:B------:R-:W1:Y:S08]  /*0190*/  S2UR UR5, SR_CgaCtaId ;  /* 0x00000000000579c3 */ /* 0x000e700000008800 */
[----:B------:R-:W-:Y:S01]  /*01a0*/  BAR.SYNC.DEFER_BLOCKING 0x0 ;  /* 0x0000000000007b1d */ /* 0x000fe20000010000 */
[----:B0-----:R-:W-:-:S05]  /*01b0*/  HFMA2 R11, -RZ, RZ, 0, 0 ;  /* 0x00000000ff0b7431 */ /* 0x001fca00000001ff */
[----:B------:R-:W-:Y:S02]  /*01c0*/  UMOV UR4, 0x400 ;  /* 0x0000040000047882 */ /* 0x000fe40000000000 */
[----:B------:R-:W0:Y:S01]  /*01d0*/  LDC R0, c[0x0][0x360] ;  /* 0x0000d800ff007b82 */ /* 0x000e220000000800 */
[----:B-1----:R-:W-:-:S12]  /*01e0*/  ULEA UR4, UR5, UR4, 0x18 ;  /* 0x0000000405047291 */ /* 0x002fd8000f8ec0ff */
.L_x_72:
[----:B------:R-:W1:Y:S01]  /*01f0*/  LDCU UR5, c[0x0][0x458] ;  /* 0x00008b00ff0577ac */ /* 0x000e620008000800 */
[----:B------:R-:W-:Y:S04]  /*0200*/  BSSY.RECONVERGENT B0, `(.L_x_69) ;  /* 0x0000011000007945 */ /* 0x000fe80003800200 */
[----:B--2---:R-:W-:Y:S05]  /*0210*/  @P0 BRA `(.L_x_70) ;  /* 0x00000000003c0947 */ /* 0x004fea0003800000 */
[----:B------:R-:W2:Y:S01]  /*0220*/  LDC.64 R2, c[0x0][0x3a8] ;  /* 0x0000ea00ff027b82 */ /* 0x000ea20000000a00 */
[----:B------:R-:W-:-:S07]  /*0230*/  MOV R8, R9 ;  /* 0x0000000900087202 */ /* 0x000fce0000000f00 */
[----:B------:R-:W3:Y:S01]  /*0240*/  LDC.64 R4, c[0x0][0x440] ;  /* 0x00011000ff047b82 */ /* 0x000ee20000000a00 */
[----:B--2---:R-:W-:-:S07]  /*0250*/  IMAD.WIDE.U32 R6, R11, 0x4, R2 ;  /* 0x000000040b067825 */ /* 0x004fce00078e0002 */
.L_x_71:
[----:B--2---:R-:W-:Y:S01]  /*0260*/  LEA R3, R11, R8, 0xa ;  /* 0x000000080b037211 */ /* 0x004fe200078e50ff */
[----:B------:R-:W2:Y:S04]  /*0270*/  LDG.E R13, desc[UR8][R6.64] ;  /* 0x00000008060d7981 */ /* 0x000ea8000c1e1900 */
[----:B---3--:R-:W-:-:S05]  /*0280*/  IMAD.WIDE R2, R3, 0x4, R4 ;  /* 0x0000000403027825 */ /* 0x008fca00078e0204 */
[----:B------:R-:W2:Y:S01]  /*0290*/  LDG.E R15, desc[UR8][R2.64] ;  /* 0x00000008020f7981 */ /* 0x000ea2000c1e1900 */
[----:B------:R-:W-:-:S06]  /*02a0*/  LEA R10, R8, UR4, 0x2 ;  /* 0x00000004080a7c11 */ /* 0x000fcc000f8e10ff */
[----:B------:R-:W2:Y:S01]  /*02b0*/  LDS R10, [R10] ;  /* 0x000000000a0a7984 */ /* 0x000ea20000000800 */
[----:B0-----:R-:W-:-:S04]  /*02c0*/  IADD3 R8, PT, PT, R0, R8, RZ ;  /* 0x0000000800087210 */ /* 0x001fc80007ffe0ff */
[----:B-1----:R-:W-:Y:S01]  /*02d0*/  ISETP.GE.AND P1, PT, R8, UR5, PT ;  /* 0x0000000508007c0c */ /* 0x002fe2000bf26270 */
[----:B--2---:R-:W-:-:S05]  /*02e0*/  FFMA R13, R10, R13, R15 ;  /* 0x0000000d0a0d7223 */ /* 0x004fca000000000f */
[----:B------:R2:W-:Y:S07]  /*02f0*/  STG.E desc[UR8][R2.64], R13 ;  /* 0x0000000d02007986 */ /* 0x0005ee000c101908 */
[----:B------:R-:W-:Y:S05]  /*0300*/  @!P1 BRA `(.L_x_71) ;  /* 0xfffffffc00d49947 */ /* 0x000fea000383ffff */
.L_x_70:
[----:B-1----:R-:W-:Y:S05]  /*0310*/  BSYNC.RECONVERGENT B0 ;  /* 0x0000000000007941 */ /* 0x002fea0003800200 */
.L_x_69:
[----:B------:R-:W-:-:S04]  /*0320*/  IADD3 R11, PT, PT, R11, 0x1, RZ ;  /* 0x000000010b0b7810 */ /* 0x000fc80007ffe0ff */
[----:B------:R-:W-:-:S13]  /*0330*/  ISETP.NE.AND P1, PT, R11, 0x100, PT ;  /* 0x000001000b00780c */ /* 0x000fda0003f25270 */
[----:B------:R-:W-:Y:S05]  /*0340*/  @P1 BRA `(.L_x_72) ;  /* 0xfffffffc00a81947 */ /* 0x000fea000383ffff */
[----:B------:R-:W1:Y:S01]  /*0350*/  LDCU UR4, c[0x0][0x458] ;  /* 0x00008b00ff0477ac */ /* 0x000e620008000800 */
[----:B------:R-:W-:Y:S04]  /*0360*/  BSSY.RECONVERGENT B0, `(.L_x_73) ;  /* 0x0000010000007945 */ /* 0x000fe80003800200 */
[----:B------:R-:W-:Y:S05]  /*0370*/  @P0 BRA `(.L_x_74) ;  /* 0x0000000000380947 */ /* 0x000fea0003800000 */
[----:B--2---:R-:W2:Y:S01]  /*0380*/  S2R R3, SR_CgaCtaId ;  /* 0x0000000000037919 */ /* 0x004ea20000008800 */
[----:B------:R-:W3:Y:S01]  /*0390*/  LDC.64 R4, c[0x0][0x448] ;  /* 0x00011200ff047b82 */ /* 0x000ee20000000a00 */
[----:B------:R-:W-:Y:S02]  /*03a0*/  MOV R2, 0x400 ;  /* 0x0000040000027802 */ /* 0x000fe40000000f00 */
[----:B------:R-:W-:Y:S02]  /*03b0*/  MOV R7, R9 ;  /* 0x0000000900077202 */ /* 0x000fe40000000f00 */
[----:B--2---:R-:W-:-:S07]  /*03c0*/  LEA R8, R3, R2, 0x18 ;  /* 0x0000000203087211 */ /* 0x004fce00078ec0ff */
.L_x_75:
[----:B---34-:R-:W-:-:S05]  /*03d0*/  IMAD.WIDE R2, R7, 0x4, R4 ;  /* 0x0000000407027825 */ /* 0x018fca00078e0204 */
[----:B------:R-:W2:Y:S01]  /*03e0*/  LDG.E R11, desc[UR8][R2.64] ;  /* 0x00000008020b7981 */ /* 0x000ea2000c1e1900 */
[----:B------:R-:W-:Y:S02]  /*03f0*/  LEA R6, R7, R8, 0x2 ;  /* 0x0000000807067211 */ /* 0x000fe400078e10ff */
[----:B0-----:R-:W-:-:S04]  /*0400*/  IADD3 R7, PT, PT, R0, R7, RZ ;  /* 0x0000000700077210 */ /* 0x001fc80007ffe0ff */
[----:B------:R-:W2:Y:S01]  /*0410*/  LDS R6, [R6] ;  /* 0x0000000006067984 */ /* 0x000ea20000000800 */
[----:B-1----:R-:W-:Y:S01]  /*0420*/  ISETP.GE.AND P0, PT, R7, UR4, PT ;  /* 0x0000000407007c0c */ /* 0x002fe2000bf06270 */
[----:B--2---:R-:W-:-:S05]  /*0430*/  FADD R11, R6, R11 ;  /* 0x0000000b060b7221 */ /* 0x004fca0000000000 */
[----:B------:R4:W-:Y:S07]  /*0440*/  STG.E desc[UR8][R2.64], R11 ;  /* 0x0000000b02007986 */ /* 0x0009ee000c101908 */
[----:B------:R-:W-:Y:S05]  /*0450*/  @!P0 BRA `(.L_x_75) ;  /* 0xfffffffc00dc8947 */ /* 0x000fea000383ffff */
.L_x_74:
[----:B-1----:R-:W-:Y:S05]  /*0460*/  BSYNC.RECONVERGENT B0 ;  /* 0x0000000000007941 */ /* 0x002fea0003800200 */
.L_x_73:
[----:B------:R-:W-:Y:S01]  /*0470*/  BAR.SYNC.DEFER_BLOCKING 0x0 ;  /* 0x0000000000007b1d */ /* 0x000fe20000010000 */
[----:B------:R-:W-:-:S05]  /*0480*/  ISETP.GT.U32.AND P0, PT, R9, 0xff, PT ;  /* 0x000000ff0900780c */ /* 0x000fca0003f04070 */
[----:B------:R-:W-:Y:S08]  /*0490*/  BSSY.RECONVERGENT B0, `(.L_x_76) ;  /* 0x00000d0000007945 */ /* 0x000ff00003800200 */
[----:B------:R-:W-:Y:S05]  /*04a0*/  @P0 BRA `(.L_x_77) ;  /* 0x0000000c00380947 */ /* 0x000fea0003800000 */
[----:B--2-4-:R-:W1:Y:S02]  /*04b0*/  LDC R3, c[0x0][0x458] ;  /* 0x00011600ff037b82 */ /* 0x014e640000000800 */
[----:B-1----:R-:W-:-:S13]  /*04c0*/  ISETP.GE.AND P0, PT, R3, 0x1, PT ;  /* 0x000000010300780c */ /* 0x002fda0003f06270 */
[----:B------:R-:W-:Y:S05]  /*04d0*/  @!P0 BRA `(.L_x_78) ;  /* 0x0000000800408947 */ /* 0x000fea0003800000 */
[C---:B------:R-:W-:Y:S02]  /*04e0*/  LOP3.LUT R10, R3.reuse, 0xf, RZ, 0xc0, !PT ;  /* 0x0000000f030a7812 */ /* 0x040fe400078ec0ff */
[C---:B------:R-:W-:Y:S02]  /*04f0*/  LOP3.LUT R8, R3.reuse, 0x7, RZ, 0xc0, !PT ;  /* 0x0000000703087812 */ /* 0x040fe400078ec0ff */
[----:B------:R-:W-:Y:S02]  /*0500*/  IADD3 R2, PT, PT, R10, -0x1, RZ ;  /* 0xffffffff0a027810 */ /* 0x000fe40007ffe0ff */
[----:B------:R-:W-:Y:S02]  /*0510*/  IADD3 R4, PT, PT, R8, -0x1, RZ ;  /* 0xffffffff08047810 */ /* 0x000fe40007ffe0ff */
[----:B------:R-:W-:Y:S02]  /*0520*/  ISETP.GE.U32.AND P0, PT, R2, 0x7, PT ;  /* 0x000000070200780c */ /* 0x000fe40003f06070 */
[----:B------:R-:W-:-:S02]  /*0530*/  LOP3.LUT R2, R3, 0x7ffffff0, RZ, 0xc0, !PT ;  /* 0x7ffffff003027812 */ /* 0x000fc400078ec0ff */
[----:B------:R-:W-:Y:S02]  /*0540*/  ISETP.GE.U32.AND P1, PT, R4, 0x3, PT ;  /* 0x000000030400780c */ /* 0x000fe40003f26070 */
[----:B------:R-:W-:Y:S02]  /*0550*/  LOP3.LUT R3, R3, 0x3, RZ, 0xc0, !PT ;  /* 0x0000000303037812 */ /* 0x000fe400078ec0ff */
[----:B------:R-:W-:-:S09]  /*0560*/  MOV R11, R9 ;  /* 0x00000009000b7202 */ /* 0x000fd20000000f00 */
.L_x_84:
[----:B------:R-:W1:Y:S01]  /*0570*/  LDCU UR4, c[0x0][0x458] ;  /* 0x00008b00ff0477ac */ /* 0x000e620008000800 */
[----:B------:R-:W-:Y:S01]  /*0580*/  CS2R R16, SRZ ;  /* 0x0000000000107805 */ /* 0x000fe2000001ff00 */
[----:B-1----:R-:W-:-:S09]  /*0590*/  UISETP.GE.U32.AND UP0, UPT, UR4, 0x10, UPT ;  /* 0x000000100400788c */ /* 0x002fd2000bf06070 */
[----:B------:R-:W-:Y:S05]  /*05a0*/  BRA.U !UP0, `(.L_x_79) ;  /* 0x0000000108c47547 */ /* 0x000fea000b800000 */
[----:B------:R-:W1:Y:S01]  /*05b0*/  S2R R5, SR_CgaCtaId ;  /* 0x0000000000057919 */ /* 0x000e620000008800 */
[----:B------:R-:W-:Y:S01]  /*05c0*/  MOV R16, 0x400 ;  /* 0x0000040000107802 */ /* 0x000fe20000000f00 */
[----:B------:R-:W-:Y:S01]  /*05d0*/  HFMA2 R17, -RZ, RZ, 0, 0 ;  /* 0x00000000ff117431 */ /* 0x000fe200000001ff */
[----:B------:R-:W-:Y:S02]  /*05e0*/  MOV R19, RZ ;  /* 0x000000ff00137202 */ /* 0x000fe40000000f00 */
[----:B-1----:R-:W-:-:S07]  /*05f0*/  LEA R16, R5, R16, 0x18 ;  /* 0x0000001005107211 */ /* 0x002fce00078ec0ff */
.L_x_80:
[----:B------:R-:W1:Y:S01]  /*0600*/  LDC.64 R30, c[0x0][0x3e8] ;  /* 0x0000fa00ff1e7b82 */ /* 0x000e620000000a00 */
[----:B------:R-:W-:-:S05]  /*0610*/  LEA R5, R11, R19, 0xa ;  /* 0x000000130b057211 */ /* 0x000fca00078e50ff */
[----:B-1----:R-:W-:-:S05]  /*0620*/  IMAD.WIDE.U32 R30, R5, 0x4, R30 ;  /* 0x00000004051e7825 */ /* 0x002fca00078e001e */
[----:B------:R-:W2:Y:S04]  /*0630*/  LDG.E R4, desc[UR8][R30.64] ;  /* 0x000000081e047981 */ /* 0x000ea8000c1e1900 */
[----:B------:R-:W3:Y:S04]  /*0640*/  LDG.E R5, desc[UR8][R30.64+0x4] ;  /* 0x000004081e057981 */ /* 0x000ee8000c1e1900 */
[----:B------:R-:W4:Y:S04]  /*0650*/  LDG.E R23, desc[UR8][R30.64+0x8] ;  /* 0x000008081e177981 */ /* 0x000f28000c1e1900 */
[----:B------:R-:W5:Y:S04]  /*0660*/  LDG.E R22, desc[UR8][R30.64+0xc] ;  /* 0x00000c081e167981 */ /* 0x000f68000c1e1900 */
[----:B------:R-:W5:Y:S01]  /*0670*/  LDG.E R25, desc[UR8][R30.64+0x10] ;  /* 0x000010081e197981 */ /* 0x000f62000c1e1900 */
[----:B------:R-:W-:-:S03]  /*0680*/  LEA R21, R19, R16, 0x2 ;  /* 0x0000001013157211 */ /* 0x000fc600078e10ff */
[----:B------:R-:W5:Y:S04]  /*0690*/  LDG.E R28, desc[UR8][R30.64+0x14] ;  /* 0x000014081e1c7981 */ /* 0x000f68000c1e1900 */
[----:B------:R-:W2:Y:S04]  /*06a0*/  LDS.128 R12, [R21] ;  /* 0x00000000150c7984 */ /* 0x000ea80000000c00 */
[----:B------:R-:W5:Y:S04]  /*06b0*/  LDG.E R29, desc[UR8][R30.64+0x18] ;  /* 0x000018081e1d7981 */ /* 0x000f68000c1e1900 */
[----:B------:R-:W5:Y:S04]  /*06c0*/  LDG.E R18, desc[UR8][R30.64+0x1c] ;  /* 0x00001c081e127981 */ /* 0x000f68000c1e1900 */
[----:B------:R-:W5:Y:S04]  /*06d0*/  LDG.E R27, desc[UR8][R30.64+0x20] ;  /* 0x000020081e1b7981 */ /* 0x000f68000c1e1900 */
[----:B------:R-:W5:Y:S04]  /*06e0*/  LDG.E R20, desc[UR8][R30.64+0x24] ;  /* 0x000024081e147981 */ /* 0x000f68000c1e1900 */
[----:B------:R-:W5:Y:S04]  /*06f0*/  LDG.E R24, desc[UR8][R30.64+0x34] ;  /* 0x000034081e187981 */ /* 0x000f68000c1e1900 */
[----:B------:R-:W5:Y:S01]  /*0700*/  LDG.E R26, desc[UR8][R30.64+0x3c] ;  /* 0x00003c081e1a7981 */ /* 0x000f62000c1e1900 */
[----:B--2---:R-:W-:-:S03]  /*0710*/  FFMA R4, R12, R4, R17 ;  /* 0x000000040c047223 */ /* 0x004fc60000000011 */
[----:B------:R-:W2:Y:S01]  /*0720*/  LDG.E R17, desc[UR8][R30.64+0x28] ;  /* 0x000028081e117981 */ /* 0x000ea2000c1e1900 */
[----:B---3--:R-:W-:-:S03]  /*0730*/  FFMA R13, R13, R5, R4 ;  /* 0x000000050d0d7223 */ /* 0x008fc60000000004 */
[----:B------:R-:W1:Y:S01]  /*0740*/  LDS.128 R4, [R21+0x10] ;  /* 0x0000100015047984 */ /* 0x000e620000000c00 */
[----:B----4-:R-:W-:-:S03]  /*0750*/  FFMA R14, R14, R23, R13 ;  /* 0x000000170e0e7223 */ /* 0x010fc6000000000d */
[----:B------:R-:W3:Y:S01]  /*0760*/  LDG.E R23, desc[UR8][R30.64+0x30] ;  /* 0x000030081e177981 */ /* 0x000ee2000c1e1900 */
[----:B-----5:R-:W-:-:S03]  /*0770*/  FFMA R15, R15, R22, R14 ;  /* 0x000000160f0f7223 */ /* 0x020fc6000000000e */
[----:B------:R-:W4:Y:S01]  /*0780*/  LDG.E R22, desc[UR8][R30.64+0x2c] ;  /* 0x00002c081e167981 */ /* 0x000f22000c1e1900 */
[----:B-1----:R-:W-:-:S03]  /*0790*/  FFMA R4, R4, R25, R15 ;  /* 0x0000001904047223 */ /* 0x002fc6000000000f */
[----:B------:R-:W5:Y:S04]  /*07a0*/  LDG.E R25, desc[UR8][R30.64+0x38] ;  /* 0x000038081e197981 */ /* 0x000f68000c1e1900 */
[----:B------:R-:W1:Y:S01]  /*07b0*/  LDS.128 R12, [R21+0x20] ;  /* 0x00002000150c7984 */ /* 0x000e620000000c00 */
[----:B------:R-:W-:-:S04]  /*07c0*/  FFMA R5, R5, R28, R4 ;  /* 0x0000001c05057223 */ /* 0x000fc80000000004 */
[----:B------:R-:W-:-:S04]  /*07d0*/  FFMA R6, R6, R29, R5 ;  /* 0x0000001d06067223 */ /* 0x000fc80000000005 */
[----:B------:R-:W-:-:S04]  /*07e0*/  FFMA R7, R7, R18, R6 ;  /* 0x0000001207077223 */ /* 0x000fc80000000006 */
[----:B-1----:R-:W-:Y:S02]  /*07f0*/  FFMA R12, R12, R27, R7 ;  /* 0x0000001b0c0c7223 */ /* 0x002fe40000000007 */
[----:B------:R-:W3:Y:S02]  /*0800*/  LDS.128 R4, [R21+0x30] ;  /* 0x0000300015047984 */ /* 0x000ee40000000c00 */
[----:B------:R-:W-:Y:S01]  /*0810*/  FFMA R13, R13, R20, R12 ;  /* 0x000000140d0d7223 */ /* 0x000fe2000000000c */
[----:B------:R-:W-:-:S04]  /*0820*/  IADD3 R19, PT, PT, R19, 0x10, RZ ;  /* 0x0000001013137810 */ /* 0x000fc80007ffe0ff */
[----:B------:R-:W-:Y:S01]  /*0830*/  ISETP.NE.AND P2, PT, R19, R2, PT ;  /* 0x000000021300720c */ /* 0x000fe20003f45270 */
[----:B--2---:R-:W-:-:S04]  /*0840*/  FFMA R14, R14, R17, R13 ;  /* 0x000000110e0e7223 */ /* 0x004fc8000000000d */
[----:B----4-:R-:W-:-:S04]  /*0850*/  FFMA R15, R15, R22, R14 ;  /* 0x000000160f0f7223 */ /* 0x010fc8000000000e */
[----:B---3--:R-:W-:-:S04]  /*0860*/  FFMA R4, R4, R23, R15 ;  /* 0x0000001704047223 */ /* 0x008fc8000000000f */
[----:B------:R-:W-:-:S04]  /*0870*/  FFMA R5, R5, R24, R4 ;  /* 0x0000001805057223 */ /* 0x000fc80000000004 */
[----:B-----5:R-:W-:-:S04]  /*0880*/  FFMA R6, R6, R25, R5 ;  /* 0x0000001906067223 */ /* 0x020fc80000000005 */
[----:B------:R-:W-:Y:S01]  /*0890*/  FFMA R17, R7, R26, R6 ;  /* 0x0000001a07117223 */ /* 0x000fe20000000006 */
[----:B------:R-:W-:Y:S06]  /*08a0*/  @P2 BRA `(.L_x_80) ;  /* 0xfffffffc00542947 */ /* 0x000fec000383ffff */
[----:B------:R-:W-:-:S07]  /*08b0*/  MOV R16, R2 ;  /* 0x0000000200107202 */ /* 0x000fce0000000f00 */
.L_x_79:
[----:B------:R-:W-:-:S13]  /*08c0*/  ISETP.NE.AND P2, PT, R10, RZ, PT ;  /* 0x000000ff0a00720c */ /* 0x000fda0003f45270 */
[----:B------:R-:W-:Y:S05]  /*08d0*/  @!P2 BRA `(.L_x_81) ;  /* 0x000000040008a947 */ /* 0x000fea0003800000 */
[----:B------:R-:W-:Y:S01]  /*08e0*/  ISETP.NE.AND P2, PT, R8, RZ, PT ;  /* 0x000000ff0800720c */ /* 0x000fe20003f45270 */
[----:B------:R-:W-:-:S12]  /*08f0*/  @!P0 BRA `(.L_x_82) ;  /* 0x0000000000688947 */ /* 0x000fd80003800000 */
[----:B------:R-:W1:Y:S01]  /*0900*/  LDC.64 R18, c[0x0][0x3e8] ;  /* 0x0000fa00ff127b82 */ /* 0x000e620000000a00 */
[----:B------:R-:W-:-:S05]  /*0910*/  LEA R5, R11, R16, 0xa ;  /* 0x000000100b057211 */ /* 0x000fca00078e50ff */
[----:B-1----:R-:W-:-:S05]  /*0920*/  IMAD.WIDE.U32 R18, R5, 0x4, R18 ;  /* 0x0000000405127825 */ /* 0x002fca00078e0012 */
[----:B------:R-:W2:Y:S04]  /*0930*/  LDG.E R27, desc[UR8][R18.64] ;  /* 0x00000008121b7981 */ /* 0x000ea8000c1e1900 */
[----:B------:R-:W3:Y:S04]  /*0940*/  LDG.E R29, desc[UR8][R18.64+0x4] ;  /* 0x00000408121d7981 */ /* 0x000ee8000c1e1900 */
[----:B------:R-:W4:Y:S04]  /*0950*/  LDG.E R25, desc[UR8][R18.64+0x8] ;  /* 0x0000080812197981 */ /* 0x000f28000c1e1900 */
[----:B------:R-:W5:Y:S04]  /*0960*/  LDG.E R22, desc[UR8][R18.64+0xc] ;  /* 0x00000c0812167981 */ /* 0x000f68000c1e1900 */
[----:B------:R-:W5:Y:S04]  /*0970*/  LDG.E R23, desc[UR8][R18.64+0x10] ;  /* 0x0000100812177981 */ /* 0x000f68000c1e1900 */
[----:B------:R-:W5:Y:S04]  /*0980*/  LDG.E R20, desc[UR8][R18.64+0x14] ;  /* 0x0000140812147981 */ /* 0x000f68000c1e1900 */
[----:B------:R-:W5:Y:S04]  /*0990*/  LDG.E R21, desc[UR8][R18.64+0x18] ;  /* 0x0000180812157981 */ /* 0x000f68000c1e1900 */
[----:B------:R-:W5:Y:S01]  /*09a0*/  LDG.E R24, desc[UR8][R18.64+0x1c] ;  /* 0x00001c0812187981 */ /* 0x000f62000c1e1900 */
[----:B------:R-:W1:Y:S01]  /*09b0*/  S2UR UR5, SR_CgaCtaId ;  /* 0x00000000000579c3 */ /* 0x000e620000008800 */
[----:B------:R-:W-:-:S02]  /*09c0*/  UMOV UR4, 0x400 ;  /* 0x0000040000047882 */ /* 0x000fc40000000000 */
[----:B-1----:R-:W-:-:S06]  /*09d0*/  ULEA UR4, UR5, UR4, 0x18 ;  /* 0x0000000405047291 */ /* 0x002fcc000f8ec0ff */
[C---:B------:R-:W-:Y:S02]  /*09e0*/  LEA R26, R16.reuse, UR4, 0x2 ;  /* 0x00000004101a7c11 */ /* 0x040fe4000f8e10ff */
[----:B------:R-:W-:-:S03]  /*09f0*/  IADD3 R16, PT, PT, R16, 0x8, RZ ;  /* 0x0000000810107810 */ /* 0x000fc60007ffe0ff */
[----:B------:R-:W2:Y:S04]  /*0a00*/  LDS.128 R4, [R26] ;  /* 0x000000001a047984 */ /* 0x000ea80000000c00 */
[----:B------:R-:W1:Y:S01]  /*0a10*/  LDS.128 R12, [R26+0x10] ;  /* 0x000010001a0c7984 */ /* 0x000e620000000c00 */
[----:B--2---:R-:W-:-:S04]  /*0a20*/  FFMA R4, R4, R27, R17 ;  /* 0x0000001b04047223 */ /* 0x004fc80000000011 */
[----:B---3--:R-:W-:-:S04]  /*0a30*/  FFMA R4, R29, R5, R4 ;  /* 0x000000051d047223 */ /* 0x008fc80000000004 */
[----:B----4-:R-:W-:-:S04]  /*0a40*/  FFMA R25, R25, R6, R4 ;  /* 0x0000000619197223 */ /* 0x010fc80000000004 */
[----:B-----5:R-:W-:-:S04]  /*0a50*/  FFMA R7, R22, R7, R25 ;  /* 0x0000000716077223 */ /* 0x020fc80000000019 */
[----:B-1----:R-:W-:-:S04]  /*0a60*/  FFMA R7, R12, R23, R7 ;  /* 0x000000170c077223 */ /* 0x002fc80000000007 */
[----:B------:R-:W-:-:S04]  /*0a70*/  FFMA R20, R20, R13, R7 ;  /* 0x0000000d14147223 */ /* 0x000fc80000000007 */
[----:B------:R-:W-:-:S04]  /*0a80*/  FFMA R21, R21, R14, R20 ;  /* 0x0000000e15157223 */ /* 0x000fc80000000014 */
[----:B------:R-:W-:-:S07]  /*0a90*/  FFMA R17, R24, R15, R21 ;  /* 0x0000000f18117223 */ /* 0x000fce0000000015 */
.L_x_82:
        /* <DEDUP_REMOVED lines=9> */
[----:B------:R-:W5:Y:S01]  /*0b30*/  LDG.E R19, desc[UR8][R12.64+0xc] ;  /* 0x00000c080c137981 */ /* 0x000f62000c1e1900 */
[----:B------:R-:W1:Y:S01]  /*0b40*/  S2UR UR5, SR_CgaCtaId ;  /* 0x00000000000579c3 */ /* 0x000e620000008800 */
[----:B------:R-:W-:-:S02]  /*0b50*/  UMOV UR4, 0x400 ;  /* 0x0000040000047882 */ /* 0x000fc40000000000 */
[----:B-1----:R-:W-:-:S06]  /*0b60*/  ULEA UR4, UR5, UR4, 0x18 ;  /* 0x0000000405047291 */ /* 0x002fcc000f8ec0ff */
[C---:B------:R-:W-:Y:S02]  /*0b70*/  LEA R4, R16.reuse, UR4, 0x2 ;  /* 0x0000000410047c11 */ /* 0x040fe4000f8e10ff */
[----:B------:R-:W-:-:S04]  /*0b80*/  IADD3 R16, PT, PT, R16, 0x4, RZ ;  /* 0x0000000410107810 */ /* 0x000fc80007ffe0ff */
[----:B------:R-:W2:Y:S02]  /*0b90*/  LDS.128 R4, [R4] ;  /* 0x0000000004047984 */ /* 0x000ea40000000c00 */
[----:B--2---:R-:W-:-:S04]  /*0ba0*/  FFMA R14, R4, R14, R17 ;  /* 0x0000000e040e7223 */ /* 0x004fc80000000011 */
[----:B---3--:R-:W-:-:S04]  /*0bb0*/  FFMA R5, R15, R5, R14 ;  /* 0x000000050f057223 */ /* 0x008fc8000000000e */
[----:B----4-:R-:W-:-:S04]  /*0bc0*/  FFMA R6, R18, R6, R5 ;  /* 0x0000000612067223 */ /* 0x010fc80000000005 */
[----:B-----5:R-:W-:-:S07]  /*0bd0*/  FFMA R17, R19, R7, R6 ;  /* 0x0000000713117223 */ /* 0x020fce0000000006 */
.L_x_83:
[----:B------:R-:W-:Y:S05]  /*0be0*/  @!P2 BRA `(.L_x_81) ;  /* 0x000000000044a947 */ /* 0x000fea0003800000 */
[----:B------:R-:W1:Y:S01]  /*0bf0*/  LDC.64 R12, c[0x0][0x3e8] ;  /* 0x0000fa00ff0c7b82 */ /* 0x000e620000000a00 */
[----:B------:R-:W-:-:S05]  /*0c00*/  LEA R5, R11, R16, 0xa ;  /* 0x000000100b057211 */ /* 0x000fca00078e50ff */
[----:B-1----:R-:W-:-:S05]  /*0c10*/  IMAD.WIDE.U32 R12, R5, 0x4, R12 ;  /* 0x00000004050c7825 */ /* 0x002fca00078e000c */
[----:B------:R-:W2:Y:S01]  /*0c20*/  LDG.E R14, desc[UR8][R12.64] ;  /* 0x000000080c0e7981 */ /* 0x000ea2000c1e1900 */
[----:B------:R-:W1:Y:S01]  /*0c30*/  S2UR UR5, SR_CgaCtaId ;  /* 0x00000000000579c3 */ /* 0x000e620000008800 */
[----:B------:R-:W-:Y:S01]  /*0c40*/  UMOV UR4, 0x400 ;  /* 0x0000040000047882 */ /* 0x000fe20000000000 */
[----:B------:R-:W-:Y:S01]  /*0c50*/  ISETP.NE.AND P2, PT, R3, 0x1, PT ;  /* 0x000000010300780c */ /* 0x000fe20003f45270 */
[----:B-1----:R-:W-:-:S06]  /*0c60*/  ULEA UR4, UR5, UR4, 0x18 ;  /* 0x0000000405047291 */ /* 0x002fcc000f8ec0ff */
[----:B------:R-:W-:-:S06]  /*0c70*/  LEA R4, R16, UR4, 0x2 ;  /* 0x0000000410047c11 */ /* 0x000fcc000f8e10ff */
[----:B------:R-:W2:Y:S02]  /*0c80*/  LDS.128 R4, [R4] ;  /* 0x0000000004047984 */ /* 0x000ea40000000c00 */
[----:B--2---:R-:W-:Y:S01]  /*0c90*/  FFMA R17, R4, R14, R17 ;  /* 0x0000000e04117223 */ /* 0x004fe20000000011 */
[----:B------:R-:W-:Y:S06]  /*0ca0*/  @!P2 BRA `(.L_x_81) ;  /* 0x000000000014a947 */ /* 0x000fec0003800000 */
[----:B------:R-:W-:Y:S01]  /*0cb0*/  ISETP.NE.AND P2, PT, R3, 0x2, PT ;  /* 0x000000020300780c */ /* 0x000fe20003f45270 */
[----:B------:R-:W2:-:S12]  /*0cc0*/  LDG.E R4, desc[UR8][R12.64+0x4] ;  /* 0x000004080c047981 */ /* 0x000e98000c1e1900 */
[----:B------:R-:W3:Y:S01]  /*0cd0*/  @P2 LDG.E R14, desc[UR8][R12.64+0x8] ;  /* 0x000008080c0e2981 */ /* 0x000ee2000c1e1900 */
[----:B--2---:R-:W-:-:S04]  /*0ce0*/  FFMA R17, R4, R5, R17 ;  /* 0x0000000504117223 */ /* 0x004fc80000000011 */
[----:B---3--:R-:W-:-:S07]  /*0cf0*/  @P2 FFMA R17, R14, R6, R17 ;  /* 0x000000060e112223 */ /* 0x008fce0000000011 */
.L_x_81:
[----:B------:R-:W1:Y:S02]  /*0d00*/  LDC.64 R4, c[0x0][0x3a8] ;  /* 0x0000ea00ff047b82 */ /* 0x000e640000000a00 */
[----:B-1----:R-:W-:-:S06]  /*0d10*/  IMAD.WIDE.U32 R4, R11, 0x4, R4 ;  /* 0x000000040b047825 */ /* 0x002fcc00078e0004 */
[----:B------:R-:W2:Y:S01]  /*0d20*/  LDG.E R4, desc[UR8][R4.64] ;  /* 0x0000000804047981 */ /* 0x000ea2000c1e1900 */
[----:B------:R-:W1:Y:S01]  /*0d30*/  S2UR UR5, SR_CgaCtaId ;  /* 0x00000000000579c3 */ /* 0x000e620000008800 */
[----:B------:R-:W-:Y:S02]  /*0d40*/  UMOV UR4, 0x400 ;  /* 0x0000040000047882 */ /* 0x000fe40000000000 */
[----:B-1----:R-:W-:-:S06]  /*0d50*/  ULEA UR4, UR5, UR4, 0x18 ;  /* 0x0000000405047291 */ /* 0x002fcc000f8ec0ff */
[----:B------:R-:W-:Y:S02]  /*0d60*/  LEA R6, R11, UR4, 0x2 ;  /* 0x000000040b067c11 */ /* 0x000fe4000f8e10ff */
[----:B0-----:R-:W-:Y:S02]  /*0d70*/  IADD3 R11, PT, PT, R0, R11, RZ ;  /* 0x0000000b000b7210 */ /* 0x001fe40007ffe0ff */
[----:B--2---:R-:W-:-:S04]  /*0d80*/  FSETP.GT.AND P2, PT, R4, RZ, PT ;  /* 0x000000ff0400720b */ /* 0x004fc80003f44000 */
[----:B------:R-:W-:Y:S02]  /*0d90*/  FSEL R17, R17, RZ, P2 ;  /* 0x000000ff11117208 */ /* 0x000fe40001000000 */
[----:B------:R-:W-:-:S03]  /*0da0*/  ISETP.GE.U32.AND P2, PT, R11, 0x100, PT ;  /* 0x000001000b00780c */ /* 0x000fc60003f46070 */
[----:B------:R1:W-:Y:S10]  /*0db0*/  STS [R6+0x1000], R17 ;  /* 0x0010001106007388 */ /* 0x0003f40000000800 */
[----:B-1----:R-:W-:Y:S05]  /*0dc0*/  @!P2 BRA `(.L_x_84) ;  /* 0xfffffff400e8a947 */ /* 0x002fea000383ffff */
[----:B------:R-:W-:Y:S05]  /*0dd0*/  BRA `(.L_x_77) ;  /* 0x0000000000ec7947 */ /* 0x000fea0003800000 */
.L_x_78:
[----:B0-----:R-:W0:Y:S01]  /*0de0*/  I2F.U32.RP R7, R0 ;  /* 0x0000000000077306 */ /* 0x001e220000209000 */
[----:B------:R-:W-:Y:S01]  /*0df0*/  IADD3 R4, PT, PT, R9, R0, RZ ;  /* 0x0000000009047210 */ /* 0x000fe20007ffe0ff */
[----:B------:R-:W-:Y:S01]  /*0e00*/  BSSY.RECONVERGENT B1, `(.L_x_85) ;  /* 0x0000029000017945 */ /* 0x000fe20003800200 */
[----:B------:R-:W-:Y:S02]  /*0e10*/  ISETP.NE.U32.AND P2, PT, R0, RZ, PT ;  /* 0x000000ff0000720c */ /* 0x000fe40003f45070 */
[C---:B------:R-:W-:Y:S02]  /*0e20*/  ISETP.GE.U32.AND P0, PT, R4.reuse, 0x100, PT ;  /* 0x000001000400780c */ /* 0x040fe40003f06070 */
[----:B------:R-:W-:Y:S02]  /*0e30*/  VIMNMX R5, PT, PT, R4, 0x100, !PT ;  /* 0x0000010004057848 */ /* 0x000fe40007fe0100 */
[----:B------:R-:W-:-:S04]  /*0e40*/  SEL R6, RZ, 0x1, P0 ;  /* 0x00000001ff067807 */ /* 0x000fc80000000000 */
[----:B------:R-:W-:Y:S01]  /*0e50*/  IADD3 R5, PT, PT, R5, -R4, -R6 ;  /* 0x8000000405057210 */ /* 0x000fe20007ffe806 */
[----:B0-----:R-:W0:Y:S02]  /*0e60*/  MUFU.RCP R7, R7 ;  /* 0x0000000700077308 */ /* 0x001e240000001000 */
[----:B0-----:R-:W-:-:S06]  /*0e70*/  IADD3 R2, PT, PT, R7, 0xffffffe, RZ ;  /* 0x0ffffffe07027810 */ /* 0x001fcc0007ffe0ff */
[----:B------:R0:W1:Y:S02]  /*0e80*/  F2I.FTZ.U32.TRUNC.NTZ R3, R2 ;  /* 0x0000000200037305 */ /* 0x000064000021f000 */
[----:B0-----:R-:W-:Y:S01]  /*0e90*/  HFMA2 R2, -RZ, RZ, 0, 0 ;  /* 0x00000000ff027431 */ /* 0x001fe200000001ff */
[----:B-1----:R-:W-:-:S05]  /*0ea0*/  IADD3 R11, PT, PT, RZ, -R3, RZ ;  /* 0x80000003ff0b7210 */ /* 0x002fca0007ffe0ff */
[----:B------:R-:W-:-:S04]  /*0eb0*/  IMAD R11, R11, R0, RZ ;  /* 0x000000000b0b7224 */ /* 0x000fc800078e02ff */
[----:B------:R-:W-:-:S06]  /*0ec0*/  IMAD.HI.U32 R8, R3, R11, R2 ;  /* 0x0000000b03087227 */ /* 0x000fcc00078e0002 */
[----:B------:R-:W-:-:S05]  /*0ed0*/  IMAD.HI.U32 R3, R8, R5, RZ ;  /* 0x0000000508037227 */ /* 0x000fca00078e00ff */
[----:B------:R-:W-:-:S05]  /*0ee0*/  IADD3 R2, PT, PT, -R3, RZ, RZ ;  /* 0x000000ff03027210 */ /* 0x000fca0007ffe1ff */
[----:B------:R-:W-:-:S05]  /*0ef0*/  IMAD R5, R0, R2, R5 ;  /* 0x0000000200057224 */ /* 0x000fca00078e0205 */
[----:B------:R-:W-:-:S13]  /*0f00*/  ISETP.GE.U32.AND P0, PT, R5, R0, PT ;  /* 0x000000000500720c */ /* 0x000fda0003f06070 */
[-C--:B------:R-:W-:Y:S02]  /*0f10*/  @P0 IADD3 R5, PT, PT, R5, -R0.reuse, RZ ;  /* 0x8000000005050210 */ /* 0x080fe40007ffe0ff */
[----:B------:R-:W-:Y:S02]  /*0f20*/  @P0 IADD3 R3, PT, PT, R3, 0x1, RZ ;  /* 0x0000000103030810 */ /* 0x000fe40007ffe0ff */
[----:B------:R-:W-:-:S13]  /*0f30*/  ISETP.GE.U32.AND P1, PT, R5, R0, PT ;  /* 0x000000000500720c */ /* 0x000fda0003f26070 */
[----:B------:R-:W-:Y:S02]  /*0f40*/  @P1 IADD3 R3, PT, PT, R3, 0x1, RZ ;  /* 0x0000000103031810 */ /* 0x000fe40007ffe0ff */
[----:B------:R-:W-:-:S04]  /*0f50*/  @!P2 LOP3.LUT R3, RZ, R0, RZ, 0x33, !PT ;  /* 0x00000000ff03a212 */ /* 0x000fc800078e33ff */
[----:B------:R-:W-:-:S04]  /*0f60*/  IADD3 R2, PT, PT, R6, R3, RZ ;  /* 0x0000000306027210 */ /* 0x000fc80007ffe0ff */
[C---:B------:R-:W-:Y:S02]  /*0f70*/  LOP3.LUT R3, R2.reuse, 0x3, RZ, 0xc0, !PT ;  /* 0x0000000302037812 */ /* 0x040fe400078ec0ff */
[----:B------:R-:W-:Y:S02]  /*0f80*/  ISETP.GE.U32.AND P1, PT, R2, 0x3, PT ;  /* 0x000000030200780c */ /* 0x000fe40003f26070 */
[----:B------:R-:W-:Y:S02]  /*0f90*/  ISETP.NE.AND P0, PT, R3, 0x3, PT ;  /* 0x000000030300780c */ /* 0x000fe40003f05270 */
[----:B------:R-:W-:-:S11]  /*0fa0*/  MOV R3, R9 ;  /* 0x0000000900037202 */ /* 0x000fd60000000f00 */
[----:B------:R-:W-:Y:S05]  /*0fb0*/  @!P0 BRA `(.L_x_86) ;  /* 0x0000000000348947 */ /* 0x000fea0003800000 */
[----:B------:R-:W0:Y:S01]  /*0fc0*/  S2R R6, SR_CgaCtaId ;  /* 0x0000000000067919 */ /* 0x000e220000008800 */
[----:B------:R-:W-:Y:S02]  /*0fd0*/  MOV R3, 0x400 ;  /* 0x0000040000037802 */ /* 0x000fe40000000f00 */
[----:B------:R-:W-:Y:S02]  /*0fe0*/  IADD3 R2, PT, PT, R2, 0x1, RZ ;  /* 0x0000000102027810 */ /* 0x000fe40007ffe0ff */
[----:B------:R-:W-:Y:S02]  /*0ff0*/  MOV R4, RZ ;  /* 0x000000ff00047202 */ /* 0x000fe40000000f00 */
[----:B------:R-:W-:Y:S02]  /*1000*/  LOP3.LUT R5, R2, 0x3, RZ, 0xc0, !PT ;  /* 0x0000000302057812 */ /* 0x000fe400078ec0ff */
[----:B0-----:R-:W-:Y:S02]  /*1010*/  LEA R6, R6, R3, 0x18 ;  /* 0x0000000306067211 */ /* 0x001fe400078ec0ff */
[----:B------:R-:W-:-:S07]  /*1020*/  MOV R3, R9 ;  /* 0x0000000900037202 */ /* 0x000fce0000000f00 */
.L_x_87:
[----:B------:R-:W-:Y:S02]  /*1030*/  LEA R2, R3, R6, 0x2 ;  /* 0x0000000603027211 */ /* 0x000fe400078e10ff */
[----:B------:R-:W-:Y:S02]  /*1040*/  IADD3 R4, PT, PT, R4, 0x1, RZ ;  /* 0x0000000104047810 */ /* 0x000fe40007ffe0ff */
[----:B------:R-:W-:Y:S01]  /*1050*/  IADD3 R3, PT, PT, R0, R3, RZ ;  /* 0x0000000300037210 */ /* 0x000fe20007ffe0ff */
[----:B------:R0:W-:Y:S01]  /*1060*/  STS [R2+0x1000], RZ ;  /* 0x001000ff02007388 */ /* 0x0001e20000000800 */
[----:B------:R-:W-:-:S13]  /*1070*/  ISETP.NE.AND P0, PT, R4, R5, PT ;  /* 0x000000050400720c */ /* 0x000fda0003f05270 */
[----:B0-----:R-:W-:Y:S05]  /*1080*/  @P0 BRA `(.L_x_87) ;  /* 0xfffffffc00e80947 */ /* 0x001fea000383ffff */
.L_x_86:
[----:B------:R-:W-:Y:S05]  /*1090*/  BSYNC.RECONVERGENT B1 ;  /* 0x0000000000017941 */ /* 0x000fea0003800200 */
.L_x_85:
[----:B------:R-:W-:Y:S05]  /*10a0*/  @!P1 BRA `(.L_x_77) ;  /* 0x0000000000389947 */ /* 0x000fea0003800000 */
[----:B------:R-:W0:Y:S01]  /*10b0*/  S2R R5, SR_CgaCtaId ;  /* 0x0000000000057919 */ /* 0x000e220000008800 */
[----:B------:R-:W-:-:S04]  /*10c0*/  MOV R2, 0x400 ;  /* 0x0000040000027802 */ /* 0x000fc80000000f00 */
[----:B0-----:R-:W-:-:S07]  /*10d0*/  LEA R4, R5, R2, 0x18 ;  /* 0x0000000205047211 */ /* 0x001fce00078ec0ff */
.L_x_88:
[----:B-1----:R-:W-:Y:S02]  /*10e0*/  LEA R11, R3, R4, 0x2 ;  /* 0x00000004030b7211 */ /* 0x002fe400078e10ff */
[C---:B------:R-:W-:Y:S02]  /*10f0*/  LEA R3, R0.reuse, R3, 0x2 ;  /* 0x0000000300037211 */ /* 0x040fe400078e10ff */
[C---:B------:R-:W-:Y:S01]  /*1100*/  LEA R5, R0.reuse, R11, 0x2 ;  /* 0x0000000b00057211 */ /* 0x040fe200078e10ff */
[----:B------:R1:W-:Y:S01]  /*1110*/  STS [R11+0x1000], RZ ;  /* 0x001000ff0b007388 */ /* 0x0003e20000000800 */
[----:B------:R-:W-:Y:S02]  /*1120*/  ISETP.GE.U32.AND P0, PT, R3, 0x100, PT ;  /* 0x000001000300780c */ /* 0x000fe40003f06070 */
[C---:B------:R-:W-:Y:S01]  /*1130*/  LEA R7, R0.reuse, R5, 0x2 ;  /* 0x0000000500077211 */ /* 0x040fe200078e10ff */
[----:B------:R1:W-:Y:S03]  /*1140*/  STS [R5+0x1000], RZ ;  /* 0x001000ff05007388 */ /* 0x0003e60000000800 */
[----:B------:R-:W-:Y:S01]  /*1150*/  LEA R2, R0, R7, 0x2 ;  /* 0x0000000700027211 */ /* 0x000fe200078e10ff */
[----:B------:R1:W-:Y:S04]  /*1160*/  STS [R7+0x1000], RZ ;  /* 0x001000ff07007388 */ /* 0x0003e80000000800 */
[----:B------:R1:W-:Y:S02]  /*1170*/  STS [R2+0x1000], RZ ;  /* 0x001000ff02007388 */ /* 0x0003e40000000800 */
[----:B------:R-:W-:Y:S05]  /*1180*/  @!P0 BRA `(.L_x_88) ;  /* 0xfffffffc00d48947 */ /* 0x000fea000383ffff */
.L_x_77:
[----:B------:R-:W-:Y:S05]  /*1190*/  BSYNC.RECONVERGENT B0 ;  /* 0x0000000000007941 */ /* 0x000fea0003800200 */
.L_x_76:
[----:B------:R-:W-:Y:S01]  /*11a0*/  BAR.SYNC.DEFER_BLOCKING 0x0 ;  /* 0x0000000000007b1d */ /* 0x000fe20000010000 */
[----:B------:R-:W-:-:S05]  /*11b0*/  ISETP.GT.U32.AND P0, PT, R9, 0x9f, PT ;  /* 0x0000009f0900780c */ /* 0x000fca0003f04070 */
[----:B------:R-:W-:Y:S08]  /*11c0*/  BSSY.RECONVERGENT B0, `(.L_x_89) ;  /* 0x00000b4000007945 */ /* 0x000ff00003800200 */
[----:B------:R-:W-:Y:S05]  /*11d0*/  @P0 BRA `(.L_x_90) ;  /* 0x0000000800c80947 */ /* 0x000fea0003800000 */
[----:B------:R-:W3:Y:S01]  /*11e0*/  S2UR UR5, SR_CgaCtaId ;  /* 0x00000000000579c3 */ /* 0x000ee20000008800 */
[----:B------:R-:W-:Y:S01]  /*11f0*/  UMOV UR4, 0x400 ;  /* 0x0000040000047882 */ /* 0x000fe20000000000 */
[----:B-1--4-:R-:W-:Y:S01]  /*1200*/  MOV R11, R9 ;  /* 0x00000009000b7202 */ /* 0x012fe20000000f00 */
[----:B---3--:R-:W-:-:S06]  /*1210*/  ULEA UR4, UR5, UR4, 0x18 ;  /* 0x0000000405047291 */ /* 0x008fcc000f8ec0ff */
[----:B--2---:R-:W-:-:S07]  /*1220*/  MOV R2, UR4 ;  /* 0x0000000400027c02 */ /* 0x004fce0008000f00 */
.L_x_92:
[----:B------:R-:W-:Y:S01]  /*1230*/  HFMA2 R19, -RZ, RZ, 0, 0 ;  /* 0x00000000ff137431 */ /* 0x000fe200000001ff */
[----:B------:R-:W-:-:S07]  /*1240*/  MOV R3, RZ ;  /* 0x000000ff00037202 */ /* 0x000fce0000000f00 */
.L_x_91:
        /* <DEDUP_REMOVED lines=10> */
[----:B------:R-:W2:Y:S04]  /*12f0*/  LDS.128 R4, [R8+0x1000] ;  /* 0x0010000008047984 */ /* 0x000ea80000000c00 */
[----:B------:R-:W5:Y:S04]  /*1300*/  LDG.E R23, desc[UR8][R32.64+0x18] ;  /* 0x0000180820177981 */ /* 0x000f68000c1e1900 */
[----:B------:R-:W5:Y:S04]  /*1310*/  LDG.E R20, desc[UR8][R32.64+0x1c] ;  /* 0x00001c0820147981 */ /* 0x000f68000c1e1900 */
[----:B------:R-:W5:Y:S04]  /*1320*/  LDG.E R21, desc[UR8][R32.64+0x20] ;  /* 0x0000200820157981 */ /* 0x000f68000c1e1900 */
        /* <DEDUP_REMOVED lines=8> */
[----:B---3--:R-:W-:-:S04]  /*13b0*/  FFMA R5, R5, R15, R4 ;  /* 0x0000000f05057223 */ /* 0x008fc80000000004 */
[----:B----4-:R-:W-:-:S04]  /*13c0*/  FFMA R6, R6, R13, R5 ;  /* 0x0000000d06067223 */ /* 0x010fc80000000005 */
[----:B-----5:R-:W-:Y:S02]  /*13d0*/  FFMA R7, R7, R12, R6 ;  /* 0x0000000c07077223 */ /* 0x020fe40000000006 */
[----:B------:R-:W1:Y:S01]  /*13e0*/  LDS.128 R12, [R8+0x1010] ;  /* 0x00101000080c7984 */ /* 0x000e620000000c00 */
[----:B------:R-:W-:-:S05]  /*13f0*/  IADD3 R29, PT, PT, R10, 0x10, RZ ;  /* 0x000000100a1d7810 */ /* 0x000fca0007ffe0ff */
[----:B------:R-:W-:-:S04]  /*1400*/  IMAD.WIDE.U32 R28, R29, 0x4, R30 ;  /* 0x000000041d1c7825 */ /* 0x000fc800078e001e */
[----:B-1----:R-:W-:Y:S02]  /*1410*/  FFMA R12, R12, R25, R7 ;  /* 0x000000190c0c7223 */ /* 0x002fe40000000007 */
[----:B------:R-:W1:Y:S04]  /*1420*/  LDS.128 R4, [R8+0x1020] ;  /* 0x0010200008047984 */ /* 0x000e680000000c00 */
[----:B------:R-:W3:Y:S01]  /*1430*/  LDG.E R25, desc[UR8][R28.64] ;  /* 0x000000081c197981 */ /* 0x000ee2000c1e1900 */
[----:B------:R-:W-:-:S03]  /*1440*/  FFMA R13, R13, R22, R12 ;  /* 0x000000160d0d7223 */ /* 0x000fc6000000000c */
[----:B------:R-:W4:Y:S01]  /*1450*/  LDG.E R22, desc[UR8][R28.64+0x4] ;  /* 0x000004081c167981 */ /* 0x000f22000c1e1900 */
[----:B------:R-:W-:-:S03]  /*1460*/  FFMA R14, R14, R23, R13 ;  /* 0x000000170e0e7223 */ /* 0x000fc6000000000d */
[----:B------:R-:W5:Y:S01]  /*1470*/  LDG.E R23, desc[UR8][R28.64+0x8] ;  /* 0x000008081c177981 */ /* 0x000f62000c1e1900 */
[----:B------:R-:W-:-:S03]  /*1480*/  FFMA R15, R15, R20, R14 ;  /* 0x000000140f0f7223 */ /* 0x000fc6000000000e */
[----:B------:R-:W5:Y:S01]  /*1490*/  LDG.E R20, desc[UR8][R28.64+0x1c] ;  /* 0x00001c081c147981 */ /* 0x000f62000c1e1900 */
[----:B-1----:R-:W-:-:S03]  /*14a0*/  FFMA R4, R4, R21, R15 ;  /* 0x0000001504047223 */ /* 0x002fc6000000000f */
[----:B------:R-:W1:Y:S01]  /*14b0*/  LDS.128 R12, [R8+0x1030] ;  /* 0x00103000080c7984 */ /* 0x000e620000000c00 */
[----:B------:R-:W-:-:S03]  /*14c0*/  FFMA R5, R5, R18, R4 ;  /* 0x0000001205057223 */ /* 0x000fc60000000004 */
[----:B------:R-:W5:Y:S04]  /*14d0*/  LDG.E R18, desc[UR8][R28.64+0xc] ;  /* 0x00000c081c127981 */ /* 0x000f68000c1e1900 */
[----:B------:R-:W5:Y:S01]  /*14e0*/  LDG.E R21, desc[UR8][R28.64+0x18] ;  /* 0x000018081c157981 */ /* 0x000f62000c1e1900 */
[----:B--2---:R-:W-:-:S03]  /*14f0*/  FFMA R6, R6, R19, R5 ;  /* 0x0000001306067223 */ /* 0x004fc60000000005 */
[----:B------:R-:W2:Y:S01]  /*1500*/  LDG.E R19, desc[UR8][R28.64+0x10] ;  /* 0x000010081c137981 */ /* 0x000ea2000c1e1900 */
[----:B------:R-:W-:-:S03]  /*1510*/  FFMA R7, R7, R16, R6 ;  /* 0x0000001007077223 */ /* 0x000fc60000000006 */
[----:B------:R-:W2:Y:S01]  /*1520*/  LDG.E R16, desc[UR8][R28.64+0x14] ;  /* 0x000014081c107981 */ /* 0x000ea2000c1e1900 */
[----:B-1----:R-:W-:-:S03]  /*1530*/  FFMA R12, R12, R17, R7 ;  /* 0x000000110c0c7223 */ /* 0x002fc60000000007 */
[----:B------:R-:W2:Y:S01]  /*1540*/  LDG.E R17, desc[UR8][R28.64+0x20] ;  /* 0x000020081c117981 */ /* 0x000ea2000c1e1900 */
[----:B------:R-:W-:-:S03]  /*1550*/  FFMA R13, R13, R24, R12 ;  /* 0x000000180d0d7223 */ /* 0x000fc6000000000c */
[----:B------:R-:W2:Y:S01]  /*1560*/  LDG.E R24, desc[UR8][R28.64+0x24] ;  /* 0x000024081c187981 */ /* 0x000ea2000c1e1900 */
[----:B------:R-:W-:-:S03]  /*1570*/  FFMA R14, R14, R27, R13 ;  /* 0x0000001b0e0e7223 */ /* 0x000fc6000000000d */
[----:B------:R-:W2:Y:S01]  /*1580*/  LDG.E R27, desc[UR8][R28.64+0x28] ;  /* 0x000028081c1b7981 */ /* 0x000ea2000c1e1900 */
[----:B------:R-:W-:-:S03]  /*1590*/  FFMA R5, R15, R26, R14 ;  /* 0x0000001a0f057223 */ /* 0x000fc6000000000e */
[----:B------:R-:W3:Y:S04]  /*15a0*/  LDS.128 R12, [R8+0x1040] ;  /* 0x00104000080c7984 */ /* 0x000ee80000000c00 */
[----:B------:R-:W2:Y:S01]  /*15b0*/  LDG.E R26, desc[UR8][R28.64+0x2c] ;  /* 0x00002c081c1a7981 */ /* 0x000ea2000c1e1900 */
[----:B---3--:R-:W-:-:S03]  /*15c0*/  FFMA R12, R12, R25, R5 ;  /* 0x000000190c0c7223 */ /* 0x008fc60000000005 */
[----:B------:R-:W2:Y:S01]  /*15d0*/  LDS.128 R4, [R8+0x1050] ;  /* 0x0010500008047984 */ /* 0x000ea20000000c00 */
[----:B----4-:R-:W-:-:S03]  /*15e0*/  FFMA R13, R13, R22, R12 ;  /* 0x000000160d0d7223 */ /* 0x010fc6000000000c */
[----:B------:R-:W3:Y:S01]  /*15f0*/  LDG.E R25, desc[UR8][R28.64+0x30] ;  /* 0x000030081c197981 */ /* 0x000ee2000c1e1900 */
[----:B-----5:R-:W-:Y:S01]  /*1600*/  FFMA R14, R14, R23, R13 ;  /* 0x000000170e0e7223 */ /* 0x020fe2000000000d */
[----:B------:R-:W-:-:S03]  /*1610*/  IADD3 R33, PT, PT, R10, 0x20, RZ ;  /* 0x000000200a217810 */ /* 0x000fc60007ffe0ff */
[----:B------:R-:W-:Y:S02]  /*1620*/  FFMA R15, R15, R18, R14 ;  /* 0x000000120f0f7223 */ /* 0x000fe4000000000e */
[----:B------:R-:W4:Y:S01]  /*1630*/  LDG.E R18, desc[UR8][R28.64+0x34] ;  /* 0x000034081c127981 */ /* 0x000f22000c1e1900 */
[----:B------:R-:W-:-:S05]  /*1640*/  IMAD.WIDE.U32 R32, R33, 0x4, R30 ;  /* 0x0000000421207825 */ /* 0x000fca00078e001e */
[----:B------:R-:W5:Y:S04]  /*1650*/  LDG.E R23, desc[UR8][R32.64] ;  /* 0x0000000820177981 */ /* 0x000f68000c1e1900 */
[----:B------:R-:W5:Y:S01]  /*1660*/  LDG.E R22, desc[UR8][R32.64+0x4] ;  /* 0x0000040820167981 */ /* 0x000f62000c1e1900 */
[----:B--2---:R-:W-:-:S03]  /*1670*/  FFMA R4, R4, R19, R15 ;  /* 0x0000001304047223 */ /* 0x004fc6000000000f */
[----:B------:R-:W1:Y:S04]  /*1680*/  LDS.128 R12, [R8+0x1060] ;  /* 0x00106000080c7984 */ /* 0x000e680000000c00 */
[----:B------:R-:W2:Y:S01]  /*1690*/  LDG.E R19, desc[UR8][R28.64+0x38] ;  /* 0x000038081c137981 */ /* 0x000ea2000c1e1900 */
[----:B------:R-:W-:-:S03]  /*16a0*/  FFMA R5, R5, R16, R4 ;  /* 0x0000001005057223 */ /* 0x000fc60000000004 */
[----:B------:R-:W5:Y:S01]  /*16b0*/  LDG.E R16, desc[UR8][R28.64+0x3c] ;  /* 0x00003c081c107981 */ /* 0x000f62000c1e1900 */
[----:B------:R-:W-:-:S03]  /*16c0*/  FFMA R6, R6, R21, R5 ;  /* 0x0000001506067223 */ /* 0x000fc60000000005 */
[----:B------:R-:W5:Y:S01]  /*16d0*/  LDG.E R21, desc[UR8][R32.64+0x10] ;  /* 0x0000100820157981 */ /* 0x000f62000c1e1900 */
[----:B------:R-:W-:-:S03]  /*16e0*/  FFMA R7, R7, R20, R6 ;  /* 0x0000001407077223 */ /* 0x000fc60000000006 */
[----:B------:R-:W5:Y:S01]  /*16f0*/  LDG.E R20, desc[UR8][R32.64+0xc] ;  /* 0x00000c0820147981 */ /* 0x000f62000c1e1900 */
[----:B-1----:R-:W-:-:S03]  /*1700*/  FFMA R12, R12, R17, R7 ;  /* 0x000000110c0c7223 */ /* 0x002fc60000000007 */
[----:B------:R-:W5:Y:S04]  /*1710*/  LDG.E R17, desc[UR8][R32.64+0x8] ;  /* 0x0000080820117981 */ /* 0x000f68000c1e1900 */
[----:B------:R-:W3:Y:S01]  /*1720*/  LDS.128 R4, [R8+0x1070] ;  /* 0x0010700008047984 */ /* 0x000ee20000000c00 */
[----:B------:R-:W-:-:S03]  /*1730*/  FFMA R13, R13, R24, R12 ;  /* 0x000000180d0d7223 */ /* 0x000fc6000000000c */
[----:B------:R-:W5:Y:S01]  /*1740*/  LDG.E R24, desc[UR8][R32.64+0x2c] ;  /* 0x00002c0820187981 */ /* 0x000f62000c1e1900 */
[----:B------:R-:W-:-:S04]  /*1750*/  FFMA R14, R14, R27, R13 ;  /* 0x0000001b0e0e7223 */ /* 0x000fc8000000000d */
[----:B------:R-:W-:Y:S02]  /*1760*/  FFMA R15, R15, R26, R14 ;  /* 0x0000001a0f0f7223 */ /* 0x000fe4000000000e */
[----:B------:R-:W5:Y:S02]  /*1770*/  LDG.E R26, desc[UR8][R32.64+0x14] ;  /* 0x00001408201a7981 */ /* 0x000f64000c1e1900 */
[----:B---3--:R-:W-:Y:S02]  /*1780*/  FFMA R4, R4, R25, R15 ;  /* 0x0000001904047223 */ /* 0x008fe4000000000f */
[----:B------:R-:W1:Y:S04]  /*1790*/  LDS.128 R12, [R8+0x1080] ;  /* 0x00108000080c7984 */ /* 0x000e680000000c00 */
[----:B------:R-:W3:Y:S01]  /*17a0*/  LDG.E R25, desc[UR8][R32.64+0x18] ;  /* 0x0000180820197981 */ /* 0x000ee2000c1e1900 */
[----:B----4-:R-:W-:-:S03]  /*17b0*/  FFMA R5, R5, R18, R4 ;  /* 0x0000001205057223 */ /* 0x010fc60000000004 */
[----:B------:R-:W4:Y:S01]  /*17c0*/  LDG.E R18, desc[UR8][R32.64+0x1c] ;  /* 0x00001c0820127981 */ /* 0x000f22000c1e1900 */
[----:B--2---:R-:W-:-:S03]  /*17d0*/  FFMA R6, R6, R19, R5 ;  /* 0x0000001306067223 */ /* 0x004fc60000000005 */
[----:B------:R-:W2:Y:S01]  /*17e0*/  LDG.E R19, desc[UR8][R32.64+0x20] ;  /* 0x0000200820137981 */ /* 0x000ea2000c1e1900 */
[----:B-----5:R-:W-:-:S03]  /*17f0*/  FFMA R7, R7, R16, R6 ;  /* 0x0000001007077223 */ /* 0x020fc60000000006 */
[----:B------:R-:W5:Y:S01]  /*1800*/  LDG.E R16, desc[UR8][R32.64+0x24] ;  /* 0x0000240820107981 */ /* 0x000f62000c1e1900 */
[----:B-1----:R-:W-:-:S03]  /*1810*/  FFMA R12, R12, R23, R7 ;  /* 0x000000170c0c7223 */ /* 0x002fc60000000007 */
[----:B------:R-:W1:Y:S01]  /*1820*/  LDS.128 R4, [R8+0x1090] ;  /* 0x0010900008047984 */ /* 0x000e620000000c00 */
[----:B------:R-:W-:-:S03]  /*1830*/  FFMA R13, R13, R22, R12 ;  /* 0x000000160d0d7223 */ /* 0x000fc6000000000c */
[----:B------:R-:W5:Y:S04]  /*1840*/  LDG.E R23, desc[UR8][R32.64+0x30] ;  /* 0x0000300820177981 */ /* 0x000f68000c1e1900 */
[----:B------:R-:W5:Y:S01]  /*1850*/  LDG.E R22, desc[UR8][R32.64+0x3c] ;  /* 0x00003c0820167981 */ /* 0x000f62000c1e1900 */
[----:B------:R-:W-:-:S03]  /*1860*/  FFMA R14, R14, R17, R13 ;  /* 0x000000110e0e7223 */ /* 0x000fc6000000000d */
[----:B------:R-:W5:Y:S01]  /*1870*/  LDG.E R17, desc[UR8][R32.64+0x28] ;  /* 0x0000280820117981 */ /* 0x000f62000c1e1900 */
[----:B------:R-:W-:-:S03]  /*1880*/  FFMA R15, R15, R20, R14 ;  /* 0x000000140f0f7223 */ /* 0x000fc6000000000e */
[----:B------:R-:W5:Y:S01]  /*1890*/  LDG.E R20, desc[UR8][R32.64+0x34] ;  /* 0x0000340820147981 */ /* 0x000f62000c1e1900 */
[----:B-1----:R-:W-:-:S03]  /*18a0*/  FFMA R4, R4, R21, R15 ;  /* 0x0000001504047223 */ /* 0x002fc6000000000f */
[----:B------:R-:W5:Y:S01]  /*18b0*/  LDG.E R21, desc[UR8][R32.64+0x38] ;  /* 0x0000380820157981 */ /* 0x000f62000c1e1900 */
[----:B------:R-:W-:-:S05]  /*18c0*/  IADD3 R13, PT, PT, R10, 0x30, RZ ;  /* 0x000000300a0d7810 */ /* 0x000fca0007ffe0ff */
[----:B------:R-:W-:Y:S02]  /*18d0*/  IMAD.WIDE.U32 R30, R13, 0x4, R30 ;  /* 0x000000040d1e7825 */ /* 0x000fe400078e001e */
[----:B------:R-:W2:Y:S04]  /*18e0*/  LDS.128 R12, [R8+0x10a0] ;  /* 0x0010a000080c7984 */ /* 0x000ea80000000c00 */
[----:B------:R-:W5:Y:S01]  /*18f0*/  LDG.E R27, desc[UR8][R30.64] ;  /* 0x000000081e1b7981 */ /* 0x000f62000c1e1900 */
[----:B------:R-:W-:-:S03]  /*1900*/  FFMA R5, R5, R26, R4 ;  /* 0x0000001a05057223 */ /* 0x000fc60000000004 */
[----:B------:R-:W5:Y:S04]  /*1910*/  LDG.E R28, desc[UR8][R30.64+0x4] ;  /* 0x000004081e1c7981 */ /* 0x000f68000c1e1900 */
[----:B------:R-:W5:Y:S04]  /*1920*/  LDG.E R29, desc[UR8][R30.64+0x8] ;  /* 0x000008081e1d7981 */ /* 0x000f68000c1e1900 */
[----:B------:R-:W5:Y:S04]  /*1930*/  LDG.E R10, desc[UR8][R30.64+0x1c] ;  /* 0x00001c081e0a7981 */ /* 0x000f68000c1e1900 */
[----:B------:R-:W5:Y:S01]  /*1940*/  LDG.E R26, desc[UR8][R30.64+0x34] ;  /* 0x000034081e1a7981 */ /* 0x000f62000c1e1900 */
[----:B---3--:R-:W-:-:S03]  /*1950*/  FFMA R6, R6, R25, R5 ;  /* 0x0000001906067223 */ /* 0x008fc60000000005 */
[----:B------:R-:W3:Y:S01]  /*1960*/  LDG.E R25, desc[UR8][R30.64+0x30] ;  /* 0x000030081e197981 */ /* 0x000ee2000c1e1900 */
[----:B----4-:R-:W-:-:S03]  /*1970*/  FFMA R7, R7, R18, R6 ;  /* 0x0000001207077223 */ /* 0x010fc60000000006 */
[----:B------:R-:W4:Y:S01]  /*1980*/  LDG.E R18, desc[UR8][R30.64+0xc] ;  /* 0x00000c081e127981 */ /* 0x000f22000c1e1900 */
[----:B--2---:R-:W-:-:S03]  /*1990*/  FFMA R12, R12, R19, R7 ;  /* 0x000000130c0c7223 */ /* 0x004fc60000000007 */
[----:B------:R-:W1:Y:S04]  /*19a0*/  LDS.128 R4, [R8+0x10b0] ;  /* 0x0010b00008047984 */ /* 0x000e680000000c00 */
[----:B------:R-:W2:Y:S01]  /*19b0*/  LDG.E R19, desc[UR8][R30.64+0x10] ;  /* 0x000010081e137981 */ /* 0x000ea2000c1e1900 */
[----:B-----5:R-:W-:-:S03]  /*19c0*/  FFMA R13, R13, R16, R12 ;  /* 0x000000100d0d7223 */ /* 0x020fc6000000000c */
[----:B------:R-:W5:Y:S01]  /*19d0*/  LDG.E R16, desc[UR8][R30.64+0x14] ;  /* 0x000014081e107981 */ /* 0x000f62000c1e1900 */
[----:B------:R-:W-:-:S03]  /*19e0*/  FFMA R14, R14, R17, R13 ;  /* 0x000000110e0e7223 */ /* 0x000fc6000000000d */
[----:B------:R-:W3:Y:S01]  /*19f0*/  LDG.E R17, desc[UR8][R30.64+0x18] ;  /* 0x000018081e117981 */ /* 0x000ee2000c1e1900 */
[----:B------:R-:W-:-:S03]  /*1a00*/  FFMA R15, R15, R24, R14 ;  /* 0x000000180f0f7223 */ /* 0x000fc6000000000e */
[----:B------:R-:W3:Y:S01]  /*1a10*/  LDG.E R24, desc[UR8][R30.64+0x3c] ;  /* 0x00003c081e187981 */ /* 0x000ee2000c1e1900 */
[----:B-1----:R-:W-:-:S03]  /*1a20*/  FFMA R4, R4, R23, R15 ;  /* 0x0000001704047223 */ /* 0x002fc6000000000f */
[----:B------:R-:W1:Y:S01]  /*1a30*/  LDS.128 R12, [R8+0x10c0] ;  /* 0x0010c000080c7984 */ /* 0x000e620000000c00 */
[----:B------:R-:W-:-:S03]  /*1a40*/  FFMA R5, R5, R20, R4 ;  /* 0x0000001405057223 */ /* 0x000fc60000000004 */
[----:B------:R-:W3:Y:S01]  /*1a50*/  LDG.E R20, desc[UR8][R30.64+0x24] ;  /* 0x000024081e147981 */ /* 0x000ee2000c1e1900 */
[----:B------:R-:W-:-:S03]  /*1a60*/  FFMA R6, R6, R21, R5 ;  /* 0x0000001506067223 */ /* 0x000fc60000000005 */
[----:B------:R-:W3:Y:S04]  /*1a70*/  LDG.E R21, desc[UR8][R30.64+0x20] ;  /* 0x000020081e157981 */ /* 0x000ee8000c1e1900 */
[----:B------:R-:W3:Y:S01]  /*1a80*/  LDG.E R23, desc[UR8][R30.64+0x28] ;  /* 0x000028081e177981 */ /* 0x000ee2000c1e1900 */
[----:B------:R-:W-:-:S03]  /*1a90*/  FFMA R7, R7, R22, R6 ;  /* 0x0000001607077223 */ /* 0x000fc60000000006 */
[----:B------:R-:W3:Y:S01]  /*1aa0*/  LDG.E R22, desc[UR8][R30.64+0x2c] ;  /* 0x00002c081e167981 */ /* 0x000ee2000c1e1900 */
[----:B-1----:R-:W-:-:S03]  /*1ab0*/  FFMA R12, R12, R27, R7 ;  /* 0x0000001b0c0c7223 */ /* 0x002fc60000000007 */
[----:B------:R-:W3:Y:S04]  /*1ac0*/  LDG.E R27, desc[UR8][R30.64+0x38] ;  /* 0x000038081e1b7981 */ /* 0x000ee8000c1e1900 */
[----:B------:R-:W2:Y:S01]  /*1ad0*/  LDS.128 R4, [R8+0x10d0] ;  /* 0x0010d00008047984 */ /* 0x000ea20000000c00 */
[----:B------:R-:W-:-:S04]  /*1ae0*/  FFMA R13, R13, R28, R12 ;  /* 0x0000001c0d0d7223 */ /* 0x000fc8000000000c */
[----:B------:R-:W-:-:S04]  /*1af0*/  FFMA R14, R14, R29, R13 ;  /* 0x0000001d0e0e7223 */ /* 0x000fc8000000000d */
[----:B----4-:R-:W-:Y:S01]  /*1b00*/  FFMA R15, R15, R18, R14 ;  /* 0x000000120f0f7223 */ /* 0x010fe2000000000e */
[----:B------:R-:W-:-:S04]  /*1b10*/  IADD3 R3, PT, PT, R3, 0x40, RZ ;  /* 0x0000004003037810 */ /* 0x000fc80007ffe0ff */
[----:B------:R-:W-:Y:S01]  /*1b20*/  ISETP.NE.AND P0, PT, R3, 0x100, PT ;  /* 0x000001000300780c */ /* 0x000fe20003f05270 */
[----:B--2---:R-:W-:Y:S02]  /*1b30*/  FFMA R4, R4, R19, R15 ;  /* 0x0000001304047223 */ /* 0x004fe4000000000f */
[----:B------:R-:W1:Y:S02]  /*1b40*/  LDS.128 R12, [R8+0x10e0] ;  /* 0x0010e000080c7984 */ /* 0x000e640000000c00 */
[----:B-----5:R-:W-:-:S04]  /*1b50*/  FFMA R5, R5, R16, R4 ;  /* 0x0000001005057223 */ /* 0x020fc80000000004 */
[----:B---3--:R-:W-:Y:S02]  /*1b60*/  FFMA R6, R6, R17, R5 ;  /* 0x0000001106067223 */ /* 0x008fe40000000005 */
[----:B------:R-:W2:Y:S02]  /*1b70*/  LDS.128 R16, [R8+0x10f0] ;  /* 0x0010f00008107984 */ /* 0x000ea40000000c00 */
[----:B------:R-:W-:-:S04]  /*1b80*/  FFMA R7, R7, R10, R6 ;  /* 0x0000000a07077223 */ /* 0x000fc80000000006 */
[----:B-1----:R-:W-:-:S04]  /*1b90*/  FFMA R12, R12, R21, R7 ;  /* 0x000000150c0c7223 */ /* 0x002fc80000000007 */
[----:B------:R-:W-:-:S04]  /*1ba0*/  FFMA R13, R13, R20, R12 ;  /* 0x000000140d0d7223 */ /* 0x000fc8000000000c */
[----:B------:R-:W-:-:S04]  /*1bb0*/  FFMA R14, R14, R23, R13 ;  /* 0x000000170e0e7223 */ /* 0x000fc8000000000d */
[----:B------:R-:W-:-:S04]  /*1bc0*/  FFMA R15, R15, R22, R14 ;  /* 0x000000160f0f7223 */ /* 0x000fc8000000000e */
[----:B--2---:R-:W-:-:S04]  /*1bd0*/  FFMA R16, R16, R25, R15 ;  /* 0x0000001910107223 */ /* 0x004fc8000000000f */
[----:B------:R-:W-:-:S04]  /*1be0*/  FFMA R17, R17, R26, R16 ;  /* 0x0000001a11117223 */ /* 0x000fc80000000010 */
[----:B------:R-:W-:-:S04]  /*1bf0*/  FFMA R18, R18, R27, R17 ;  /* 0x0000001b12127223 */ /* 0x000fc80000000011 */
[----:B------:R-:W-:Y:S01]  /*1c00*/  FFMA R19, R19, R24, R18 ;  /* 0x0000001813137223 */ /* 0x000fe20000000012 */
[----:B------:R-:W-:Y:S06]  /*1c10*/  @P0 BRA `(.L_x_91) ;  /* 0xfffffff4008c0947 */ /* 0x000fec000383ffff */
[----:B------:R-:W1:Y:S02]  /*1c20*/  LDC.64 R4, c[0x0][0x3a0] ;  /* 0x0000e800ff047b82 */ /* 0x000e640000000a00 */
[----:B-1----:R-:W-:-:S06]  /*1c30*/  IMAD.WIDE.U32 R4, R11, 0x4, R4 ;  /* 0x000000040b047825 */ /* 0x002fcc00078e0004 */
[----:B------:R-:W2:Y:S01]  /*1c40*/  LDG.E R4, desc[UR8][R4.64] ;  /* 0x0000000804047981 */ /* 0x000ea2000c1e1900 */
[----:B------:R-:W1:Y:S01]  /*1c50*/  S2UR UR5, SR_CgaCtaId ;  /* 0x00000000000579c3 */ /* 0x000e620000008800 */
[----:B------:R-:W-:Y:S02]  /*1c60*/  UMOV UR4, 0x400 ;  /* 0x0000040000047882 */ /* 0x000fe40000000000 */
[----:B-1----:R-:W-:-:S06]  /*1c70*/  ULEA UR4, UR5, UR4, 0x18 ;  /* 0x0000000405047291 */ /* 0x002fcc000f8ec0ff */
[----:B------:R-:W-:-:S04]  /*1c80*/  MOV R2, UR4 ;  /* 0x0000000400027c02 */ /* 0x000fc80008000f00 */
[----:B------:R-:W-:Y:S02]  /*1c90*/  LEA R6, R11, R2, 0x2 ;  /* 0x000000020b067211 */ /* 0x000fe400078e10ff */
[----:B0-----:R-:W-:Y:S02]  /*1ca0*/  IADD3 R11, PT, PT, R0, R11, RZ ;  /* 0x0000000b000b7210 */ /* 0x001fe40007ffe0ff */
[----:B--2---:R-:W-:-:S04]  /*1cb0*/  FSETP.GT.AND P0, PT, R4, RZ, PT ;  /* 0x000000ff0400720b */ /* 0x004fc80003f04000 */
[----:B------:R-:W-:Y:S02]  /*1cc0*/  FSEL R19, R19, RZ, P0 ;  /* 0x000000ff13137208 */ /* 0x000fe40000000000 */
[----:B------:R-:W-:-:S03]  /*1cd0*/  ISETP.GE.U32.AND P0, PT, R11, 0xa0, PT ;  /* 0x000000a00b00780c */ /* 0x000fc60003f06070 */
[----:B------:R3:W-:Y:S10]  /*1ce0*/  STS [R6+0x1400], R19 ;  /* 0x0014001306007388 */ /* 0x0007f40000000800 */
[----:B---3--:R-:W-:Y:S05]  /*1cf0*/  @!P0 BRA `(.L_x_92) ;  /* 0xfffffff4004c8947 */ /* 0x008fea000383ffff */
.L_x_90:
[----:B------:R-:W-:Y:S05]  /*1d00*/  BSYNC.RECONVERGENT B0 ;  /* 0x0000000000007941 */ /* 0x000fea0003800200 */
.L_x_89:
[----:B------:R-:W-:Y:S01]  /*1d10*/  BAR.SYNC.DEFER_BLOCKING 0x0 ;  /* 0x0000000000007b1d */ /* 0x000fe20000010000 */
[----:B------:R-:W-:-:S05]  /*1d20*/  ISETP.GT.U32.AND P0, PT, R9, 0xdf, PT ;  /* 0x000000df0900780c */ /* 0x000fca0003f04070 */
[----:B------:R-:W-:Y:S08]  /*1d30*/  BSSY.RECONVERGENT B0, `(.L_x_93) ;  /* 0x000018d000007945 */ /* 0x000ff00003800200 */
[----:B------:R-:W-:Y:S05]  /*1d40*/  @P0 BRA `(.L_x_94) ;  /* 0x00000018002c0947 */ /* 0x000fea0003800000 */
[----:B-1----:R-:W1:Y:S01]  /*1d50*/  S2R R5, SR_CgaCtaId ;  /* 0x0000000000057919 */ /* 0x002e620000008800 */
[----:B--2-4-:R-:W-:Y:S02]  /*1d60*/  MOV R2, 0x400 ;  /* 0x0000040000027802 */ /* 0x014fe40000000f00 */
[----:B------:R-:W-:Y:S02]  /*1d70*/  MOV R3, R9 ;  /* 0x0000000900037202 */ /* 0x000fe40000000f00 */
[----:B-1----:R-:W-:-:S07]  /*1d80*/  LEA R2, R5, R2, 0x18 ;  /* 0x0000000205027211 */ /* 0x002fce00078ec0ff */
.L_x_95:
[----:B------:R-:W1:Y:S01]  /*1d90*/  LDC.64 R10, c[0x0][0x3d8] ;  /* 0x0000f600ff0a7b82 */ /* 0x000e620000000a00 */
[----:B------:R-:W-:Y:S01]  /*1da0*/  IMAD R8, R3, 0xa0, RZ ;  /* 0x000000a003087824 */ /* 0x000fe200078e02ff */
[----:B------:R-:W2:Y:S03]  /*1db0*/  LDS.128 R4, [R2+0x1400] ;  /* 0x0014000002047984 */ /* 0x000ea60000000c00 */
        /* <DEDUP_REMOVED lines=14> */
[----:B------:R-:W-:-:S05]  /*1ea0*/  IADD3 R29, PT, PT, R8, 0x10, RZ ;  /* 0x00000010081d7810 */ /* 0x000fca0007ffe0ff */
[----:B------:R-:W-:-:S04]  /*1eb0*/  IMAD.WIDE.U32 R28, R29, 0x4, R10 ;  /* 0x000000041d1c7825 */ /* 0x000fc800078e000a */
[----:B--2---:R-:W-:Y:S02]  /*1ec0*/  FFMA R4, R4, R21, RZ ;  /* 0x0000001504047223 */ /* 0x004fe400000000ff */
[----:B------:R-:W2:Y:S02]  /*1ed0*/  LDG.E R21, desc[UR8][R24.64+0x38] ;  /* 0x0000380818157981 */ /* 0x000ea4000c1e1900 */
[----:B---3--:R-:W-:Y:S02]  /*1ee0*/  FFMA R5, R5, R16, R4 ;  /* 0x0000001005057223 */ /* 0x008fe40000000004 */
[----:B------:R-:W3:Y:S02]  /*1ef0*/  LDG.E R16, desc[UR8][R24.64+0x34] ;  /* 0x0000340818107981 */ /* 0x000ee4000c1e1900 */
[----:B----4-:R-:W-:Y:S02]  /*1f00*/  FFMA R6, R6, R18, R5 ;  /* 0x0000001206067223 */ /* 0x010fe40000000005 */
[----:B------:R1:W4:Y:S02]  /*1f10*/  LDG.E R18, desc[UR8][R24.64+0x3c] ;  /* 0x00003c0818127981 */ /* 0x000324000c1e1900 */
[----:B-----5:R-:W-:-:S02]  /*1f20*/  FFMA R27, R7, R26, R6 ;  /* 0x0000001a071b7223 */ /* 0x020fc40000000006 */
[----:B------:R-:W5:Y:S04]  /*1f30*/  LDS.128 R4, [R2+0x1410] ;  /* 0x0014100002047984 */ /* 0x000f680000000c00 */
[----:B------:R-:W4:Y:S01]  /*1f40*/  LDG.E R24, desc[UR8][R28.64+0xc] ;  /* 0x00000c081c187981 */ /* 0x000f22000c1e1900 */
[----:B-----5:R-:W-:-:S03]  /*1f50*/  FFMA R4, R4, R19, R27 ;  /* 0x0000001304047223 */ /* 0x020fc6000000001b */
[----:B------:R-:W5:Y:S01]  /*1f60*/  LDG.E R19, desc[UR8][R28.64] ;  /* 0x000000081c137981 */ /* 0x000f62000c1e1900 */
[----:B------:R-:W-:-:S03]  /*1f70*/  FFMA R5, R5, R14, R4 ;  /* 0x0000000e05057223 */ /* 0x000fc60000000004 */
[----:B------:R-:W5:Y:S01]  /*1f80*/  LDG.E R14, desc[UR8][R28.64+0x4] ;  /* 0x000004081c0e7981 */ /* 0x000f62000c1e1900 */
[----:B------:R-:W-:-:S03]  /*1f90*/  FFMA R6, R6, R17, R5 ;  /* 0x0000001106067223 */ /* 0x000fc60000000005 */
[----:B------:R-:W5:Y:S01]  /*1fa0*/  LDG.E R17, desc[UR8][R28.64+0x8] ;  /* 0x000008081c117981 */ /* 0x000f62000c1e1900 */
[----:B-1----:R-:W-:-:S03]  /*1fb0*/  FFMA R25, R7, R22, R6 ;  /* 0x0000001607197223 */ /* 0x002fc60000000006 */
[----:B------:R-:W1:Y:S04]  /*1fc0*/  LDS.128 R4, [R2+0x1420] ;  /* 0x0014200002047984 */ /* 0x000e680000000c00 */
[----:B------:R-:W5:Y:S01]  /*1fd0*/  LDG.E R22, desc[UR8][R28.64+0x1c] ;  /* 0x00001c081c167981 */ /* 0x000f62000c1e1900 */
[----:B-1----:R-:W-:-:S03]  /*1fe0*/  FFMA R4, R4, R13, R25 ;  /* 0x0000000d04047223 */ /* 0x002fc60000000019 */
[----:B------:R-:W5:Y:S01]  /*1ff0*/  LDG.E R13, desc[UR8][R28.64+0x10] ;  /* 0x000010081c0d7981 */ /* 0x000f62000c1e1900 */
[----:B------:R-:W-:-:S03]  /*2000*/  FFMA R5, R5, R12, R4 ;  /* 0x0000000c05057223 */ /* 0x000fc60000000004 */
[----:B------:R-:W5:Y:S01]  /*2010*/  LDG.E R12, desc[UR8][R28.64+0x14] ;  /* 0x000014081c0c7981 */ /* 0x000f62000c1e1900 */
[----:B------:R-:W-:-:S03]  /*2020*/  FFMA R6, R6, R15, R5 ;  /* 0x0000000f06067223 */ /* 0x000fc60000000005 */
[----:B------:R-:W5:Y:S01]  /*2030*/  LDG.E R15, desc[UR8][R28.64+0x18] ;  /* 0x000018081c0f7981 */ /* 0x000f62000c1e1900 */
[----:B------:R-:W-:-:S03]  /*2040*/  FFMA R25, R7, R20, R6 ;  /* 0x0000001407197223 */ /* 0x000fc60000000006 */
[----:B------:R-:W1:Y:S04]  /*2050*/  LDS.128 R4, [R2+0x1430] ;  /* 0x0014300002047984 */ /* 0x000e680000000c00 */
[----:B------:R-:W5:Y:S01]  /*2060*/  LDG.E R20, desc[UR8][R28.64+0x2c] ;  /* 0x00002c081c147981 */ /* 0x000f62000c1e1900 */
[----:B-1----:R-:W-:-:S03]  /*2070*/  FFMA R4, R4, R23, R25 ;  /* 0x0000001704047223 */ /* 0x002fc60000000019 */
[----:B------:R-:W5:Y:S01]  /*2080*/  LDG.E R23, desc[UR8][R28.64+0x20] ;  /* 0x000020081c177981 */ /* 0x000f62000c1e1900 */
[----:B------:R-:W-:-:S05]  /*2090*/  IADD3 R27, PT, PT, R8, 0x20, RZ ;  /* 0x00000020081b7810 */ /* 0x000fca0007ffe0ff */
[----:B------:R-:W-:-:S04]  /*20a0*/  IMAD.WIDE.U32 R26, R27, 0x4, R10 ;  /* 0x000000041b1a7825 */ /* 0x000fc800078e000a */
[----:B---3--:R-:W-:Y:S02]  /*20b0*/  FFMA R5, R5, R16, R4 ;  /* 0x0000001005057223 */ /* 0x008fe40000000004 */
[----:B------:R-:W3:Y:S02]  /*20c0*/  LDG.E R16, desc[UR8][R28.64+0x24] ;  /* 0x000024081c107981 */ /* 0x000ee4000c1e1900 */
[----:B--2---:R-:W-:Y:S02]  /*20d0*/  FFMA R6, R6, R21, R5 ;  /* 0x0000001506067223 */ /* 0x004fe40000000005 */
[----:B------:R-:W2:Y:S02]  /*20e0*/  LDG.E R21, desc[UR8][R28.64+0x28] ;  /* 0x000028081c157981 */ /* 0x000ea4000c1e1900 */
[----:B----4-:R-:W-:Y:S02]  /*20f0*/  FFMA R25, R7, R18, R6 ;  /* 0x0000001207197223 */ /* 0x010fe40000000006 */
[----:B------:R-:W5:Y:S04]  /*2100*/  LDS.128 R4, [R2+0x1440] ;  /* 0x0014400002047984 */ /* 0x000f680000000c00 */
[----:B------:R-:W4:Y:S01]  /*2110*/  LDG.E R18, desc[UR8][R28.64+0x3c] ;  /* 0x00003c081c127981 */ /* 0x000f22000c1e1900 */
[----:B-----5:R-:W-:-:S03]  /*2120*/  FFMA R4, R4, R19, R25 ;  /* 0x0000001304047223 */ /* 0x020fc60000000019 */
[----:B------:R-:W5:Y:S01]  /*2130*/  LDG.E R19, desc[UR8][R28.64+0x30] ;  /* 0x000030081c137981 */ /* 0x000f62000c1e1900 */
[----:B------:R-:W-:-:S03]  /*2140*/  FFMA R5, R5, R14, R4 ;  /* 0x0000000e05057223 */ /* 0x000fc60000000004 */
[----:B------:R-:W4:Y:S01]  /*2150*/  LDG.E R14, desc[UR8][R28.64+0x34] ;  /* 0x000034081c0e7981 */ /* 0x000f22000c1e1900 */
[----:B------:R-:W-:-:S03]  /*2160*/  FFMA R6, R6, R17, R5 ;  /* 0x0000001106067223 */ /* 0x000fc60000000005 */
[----:B------:R-:W4:Y:S01]  /*2170*/  LDG.E R17, desc[UR8][R28.64+0x38] ;  /* 0x000038081c117981 */ /* 0x000f22000c1e1900 */
[----:B------:R-:W-:-:S03]  /*2180*/  FFMA R25, R7, R24, R6 ;  /* 0x0000001807197223 */ /* 0x000fc60000000006 */
[----:B------:R-:W1:Y:S04]  /*2190*/  LDS.128 R4, [R2+0x1450] ;  /* 0x0014500002047984 */ /* 0x000e680000000c00 */
[----:B------:R-:W4:Y:S01]  /*21a0*/  LDG.E R24, desc[UR8][R26.64+0xc] ;  /* 0x00000c081a187981 */ /* 0x000f22000c1e1900 */
[----:B-1----:R-:W-:-:S03]  /*21b0*/  FFMA R4, R4, R13, R25 ;  /* 0x0000000d04047223 */ /* 0x002fc60000000019 */
[----:B------:R-:W4:Y:S01]  /*21c0*/  LDG.E R13, desc[UR8][R26.64] ;  /* 0x000000081a0d7981 */ /* 0x000f22000c1e1900 */
        /* <DEDUP_REMOVED lines=9> */
[----:B---3--:R-:W-:-:S03]  /*2260*/  FFMA R5, R5, R16, R4 ;  /* 0x0000001005057223 */ /* 0x008fc60000000004 */
[----:B------:R-:W3:Y:S01]  /*2270*/  LDG.E R16, desc[UR8][R26.64+0x14] ;  /* 0x000014081a107981 */ /* 0x000ee2000c1e1900 */
[----:B--2---:R-:W-:-:S03]  /*2280*/  FFMA R6, R6, R21, R5 ;  /* 0x0000001506067223 */ /* 0x004fc60000000005 */
[----:B------:R-:W2:Y:S01]  /*2290*/  LDG.E R21, desc[UR8][R26.64+0x18] ;  /* 0x000018081a157981 */ /* 0x000ea2000c1e1900 */
[----:B------:R-:W-:-:S03]  /*22a0*/  FFMA R25, R7, R20, R6 ;  /* 0x0000001407197223 */ /* 0x000fc60000000006 */
[----:B------:R-:W5:Y:S04]  /*22b0*/  LDS.128 R4, [R2+0x1470] ;  /* 0x0014700002047984 */ /* 0x000f680000000c00 */
[----:B------:R-:W2:Y:S01]  /*22c0*/  LDG.E R20, desc[UR8][R26.64+0x2c] ;  /* 0x00002c081a147981 */ /* 0x000ea2000c1e1900 */
[----:B-----5:R-:W-:-:S03]  /*22d0*/  FFMA R4, R4, R19, R25 ;  /* 0x0000001304047223 */ /* 0x020fc60000000019 */
[----:B------:R-:W5:Y:S01]  /*22e0*/  LDG.E R19, desc[UR8][R26.64+0x20] ;  /* 0x000020081a137981 */ /* 0x000f62000c1e1900 */
[----:B----4-:R-:W-:-:S03]  /*22f0*/  FFMA R5, R5, R14, R4 ;  /* 0x0000000e05057223 */ /* 0x010fc60000000004 */
        /* <DEDUP_REMOVED lines=13> */
[----:B------:R-:W1:Y:S01]  /*23d0*/  LDS.128 R4, [R2+0x1490] ;  /* 0x0014900002047984 */ /* 0x000e620000000c00 */
[----:B------:R-:W-:-:S05]  /*23e0*/  IADD3 R29, PT, PT, R8, 0x30, RZ ;  /* 0x00000030081d7810 */ /* 0x000fca0007ffe0ff */
[----:B------:R-:W-:-:S05]  /*23f0*/  IMAD.WIDE.U32 R28, R29, 0x4, R10 ;  /* 0x000000041d1c7825 */ /* 0x000fca00078e000a */
        /* <DEDUP_REMOVED lines=30> */
[----:B------:R-:W-:-:S05]  /*25e0*/  IADD3 R27, PT, PT, R8, 0x40, RZ ;  /* 0x00000040081b7810 */ /* 0x000fca0007ffe0ff */
[----:B------:R-:W-:-:S04]  /*25f0*/  IMAD.WIDE.U32 R26, R27, 0x4, R10 ;  /* 0x000000041b1a7825 */ /* 0x000fc800078e000a */
[----:B---3--:R-:W-:Y:S02]  /*2600*/  FFMA R5, R5, R16, R4 ;  /* 0x0000001005057223 */ /* 0x008fe40000000004 */
[----:B------:R-:W3:Y:S02]  /*2610*/  LDG.E R16, desc[UR8][R28.64+0x3c] ;  /* 0x00003c081c107981 */ /* 0x000ee4000c1e1900 */
[----:B--2---:R-:W-:Y:S02]  /*2620*/  FFMA R6, R6, R21, R5 ;  /* 0x0000001506067223 */ /* 0x004fe40000000005 */
[----:B------:R-:W2:Y:S02]  /*2630*/  LDG.E R21, desc[UR8][R28.64+0x38] ;  /* 0x000038081c157981 */ /* 0x000ea4000c1e1900 */
[----:B------:R-:W-:Y:S02]  /*2640*/  FFMA R25, R7, R24, R6 ;  /* 0x0000001807197223 */ /* 0x000fe40000000006 */
[----:B------:R-:W5:Y:S04]  /*2650*/  LDS.128 R4, [R2+0x14d0] ;  /* 0x0014d00002047984 */ /* 0x000f680000000c00 */
[----:B------:R-:W3:Y:S01]  /*2660*/  LDG.E R24, desc[UR8][R26.64+0xc] ;  /* 0x00000c081a187981 */ /* 0x000ee2000c1e1900 */
        /* <DEDUP_REMOVED lines=16> */
[----:B------:R-:W4:Y:S04]  /*2770*/  LDG.E R20, desc[UR8][R26.64+0x1c] ;  /* 0x00001c081a147981 */ /* 0x000f28000c1e1900 */
[----:B------:R-:W1:Y:S02]  /*2780*/  LDS.128 R4, [R2+0x14f0] ;  /* 0x0014f00002047984 */ /* 0x000e640000000c00 */
[----:B-1----:R-:W-:Y:S02]  /*2790*/  FFMA R4, R4, R23, R25 ;  /* 0x0000001704047223 */ /* 0x002fe40000000019 */
[----:B------:R-:W4:Y:S02]  /*27a0*/  LDG.E R23, desc[UR8][R26.64+0x20] ;  /* 0x000020081a177981 */ /* 0x000f24000c1e1900 */
[----:B------:R-:W-:-:S02]  /*27b0*/  FFMA R5, R5, R18, R4 ;  /* 0x0000001205057223 */ /* 0x000fc40000000004 */
[----:B------:R-:W4:Y:S01]  /*27c0*/  LDG.E R18, desc[UR8][R26.64+0x24] ;  /* 0x000024081a127981 */ /* 0x000f22000c1e1900 */
[----:B------:R-:W-:-:S05]  /*27d0*/  IADD3 R31, PT, PT, R8, 0x50, RZ ;  /* 0x00000050081f7810 */ /* 0x000fca0007ffe0ff */
[----:B------:R-:W-:-:S04]  /*27e0*/  IMAD.WIDE.U32 R30, R31, 0x4, R10 ;  /* 0x000000041f1e7825 */ /* 0x000fc800078e000a */
[----:B--2---:R-:W-:Y:S02]  /*27f0*/  FFMA R6, R6, R21, R5 ;  /* 0x0000001506067223 */ /* 0x004fe40000000005 */
[----:B------:R-:W2:Y:S02]  /*2800*/  LDG.E R21, desc[UR8][R26.64+0x28] ;  /* 0x000028081a157981 */ /* 0x000ea4000c1e1900 */
[----:B---3--:R-:W-:Y:S02]  /*2810*/  FFMA R25, R7, R16, R6 ;  /* 0x0000001007197223 */ /* 0x008fe40000000006 */
        /* <DEDUP_REMOVED lines=9> */
[----:B------:R-:W1:Y:S02]  /*28b0*/  LDS.128 R4, [R2+0x1510] ;  /* 0x0015100002047984 */ /* 0x000e640000000c00 */
[----:B-1----:R-:W-:Y:S02]  /*28c0*/  FFMA R4, R4, R13, R25 ;  /* 0x0000000d04047223 */ /* 0x002fe40000000019 */
[----:B------:R-:W4:Y:S02]  /*28d0*/  LDG.E R13, desc[UR8][R30.64] ;  /* 0x000000081e0d7981 */ /* 0x000f24000c1e1900 */
[----:B------:R-:W-:Y:S02]  /*28e0*/  FFMA R5, R5, R12, R4 ;  /* 0x0000000c05057223 */ /* 0x000fe40000000004 */
[----:B------:R-:W4:Y:S02]  /*28f0*/  LDG.E R12, desc[UR8][R30.64+0x4] ;  /* 0x000004081e0c7981 */ /* 0x000f24000c1e1900 */
[----:B------:R-:W-:-:S02]  /*2900*/  FFMA R6, R6, R15, R5 ;  /* 0x0000000f06067223 */ /* 0x000fc40000000005 */
[----:B------:R-:W4:Y:S02]  /*2910*/  LDG.E R15, desc[UR8][R30.64+0x8] ;  /* 0x000008081e0f7981 */ /* 0x000f24000c1e1900 */
[----:B------:R-:W-:Y:S02]  /*2920*/  FFMA R25, R7, R20, R6 ;  /* 0x0000001407197223 */ /* 0x000fe40000000006 */
[----:B------:R-:W4:Y:S04]  /*2930*/  LDG.E R20, desc[UR8][R30.64+0xc] ;  /* 0x00000c081e147981 */ /* 0x000f28000c1e1900 */
[----:B------:R-:W1:Y:S02]  /*2940*/  LDS.128 R4, [R2+0x1520] ;  /* 0x0015200002047984 */ /* 0x000e640000000c00 */
[----:B-1----:R-:W-:-:S02]  /*2950*/  FFMA R4, R4, R23, R25 ;  /* 0x0000001704047223 */ /* 0x002fc40000000019 */
[----:B------:R-:W4:Y:S02]  /*2960*/  LDG.E R23, desc[UR8][R30.64+0x10] ;  /* 0x000010081e177981 */ /* 0x000f24000c1e1900 */
[----:B------:R-:W-:Y:S02]  /*2970*/  FFMA R5, R5, R18, R4 ;  /* 0x0000001205057223 */ /* 0x000fe40000000004 */
[----:B------:R-:W4:Y:S02]  /*2980*/  LDG.E R18, desc[UR8][R30.64+0x14] ;  /* 0x000014081e127981 */ /* 0x000f24000c1e1900 */
[----:B--2---:R-:W-:Y:S02]  /*2990*/  FFMA R6, R6, R21, R5 ;  /* 0x0000001506067223 */ /* 0x004fe40000000005 */
[----:B------:R-:W2:Y:S02]  /*29a0*/  LDG.E R21, desc[UR8][R30.64+0x18] ;  /* 0x000018081e157981 */ /* 0x000ea4000c1e1900 */
[----:B------:R-:W-:-:S02]  /*29b0*/  FFMA R25, R7, R22, R6 ;  /* 0x0000001607197223 */ /* 0x000fc40000000006 */
[----:B------:R-:W2:Y:S04]  /*29c0*/  LDG.E R22, desc[UR8][R30.64+0x1c] ;  /* 0x00001c081e167981 */ /* 0x000ea8000c1e1900 */
[----:B------:R-:W5:Y:S02]  /*29d0*/  LDS.128 R4, [R2+0x1530] ;  /* 0x0015300002047984 */ /* 0x000f640000000c00 */
[----:B-----5:R-:W-:Y:S02]  /*29e0*/  FFMA R4, R4, R19, R25 ;  /* 0x0000001304047223 */ /* 0x020fe40000000019 */
[----:B------:R-:W5:Y:S02]  /*29f0*/  LDG.E R19, desc[UR8][R30.64+0x20] ;  /* 0x000020081e137981 */ /* 0x000f64000c1e1900 */
[----:B---3--:R-:W-:-:S02]  /*2a00*/  FFMA R5, R5, R16, R4 ;  /* 0x0000001005057223 */ /* 0x008fc40000000004 */
[----:B------:R-:W3:Y:S02]  /*2a10*/  LDG.E R16, desc[UR8][R30.64+0x24] ;  /* 0x000024081e107981 */ /* 0x000ee4000c1e1900 */
[----:B----4-:R-:W-:Y:S02]  /*2a20*/  FFMA R6, R6, R17, R5 ;  /* 0x0000001106067223 */ /* 0x010fe40000000005 */
        /* <DEDUP_REMOVED lines=8> */
[----:B------:R-:W-:Y:S02]  /*2ab0*/  FFMA R6, R6, R15, R5 ;  /* 0x0000000f06067223 */ /* 0x000fe40000000005 */
[----:B------:R-:W4:Y:S02]  /*2ac0*/  LDG.E R15, desc[UR8][R30.64+0x38] ;  /* 0x000038081e0f7981 */ /* 0x000f24000c1e1900 */
[----:B------:R-:W-:-:S02]  /*2ad0*/  FFMA R25, R7, R20, R6 ;  /* 0x0000001407197223 */ /* 0x000fc40000000006 */
[----:B------:R-:W1:Y:S01]  /*2ae0*/  LDS.128 R4, [R2+0x1550] ;  /* 0x0015500002047984 */ /* 0x000e620000000c00 */
[----:B------:R-:W-:-:S03]  /*2af0*/  IADD3 R29, PT, PT, R8, 0x60, RZ ;  /* 0x00000060081d7810 */ /* 0x000fc60007ffe0ff */
[----:B------:R-:W4:Y:S02]  /*2b00*/  LDG.E R20, desc[UR8][R30.64+0x3c] ;  /* 0x00003c081e147981 */ /* 0x000f24000c1e1900 */
[----:B------:R-:W-:-:S05]  /*2b10*/  IMAD.WIDE.U32 R28, R29, 0x4, R10 ;  /* 0x000000041d1c7825 */ /* 0x000fca00078e000a */
[----:B------:R-:W4:Y:S04]  /*2b20*/  LDG.E R26, desc[UR8][R28.64+0xc] ;  /* 0x00000c081c1a7981 */ /* 0x000f28000c1e1900 */
[----:B------:R-:W4:Y:S04]  /*2b30*/  LDG.E R24, desc[UR8][R28.64+0x24] ;  /* 0x000024081c187981 */ /* 0x000f28000c1e1900 */
[----:B------:R-:W4:Y:S01]  /*2b40*/  LDG.E R27, desc[UR8][R28.64+0x28] ;  /* 0x000028081c1b7981 */ /* 0x000f22000c1e1900 */
[----:B-1----:R-:W-:-:S03]  /*2b50*/  FFMA R4, R4, R23, R25 ;  /* 0x0000001704047223 */ /* 0x002fc60000000019 */
[----:B------:R-:W4:Y:S01]  /*2b60*/  LDG.E R23, desc[UR8][R28.64] ;  /* 0x000000081c177981 */ /* 0x000f22000c1e1900 */
[----:B------:R-:W-:-:S03]  /*2b70*/  FFMA R5, R5, R18, R4 ;  /* 0x0000001205057223 */ /* 0x000fc60000000004 */
[----:B------:R-:W4:Y:S04]  /*2b80*/  LDG.E R18, desc[UR8][R28.64+0x4] ;  /* 0x000004081c127981 */ /* 0x000f28000c1e1900 */
[----:B------:R-:W4:Y:S01]  /*2b90*/  LDG.E R25, desc[UR8][R28.64+0x8] ;  /* 0x000008081c197981 */ /* 0x000f22000c1e1900 */
[----:B--2---:R-:W-:-:S04]  /*2ba0*/  FFMA R6, R6, R21, R5 ;  /* 0x0000001506067223 */ /* 0x004fc80000000005 */
[----:B------:R-:W-:Y:S02]  /*2bb0*/  FFMA R21, R7, R22, R6 ;  /* 0x0000001607157223 */ /* 0x000fe40000000006 */
[----:B------:R-:W5:Y:S04]  /*2bc0*/  LDS.128 R4, [R2+0x1560] ;  /* 0x0015600002047984 */ /* 0x000f680000000c00 */
[----:B------:R-:W2:Y:S01]  /*2bd0*/  LDG.E R22, desc[UR8][R28.64+0x14] ;  /* 0x000014081c167981 */ /* 0x000ea2000c1e1900 */
[----:B-----5:R-:W-:-:S03]  /*2be0*/  FFMA R4, R4, R19, R21 ;  /* 0x0000001304047223 */ /* 0x020fc60000000015 */
[----:B------:R-:W5:Y:S01]  /*2bf0*/  LDG.E R21, desc[UR8][R28.64+0x10] ;  /* 0x000010081c157981 */ /* 0x000f62000c1e1900 */
[----:B---3--:R-:W-:-:S03]  /*2c00*/  FFMA R5, R5, R16, R4 ;  /* 0x0000001005057223 */ /* 0x008fc60000000004 */
[----:B------:R-:W3:Y:S01]  /*2c10*/  LDG.E R19, desc[UR8][R28.64+0x18] ;  /* 0x000018081c137981 */ /* 0x000ee2000c1e1900 */
[----:B----4-:R-:W-:-:S03]  /*2c20*/  FFMA R6, R6, R17, R5 ;  /* 0x0000001106067223 */ /* 0x010fc60000000005 */
[----:B------:R-:W4:Y:S01]  /*2c30*/  LDG.E R16, desc[UR8][R28.64+0x1c] ;  /* 0x00001c081c107981 */ /* 0x000f22000c1e1900 */
[----:B------:R-:W-:-:S03]  /*2c40*/  FFMA R17, R7, R14, R6 ;  /* 0x0000000e07117223 */ /* 0x000fc60000000006 */
[----:B------:R-:W1:Y:S02]  /*2c50*/  LDS.128 R4, [R2+0x1570] ;  /* 0x0015700002047984 */ /* 0x000e640000000c00 */
[----:B-1----:R-:W-:Y:S02]  /*2c60*/  FFMA R4, R4, R13, R17 ;  /* 0x0000000d04047223 */ /* 0x002fe40000000011 */
[----:B------:R-:W4:Y:S02]  /*2c70*/  LDG.E R17, desc[UR8][R28.64+0x20] ;  /* 0x000020081c117981 */ /* 0x000f24000c1e1900 */
[----:B------:R-:W-:-:S04]  /*2c80*/  FFMA R5, R5, R12, R4 ;  /* 0x0000000c05057223 */ /* 0x000fc80000000004 */
[----:B------:R-:W-:Y:S02]  /*2c90*/  FFMA R6, R6, R15, R5 ;  /* 0x0000000f06067223 */ /* 0x000fe40000000005 */
[----:B------:R-:W1:Y:S02]  /*2ca0*/  LDS.128 R12, [R2+0x1580] ;  /* 0x00158000020c7984 */ /* 0x000e640000000c00 */
[----:B------:R-:W-:Y:S02]  /*2cb0*/  FFMA R7, R7, R20, R6 ;  /* 0x0000001407077223 */ /* 0x000fe40000000006 */
[----:B------:R-:W4:Y:S02]  /*2cc0*/  LDG.E R20, desc[UR8][R28.64+0x2c] ;  /* 0x00002c081c147981 */ /* 0x000f24000c1e1900 */
[----:B-1----:R-:W-:Y:S02]  /*2cd0*/  FFMA R12, R12, R23, R7 ;  /* 0x000000170c0c7223 */ /* 0x002fe40000000007 */
[----:B------:R-:W4:Y:S02]  /*2ce0*/  LDG.E R23, desc[UR8][R28.64+0x30] ;  /* 0x000030081c177981 */ /* 0x000f24000c1e1900 */
[----:B------:R-:W-:-:S02]  /*2cf0*/  FFMA R13, R13, R18, R12 ;  /* 0x000000120d0d7223 */ /* 0x000fc4000000000c */
[----:B------:R-:W5:Y:S02]  /*2d00*/  LDS.128 R4, [R2+0x1590] ;  /* 0x0015900002047984 */ /* 0x000f640000000c00 */
[----:B------:R-:W-:Y:S02]  /*2d10*/  FFMA R14, R14, R25, R13 ;  /* 0x000000190e0e7223 */ /* 0x000fe4000000000d */
[----:B------:R-:W4:Y:S02]  /*2d20*/  LDG.E R25, desc[UR8][R28.64+0x38] ;  /* 0x000038081c197981 */ /* 0x000f24000c1e1900 */
[----:B------:R-:W-:Y:S02]  /*2d30*/  FFMA R15, R15, R26, R14 ;  /* 0x0000001a0f0f7223 */ /* 0x000fe4000000000e */
[----:B------:R-:W4:Y:S01]  /*2d40*/  LDG.E R26, desc[UR8][R28.64+0x34] ;  /* 0x000034081c1a7981 */ /* 0x000f22000c1e1900 */
[----:B------:R-:W-:-:S03]  /*2d50*/  IADD3 R33, PT, PT, R8, 0x70, RZ ;  /* 0x0000007008217810 */ /* 0x000fc60007ffe0ff */
[----:B------:R-:W4:Y:S02]  /*2d60*/  LDG.E R18, desc[UR8][R28.64+0x3c] ;  /* 0x00003c081c127981 */ /* 0x000f24000c1e1900 */
[----:B------:R-:W-:-:S05]  /*2d70*/  IMAD.WIDE.U32 R32, R33, 0x4, R10 ;  /* 0x0000000421207825 */ /* 0x000fca00078e000a */
[----:B------:R-:W4:Y:S01]  /*2d80*/  LDG.E R28, desc[UR8][R32.64+0x14] ;  /* 0x00001408201c7981 */ /* 0x000f22000c1e1900 */
[----:B-----5:R-:W-:-:S03]  /*2d90*/  FFMA R4, R4, R21, R15 ;  /* 0x0000001504047223 */ /* 0x020fc6000000000f */
[----:B------:R-:W5:Y:S04]  /*2da0*/  LDG.E R21, desc[UR8][R32.64] ;  /* 0x0000000820157981 */ /* 0x000f68000c1e1900 */
[----:B------:R-:W1:Y:S01]  /*2db0*/  LDS.128 R12, [R2+0x15a0] ;  /* 0x0015a000020c7984 */ /* 0x000e620000000c00 */
[----:B--2---:R-:W-:-:S03]  /*2dc0*/  FFMA R5, R5, R22, R4 ;  /* 0x0000001605057223 */ /* 0x004fc60000000004 */
[----:B------:R-:W2:Y:S01]  /*2dd0*/  LDG.E R22, desc[UR8][R32.64+0x4] ;  /* 0x0000040820167981 */ /* 0x000ea2000c1e1900 */
[----:B---3--:R-:W-:-:S03]  /*2de0*/  FFMA R6, R6, R19, R5 ;  /* 0x0000001306067223 */ /* 0x008fc60000000005 */
[----:B------:R-:W3:Y:S01]  /*2df0*/  LDG.E R19, desc[UR8][R32.64+0x8] ;  /* 0x0000080820137981 */ /* 0x000ee2000c1e1900 */
[----:B----4-:R-:W-:-:S03]  /*2e00*/  FFMA R7, R7, R16, R6 ;  /* 0x0000001007077223 */ /* 0x010fc60000000006 */
[----:B------:R-:W4:Y:S01]  /*2e10*/  LDG.E R16, desc[UR8][R32.64+0xc] ;  /* 0x00000c0820107981 */ /* 0x000f22000c1e1900 */
[----:B-1----:R-:W-:-:S03]  /*2e20*/  FFMA R12, R12, R17, R7 ;  /* 0x000000110c0c7223 */ /* 0x002fc60000000007 */
[----:B------:R-:W4:Y:S04]  /*2e30*/  LDG.E R17, desc[UR8][R32.64+0x10] ;  /* 0x0000100820117981 */ /* 0x000f28000c1e1900 */
[----:B------:R-:W1:Y:S01]  /*2e40*/  LDS.128 R4, [R2+0x15b0] ;  /* 0x0015b00002047984 */ /* 0x000e620000000c00 */
[----:B------:R-:W-:-:S03]  /*2e50*/  FFMA R13, R13, R24, R12 ;  /* 0x000000180d0d7223 */ /* 0x000fc6000000000c */
[----:B------:R-:W4:Y:S01]  /*2e60*/  LDG.E R24, desc[UR8][R32.64+0x1c] ;  /* 0x00001c0820187981 */ /* 0x000f22000c1e1900 */
[----:B------:R-:W-:-:S03]  /*2e70*/  FFMA R14, R14, R27, R13 ;  /* 0x0000001b0e0e7223 */ /* 0x000fc6000000000d */
[----:B------:R-:W4:Y:S01]  /*2e80*/  LDG.E R27, desc[UR8][R32.64+0x18] ;  /* 0x00001808201b7981 */ /* 0x000f22000c1e1900 */
[----:B------:R-:W-:-:S03]  /*2e90*/  FFMA R15, R15, R20, R14 ;  /* 0x000000140f0f7223 */ /* 0x000fc6000000000e */
[----:B------:R-:W4:Y:S01]  /*2ea0*/  LDG.E R20, desc[UR8][R32.64+0x2c] ;  /* 0x00002c0820147981 */ /* 0x000f22000c1e1900 */
[----:B-1----:R-:W-:-:S03]  /*2eb0*/  FFMA R4, R4, R23, R15 ;  /* 0x0000001704047223 */ /* 0x002fc6000000000f */
[----:B------:R-:W5:Y:S04]  /*2ec0*/  LDS.128 R12, [R2+0x15c0] ;  /* 0x0015c000020c7984 */ /* 0x000f680000000c00 */
[----:B------:R-:W4:Y:S01]  /*2ed0*/  LDG.E R23, desc[UR8][R32.64+0x28] ;  /* 0x0000280820177981 */ /* 0x000f22000c1e1900 */
[----:B------:R-:W-:-:S03]  /*2ee0*/  FFMA R5, R5, R26, R4 ;  /* 0x0000001a05057223 */ /* 0x000fc60000000004 */
[----:B------:R-:W4:Y:S01]  /*2ef0*/  LDG.E R26, desc[UR8][R32.64+0x24] ;  /* 0x00002408201a7981 */ /* 0x000f22000c1e1900 */
[----:B------:R-:W-:-:S03]  /*2f00*/  FFMA R6, R6, R25, R5 ;  /* 0x0000001906067223 */ /* 0x000fc60000000005 */
[----:B------:R-:W4:Y:S01]  /*2f10*/  LDG.E R25, desc[UR8][R32.64+0x20] ;  /* 0x0000200820197981 */ /* 0x000f22000c1e1900 */
[----:B------:R-:W-:Y:S01]  /*2f20*/  FFMA R7, R7, R18, R6 ;  /* 0x0000001207077223 */ /* 0x000fe20000000006 */
[----:B------:R-:W-:Y:S02]  /*2f30*/  IADD3 R31, PT, PT, R8, 0x80, RZ ;  /* 0x00000080081f7810 */ /* 0x000fe40007ffe0ff */
[----:B------:R-:W4:Y:S03]  /*2f40*/  LDG.E R18, desc[UR8][R32.64+0x3c] ;  /* 0x00003c0820127981 */ /* 0x000f26000c1e1900 */
        /* <DEDUP_REMOVED lines=8> */
[----:B------:R3:W2:Y:S01]  /*2fd0*/  LDG.E R19, desc[UR8][R32.64+0x38] ;  /* 0x0000380820137981 */ /* 0x0006a2000c1e1900 */
        /* <DEDUP_REMOVED lines=12> */
[----:B------:R-:W5:Y:S01]  /*30a0*/  LDS.128 R4, [R2+0x15f0] ;  /* 0x0015f00002047984 */ /* 0x000f620000000c00 */
[----:B------:R-:W-:-:S03]  /*30b0*/  FFMA R13, R13, R26, R12 ;  /* 0x0000001a0d0d7223 */ /* 0x000fc6000000000c */
[----:B------:R-:W4:Y:S01]  /*30c0*/  LDG.E R26, desc[UR8][R30.64+0x14] ;  /* 0x000014081e1a7981 */ /* 0x000f22000c1e1900 */
[----:B------:R-:W-:-:S03]  /*30d0*/  FFMA R14, R14, R23, R13 ;  /* 0x000000170e0e7223 */ /* 0x000fc6000000000d */
[----:B------:R-:W4:Y:S01]  /*30e0*/  LDG.E R25, desc[UR8][R30.64+0x18] ;  /* 0x000018081e197981 */ /* 0x000f22000c1e1900 */
[----:B------:R-:W-:-:S03]  /*30f0*/  FFMA R15, R15, R20, R14 ;  /* 0x000000140f0f7223 */ /* 0x000fc6000000000e */
[----:B------:R-:W4:Y:S04]  /*3100*/  LDG.E R23, desc[UR8][R30.64+0x28] ;  /* 0x000028081e177981 */ /* 0x000f28000c1e1900 */
[----:B------:R-:W4:Y:S01]  /*3110*/  LDG.E R20, desc[UR8][R30.64+0x2c] ;  /* 0x00002c081e147981 */ /* 0x000f22000c1e1900 */
[----:B---3--:R-:W-:-:S05]  /*3120*/  IADD3 R33, PT, PT, R8, 0x90, RZ ;  /* 0x0000009008217810 */ /* 0x008fca0007ffe0ff */
[----:B------:R-:W-:-:S05]  /*3130*/  IMAD.WIDE.U32 R32, R33, 0x4, R10 ;  /* 0x0000000421207825 */ /* 0x000fca00078e000a */
[----:B------:R-:W3:Y:S04]  /*3140*/  LDG.E R11, desc[UR8][R32.64] ;  /* 0x00000008200b7981 */ /* 0x000ee8000c1e1900 */
[----:B------:R-:W3:Y:S04]  /*3150*/  LDG.E R10, desc[UR8][R32.64+0x4] ;  /* 0x00000408200a7981 */ /* 0x000ee8000c1e1900 */
[----:B------:R-:W3:Y:S04]  /*3160*/  LDG.E R8, desc[UR8][R32.64+0x14] ;  /* 0x0000140820087981 */ /* 0x000ee8000c1e1900 */
[----:B------:R-:W3:Y:S01]  /*3170*/  LDG.E R34, desc[UR8][R32.64+0x3c] ;  /* 0x00003c0820227981 */ /* 0x000ee2000c1e1900 */
[----:B-----5:R-:W-:-:S03]  /*3180*/  FFMA R4, R4, R21, R15 ;  /* 0x0000001504047223 */ /* 0x020fc6000000000f */
[----:B------:R-:W4:Y:S04]  /*3190*/  LDS.128 R12, [R2+0x1600] ;  /* 0x00160000020c7984 */ /* 0x000f280000000c00 */
[----:B------:R-:W5:Y:S01]  /*31a0*/  LDG.E R21, desc[UR8][R30.64+0x20] ;  /* 0x000020081e157981 */ /* 0x000f62000c1e1900 */
[----:B--2---:R-:W-:-:S03]  /*31b0*/  FFMA R5, R5, R22, R4 ;  /* 0x0000001605057223 */ /* 0x004fc60000000004 */
[----:B------:R-:W2:Y:S01]  /*31c0*/  LDG.E R22, desc[UR8][R30.64+0x24] ;  /* 0x000024081e167981 */ /* 0x000ea2000c1e1900 */
[----:B------:R-:W-:-:S03]  /*31d0*/  FFMA R6, R6, R19, R5 ;  /* 0x0000001306067223 */ /* 0x000fc60000000005 */
[----:B------:R-:W3:Y:S01]  /*31e0*/  LDG.E R19, desc[UR8][R30.64+0x38] ;  /* 0x000038081e137981 */ /* 0x000ee2000c1e1900 */
[----:B------:R-:W-:-:S03]  /*31f0*/  FFMA R7, R7, R18, R6 ;  /* 0x0000001207077223 */ /* 0x000fc60000000006 */
[----:B------:R-:W3:Y:S01]  /*3200*/  LDG.E R18, desc[UR8][R30.64+0x3c] ;  /* 0x00003c081e127981 */ /* 0x000ee2000c1e1900 */
[----:B----4-:R-:W-:-:S03]  /*3210*/  FFMA R12, R12, R17, R7 ;  /* 0x000000110c0c7223 */ /* 0x010fc60000000007 */
[----:B------:R-:W4:Y:S01]  /*3220*/  LDG.E R17, desc[UR8][R30.64+0x30] ;  /* 0x000030081e117981 */ /* 0x000f22000c1e1900 */
[----:B------:R-:W-:-:S03]  /*3230*/  FFMA R13, R13, R16, R12 ;  /* 0x000000100d0d7223 */ /* 0x000fc6000000000c */
[----:B------:R-:W3:Y:S04]  /*3240*/  LDG.E R16, desc[UR8][R30.64+0x34] ;  /* 0x000034081e107981 */ /* 0x000ee8000c1e1900 */
[----:B------:R-:W1:Y:S01]  /*3250*/  LDS.128 R4, [R2+0x1610] ;  /* 0x0016100002047984 */ /* 0x000e620000000c00 */
[----:B------:R-:W-:-:S03]  /*3260*/  FFMA R14, R14, R29, R13 ;  /* 0x0000001d0e0e7223 */ /* 0x000fc6000000000d */
[----:B------:R-:W3:Y:S01]  /*3270*/  LDG.E R29, desc[UR8][R32.64+0x30] ;  /* 0x00003008201d7981 */ /* 0x000ee2000c1e1900 */
[----:B------:R-:W-:-:S03]  /*3280*/  FFMA R15, R15, R28, R14 ;  /* 0x0000001c0f0f7223 */ /* 0x000fc6000000000e */
[----:B------:R-:W3:Y:S04]  /*3290*/  LDG.E R31, desc[UR8][R32.64+0x28] ;  /* 0x00002808201f7981 */ /* 0x000ee8000c1e1900 */
[----:B------:R-:W3:Y:S01]  /*32a0*/  LDG.E R28, desc[UR8][R32.64+0x34] ;  /* 0x00003408201c7981 */ /* 0x000ee2000c1e1900 */
[----:B-1----:R-:W-:-:S03]  /*32b0*/  FFMA R4, R4, R27, R15 ;  /* 0x0000001b04047223 */ /* 0x002fc6000000000f */
[----:B------:R-:W5:Y:S04]  /*32c0*/  LDS.128 R12, [R2+0x1620] ;  /* 0x00162000020c7984 */ /* 0x000f680000000c00 */
[----:B------:R-:W3:Y:S01]  /*32d0*/  LDG.E R27, desc[UR8][R32.64+0x8] ;  /* 0x00000808201b7981 */ /* 0x000ee2000c1e1900 */
[----:B------:R-:W-:-:S03]  /*32e0*/  FFMA R5, R5, R26, R4 ;  /* 0x0000001a05057223 */ /* 0x000fc60000000004 */
[----:B------:R-:W3:Y:S01]  /*32f0*/  LDG.E R26, desc[UR8][R32.64+0x2c] ;  /* 0x00002c08201a7981 */ /* 0x000ee2000c1e1900 */
[----:B------:R-:W-:-:S04]  /*3300*/  FFMA R6, R6, R25, R5 ;  /* 0x0000001906067223 */ /* 0x000fc80000000005 */
[----:B------:R-:W-:Y:S02]  /*3310*/  FFMA R25, R7, R24, R6 ;  /* 0x0000001807197223 */ /* 0x000fe40000000006 */
[----:B------:R-:W4:Y:S04]  /*3320*/  LDS.128 R4, [R2+0x1630] ;  /* 0x0016300002047984 */ /* 0x000f280000000c00 */
[----:B------:R-:W3:Y:S01]  /*3330*/  LDG.E R24, desc[UR8][R32.64+0xc] ;  /* 0x00000c0820187981 */ /* 0x000ee2000c1e1900 */
[----:B-----5:R-:W-:-:S03]  /*3340*/  FFMA R12, R12, R21, R25 ;  /* 0x000000150c0c7223 */ /* 0x020fc60000000019 */
[----:B------:R-:W5:Y:S01]  /*3350*/  LDG.E R25, desc[UR8][R32.64+0x10] ;  /* 0x0000100820197981 */ /* 0x000f62000c1e1900 */
[----:B--2---:R-:W-:-:S03]  /*3360*/  FFMA R13, R13, R22, R12 ;  /* 0x000000160d0d7223 */ /* 0x004fc6000000000c */
[----:B------:R-:W2:Y:S01]  /*3370*/  LDG.E R21, desc[UR8][R32.64+0x18] ;  /* 0x0000180820157981 */ /* 0x000ea2000c1e1900 */
[----:B------:R-:W-:-:S03]  /*3380*/  FFMA R14, R14, R23, R13 ;  /* 0x000000170e0e7223 */ /* 0x000fc6000000000d */
[----:B------:R-:W2:Y:S01]  /*3390*/  LDG.E R22, desc[UR8][R32.64+0x24] ;  /* 0x0000240820167981 */ /* 0x000ea2000c1e1900 */
[----:B------:R-:W-:-:S03]  /*33a0*/  FFMA R23, R15, R20, R14 ;  /* 0x000000140f177223 */ /* 0x000fc6000000000e */
[----:B------:R-:W1:Y:S04]  /*33b0*/  LDS.128 R12, [R2+0x1640] ;  /* 0x00164000020c7984 */ /* 0x000e680000000c00 */
[----:B------:R-:W2:Y:S01]  /*33c0*/  LDG.E R20, desc[UR8][R32.64+0x1c] ;  /* 0x00001c0820147981 */ /* 0x000ea2000c1e1900 */
[----:B----4-:R-:W-:-:S03]  /*33d0*/  FFMA R4, R4, R17, R23 ;  /* 0x0000001104047223 */ /* 0x010fc60000000017 */
[----:B------:R-:W4:Y:S01]  /*33e0*/  LDG.E R23, desc[UR8][R32.64+0x20] ;  /* 0x0000200820177981 */ /* 0x000f22000c1e1900 */
[----:B---3--:R-:W-:-:S04]  /*33f0*/  FFMA R5, R5, R16, R4 ;  /* 0x0000001005057223 */ /* 0x008fc80000000004 */
[----:B------:R-:W-:Y:S02]  /*3400*/  FFMA R6, R6, R19, R5 ;  /* 0x0000001306067223 */ /* 0x000fe40000000005 */
[----:B------:R-:W3:Y:S02]  /*3410*/  LDC.64 R4, c[0x0][0x398] ;  /* 0x0000e600ff047b82 */ /* 0x000ee40000000a00 */
[----:B------:R-:W-:Y:S02]  /*3420*/  FFMA R7, R7, R18, R6 ;  /* 0x0000001207077223 */ /* 0x000fe40000000006 */
[----:B------:R-:W-:Y:S02]  /*3430*/  LDS.128 R16, [R2+0x1670] ;  /* 0x0016700002107984 */ /* 0x000fe40000000c00 */
[----:B-1----:R-:W-:Y:S02]  /*3440*/  FFMA R12, R12, R11, R7 ;  /* 0x0000000b0c0c7223 */ /* 0x002fe40000000007 */
[----:B------:R-:W4:Y:S01]  /*3450*/  LDG.E R11, desc[UR8][R32.64+0x38] ;  /* 0x00003808200b7981 */ /* 0x000f22000c1e1900 */
[----:B---3--:R-:W-:-:S03]  /*3460*/  IMAD.WIDE.U32 R36, R3, 0x4, R4 ;  /* 0x0000000403247825 */ /* 0x008fc600078e0004 */
[----:B------:R-:W5:Y:S04]  /*3470*/  LDS.128 R4, [R2+0x1650] ;  /* 0x0016500002047984 */ /* 0x000f680000000c00 */
[----:B------:R-:W3:Y:S01]  /*3480*/  LDG.E R30, desc[UR8][R36.64] ;  /* 0x00000008241e7981 */ /* 0x000ee2000c1e1900 */
[----:B------:R-:W-:-:S04]  /*3490*/  FFMA R13, R13, R10, R12 ;  /* 0x0000000a0d0d7223 */ /* 0x000fc8000000000c */
[----:B------:R-:W-:-:S04]  /*34a0*/  FFMA R14, R14, R27, R13 ;  /* 0x0000001b0e0e7223 */ /* 0x000fc8000000000d */
[----:B------:R-:W-:-:S04]  /*34b0*/  FFMA R15, R15, R24, R14 ;  /* 0x000000180f0f7223 */ /* 0x000fc8000000000e */
[----:B-----5:R-:W-:Y:S02]  /*34c0*/  FFMA R4, R4, R25, R15 ;  /* 0x0000001904047223 */ /* 0x020fe4000000000f */
[----:B------:R-:W4:Y:S02]  /*34d0*/  LDS.128 R12, [R2+0x1660] ;  /* 0x00166000020c7984 */ /* 0x000f240000000c00 */
[----:B------:R-:W-:-:S04]  /*34e0*/  FFMA R5, R5, R8, R4 ;  /* 0x0000000805057223 */ /* 0x000fc80000000004 */
[----:B--2---:R-:W-:-:S04]  /*34f0*/  FFMA R6, R6, R21, R5 ;  /* 0x0000001506067223 */ /* 0x004fc80000000005 */
[----:B------:R-:W-:Y:S01]  /*3500*/  FFMA R7, R7, R20, R6 ;  /* 0x0000001407077223 */ /* 0x000fe20000000006 */
[----:B------:R-:W-:-:S03]  /*3510*/  LEA R5, R3, R2, 0x2 ;  /* 0x0000000203057211 */ /* 0x000fc600078e10ff */
[----:B----4-:R-:W-:-:S04]  /*3520*/  FFMA R12, R12, R23, R7 ;  /* 0x000000170c0c7223 */ /* 0x010fc80000000007 */
[----:B------:R-:W-:-:S04]  /*3530*/  FFMA R13, R13, R22, R12 ;  /* 0x000000160d0d7223 */ /* 0x000fc8000000000c */
[----:B------:R-:W-:-:S04]  /*3540*/  FFMA R14, R14, R31, R13 ;  /* 0x0000001f0e0e7223 */ /* 0x000fc8000000000d */
[----:B------:R-:W-:-:S04]  /*3550*/  FFMA R15, R15, R26, R14 ;  /* 0x0000001a0f0f7223 */ /* 0x000fc8000000000e */
[----:B------:R-:W-:-:S04]  /*3560*/  FFMA R16, R16, R29, R15 ;  /* 0x0000001d10107223 */ /* 0x000fc8000000000f */
[----:B------:R-:W-:-:S04]  /*3570*/  FFMA R17, R17, R28, R16 ;  /* 0x0000001c11117223 */ /* 0x000fc80000000010 */
[----:B------:R-:W-:-:S04]  /*3580*/  FFMA R18, R18, R11, R17 ;  /* 0x0000000b12127223 */ /* 0x000fc80000000011 */
[----:B------:R-:W-:Y:S01]  /*3590*/  FFMA R18, R19, R34, R18 ;  /* 0x0000002213127223 */ /* 0x000fe20000000012 */
[----:B---3--:R-:W-:-:S04]  /*35a0*/  FSETP.GT.AND P0, PT, R30, RZ, PT ;  /* 0x000000ff1e00720b */ /* 0x008fc80003f04000 */
[----:B------:R-:W-:Y:S02]  /*35b0*/  FSEL R18, R18, RZ, P0 ;  /* 0x000000ff12127208 */ /* 0x000fe40000000000 */
[----:B0-----:R-:W-:-:S03]  /*35c0*/  IADD3 R3, PT, PT, R0, R3, RZ ;  /* 0x0000000300037210 */ /* 0x001fc60007ffe0ff */
[----:B------:R3:W-:Y:S01]  /*35d0*/  STS [R5+0x1680], R18 ;  /* 0x0016801205007388 */ /* 0x0007e20000000800 */
[----:B------:R-:W-:-:S13]  /*35e0*/  ISETP.GE.U32.AND P0, PT, R3, 0xe0, PT ;  /* 0x000000e00300780c */ /* 0x000fda0003f06070 */
[----:B---3--:R-:W-:Y:S05]  /*35f0*/  @!P0 BRA `(.L_x_95) ;  /* 0xffffffe400e48947 */ /* 0x008fea000383ffff */
.L_x_94:
[----:B------:R-:W-:Y:S05]  /*3600*/  BSYNC.RECONVERGENT B0 ;  /* 0x0000000000007941 */ /* 0x000fea0003800200 */
.L_x_93:
[----:B------:R-:W-:Y:S01]  /*3610*/  BAR.SYNC.DEFER_BLOCKING 0x0 ;  /* 0x0000000000007b1d */ /* 0x000fe20000010000 */
[----:B------:R-:W-:-:S05]  /*3620*/  ISETP.GT.U32.AND P0, PT, R9, 0xbf, PT ;  /* 0x000000bf0900780c */ /* 0x000fca0003f04070 */
[----:B------:R-:W-:Y:S08]  /*3630*/  BSSY.RECONVERGENT B0, `(.L_x_96) ;  /* 0x00000d9000007945 */ /* 0x000ff00003800200 */
[----:B------:R-:W-:Y:S05]  /*3640*/  @P0 BRA `(.L_x_97) ;  /* 0x0000000c005c0947 */ /* 0x000fea0003800000 */
[----:B------:R-:W3:Y:S01]  /*3650*/  S2UR UR5, SR_CgaCtaId ;  /* 0x00000000000579c3 */ /* 0x000ee20000008800 */
[----:B------:R-:W-:Y:S01]  /*3660*/  UMOV UR4, 0x400 ;  /* 0x0000040000047882 */ /* 0x000fe20000000000 */
[----:B--2-4-:R-:W-:Y:S01]  /*3670*/  MOV R3, R9 ;  /* 0x0000000900037202 */ /* 0x014fe20000000f00 */
[----:B---3--:R-:W-:-:S06]  /*3680*/  ULEA UR4, UR5, UR4, 0x18 ;  /* 0x0000000405047291 */ /* 0x008fcc000f8ec0ff */
[----:B-1----:R-:W-:-:S07]  /*3690*/  MOV R2, UR4 ;  /* 0x0000000400027c02 */ /* 0x002fce0008000f00 */
.L_x_99:
        /* <DEDUP_REMOVED lines=19> */
[----:B------:R-:W-:-:S05]  /*37d0*/  IMAD.WIDE.U32 R30, R31, 0x4, R16 ;  /* 0x000000041f1e7825 */ /* 0x000fca00078e0010 */
[----:B------:R-:W5:Y:S04]  /*37e0*/  LDG.E R20, desc[UR8][R30.64+0x4] ;  /* 0x000004081e147981 */ /* 0x000f68000c1e1900 */
[----:B------:R-:W5:Y:S01]  /*37f0*/  LDG.E R29, desc[UR8][R30.64+0x8] ;  /* 0x000008081e1d7981 */ /* 0x000f62000c1e1900 */
[----:B--2---:R-:W-:-:S03]  /*3800*/  FFMA R4, R4, R11, RZ ;  /* 0x0000000b04047223 */ /* 0x004fc600000000ff */
[----:B------:R-:W2:Y:S01]  /*3810*/  LDG.E R11, desc[UR8][R32.64+0x38] ;  /* 0x00003808200b7981 */ /* 0x000ea2000c1e1900 */
[----:B---3--:R-:W-:-:S04]  /*3820*/  FFMA R5, R5, R12, R4 ;  /* 0x0000000c05057223 */ /* 0x008fc80000000004 */
[----:B----4-:R-:W-:Y:S02]  /*3830*/  FFMA R6, R6, R13, R5 ;  /* 0x0000000d06067223 */ /* 0x010fe40000000005 */
[----:B------:R-:W1:Y:S02]  /*3840*/  LDS.128 R12, [R2+0x1690] ;  /* 0x00169000020c7984 */ /* 0x000e640000000c00 */
[----:B-----5:R-:W-:Y:S02]  /*3850*/  FFMA R7, R7, R10, R6 ;  /* 0x0000000a07077223 */ /* 0x020fe40000000006 */
[----:B------:R-:W3:Y:S02]  /*3860*/  LDG.E R10, desc[UR8][R32.64+0x3c] ;  /* 0x00003c08200a7981 */ /* 0x000ee4000c1e1900 */
[----:B-1----:R-:W-:Y:S02]  /*3870*/  FFMA R12, R12, R23, R7 ;  /* 0x000000170c0c7223 */ /* 0x002fe40000000007 */
[----:B------:R-:W4:Y:S04]  /*3880*/  LDG.E R23, desc[UR8][R30.64] ;  /* 0x000000081e177981 */ /* 0x000f28000c1e1900 */
[----:B------:R-:W1:Y:S01]  /*3890*/  LDS.128 R4, [R2+0x16a0] ;  /* 0x0016a00002047984 */ /* 0x000e620000000c00 */
[----:B------:R-:W-:-:S03]  /*38a0*/  FFMA R13, R13, R28, R12 ;  /* 0x0000001c0d0d7223 */ /* 0x000fc6000000000c */
[----:B------:R-:W5:Y:S01]  /*38b0*/  LDG.E R28, desc[UR8][R30.64+0xc] ;  /* 0x00000c081e1c7981 */ /* 0x000f62000c1e1900 */
[----:B------:R-:W-:-:S03]  /*38c0*/  FFMA R14, R14, R27, R13 ;  /* 0x0000001b0e0e7223 */ /* 0x000fc6000000000d */
[----:B------:R-:W5:Y:S01]  /*38d0*/  LDG.E R27, desc[UR8][R30.64+0x10] ;  /* 0x000010081e1b7981 */ /* 0x000f62000c1e1900 */
[----:B------:R-:W-:-:S03]  /*38e0*/  FFMA R15, R15, R26, R14 ;  /* 0x0000001a0f0f7223 */ /* 0x000fc6000000000e */
[----:B------:R-:W5:Y:S01]  /*38f0*/  LDG.E R26, desc[UR8][R30.64+0x14] ;  /* 0x000014081e1a7981 */ /* 0x000f62000c1e1900 */
[----:B-1----:R-:W-:-:S03]  /*3900*/  FFMA R4, R4, R25, R15 ;  /* 0x0000001904047223 */ /* 0x002fc6000000000f */
[----:B------:R-:W1:Y:S01]  /*3910*/  LDS.128 R12, [R2+0x16b0] ;  /* 0x0016b000020c7984 */ /* 0x000e620000000c00 */
[----:B------:R-:W-:-:S03]  /*3920*/  FFMA R5, R5, R24, R4 ;  /* 0x0000001805057223 */ /* 0x000fc60000000004 */
[----:B------:R-:W5:Y:S01]  /*3930*/  LDG.E R24, desc[UR8][R30.64+0x1c] ;  /* 0x00001c081e187981 */ /* 0x000f62000c1e1900 */
[----:B------:R-:W-:-:S03]  /*3940*/  FFMA R6, R6, R21, R5 ;  /* 0x0000001506067223 */ /* 0x000fc60000000005 */
[----:B------:R-:W5:Y:S01]  /*3950*/  LDG.E R21, desc[UR8][R30.64+0x18] ;  /* 0x000018081e157981 */ /* 0x000f62000c1e1900 */
[----:B------:R-:W-:-:S03]  /*3960*/  FFMA R7, R7, R18, R6 ;  /* 0x0000001207077223 */ /* 0x000fc60000000006 */
[----:B------:R-:W5:Y:S04]  /*3970*/  LDG.E R18, desc[UR8][R30.64+0x2c] ;  /* 0x00002c081e127981 */ /* 0x000f68000c1e1900 */
[----:B------:R-:W5:Y:S01]  /*3980*/  LDG.E R25, desc[UR8][R30.64+0x38] ;  /* 0x000038081e197981 */ /* 0x000f62000c1e1900 */
[----:B-1----:R-:W-:-:S03]  /*3990*/  FFMA R12, R12, R19, R7 ;  /* 0x000000130c0c7223 */ /* 0x002fc60000000007 */
[----:B------:R-:W4:Y:S01]  /*39a0*/  LDS.128 R4, [R2+0x16c0] ;  /* 0x0016c00002047984 */ /* 0x000f220000000c00 */
[----:B------:R-:W-:-:S03]  /*39b0*/  FFMA R13, R13, R22, R12 ;  /* 0x000000160d0d7223 */ /* 0x000fc6000000000c */
[----:B------:R-:W5:Y:S04]  /*39c0*/  LDG.E R19, desc[UR8][R30.64+0x28] ;  /* 0x000028081e137981 */ /* 0x000f68000c1e1900 */
[----:B------:R-:W5:Y:S01]  /*39d0*/  LDG.E R22, desc[UR8][R30.64+0x34] ;  /* 0x000034081e167981 */ /* 0x000f62000c1e1900 */
[----:B--2---:R-:W-:-:S03]  /*39e0*/  FFMA R14, R14, R11, R13 ;  /* 0x0000000b0e0e7223 */ /* 0x004fc6000000000d */
[----:B------:R-:W2:Y:S01]  /*39f0*/  LDG.E R11, desc[UR8][R30.64+0x20] ;  /* 0x000020081e0b7981 */ /* 0x000ea2000c1e1900 */
[----:B---3--:R-:W-:-:S03]  /*3a00*/  FFMA R15, R15, R10, R14 ;  /* 0x0000000a0f0f7223 */ /* 0x008fc6000000000e */
[----:B------:R-:W3:Y:S01]  /*3a10*/  LDG.E R10, desc[UR8][R30.64+0x24] ;  /* 0x000024081e0a7981 */ /* 0x000ee2000c1e1900 */
[----:B----4-:R-:W-:-:S03]  /*3a20*/  FFMA R4, R4, R23, R15 ;  /* 0x0000001704047223 */ /* 0x010fc6000000000f */
[----:B------:R-:W4:Y:S01]  /*3a30*/  LDG.E R23, desc[UR8][R30.64+0x30] ;  /* 0x000030081e177981 */ /* 0x000f22000c1e1900 */
[----:B------:R-:W-:-:S03]  /*3a40*/  FFMA R5, R5, R20, R4 ;  /* 0x0000001405057223 */ /* 0x000fc60000000004 */
[----:B------:R-:W4:Y:S04]  /*3a50*/  LDG.E R20, desc[UR8][R30.64+0x3c] ;  /* 0x00003c081e147981 */ /* 0x000f28000c1e1900 */
[----:B------:R-:W1:Y:S01]  /*3a60*/  LDS.128 R12, [R2+0x16d0] ;  /* 0x0016d000020c7984 */ /* 0x000e620000000c00 */
[----:B------:R-:W-:-:S04]  /*3a70*/  FFMA R6, R6, R29, R5 ;  /* 0x0000001d06067223 */ /* 0x000fc80000000005 */
[----:B-----5:R-:W-:-:S04]  /*3a80*/  FFMA R7, R7, R28, R6 ;  /* 0x0000001c07077223 */ /* 0x020fc80000000006 */
[----:B-1----:R-:W-:Y:S02]  /*3a90*/  FFMA R12, R12, R27, R7 ;  /* 0x0000001b0c0c7223 */ /* 0x002fe40000000007 */
[----:B------:R-:W2:Y:S02]  /*3aa0*/  LDS.128 R4, [R2+0x16e0] ;  /* 0x0016e00002047984 */ /* 0x000ea40000000c00 */
[----:B------:R-:W-:-:S04]  /*3ab0*/  FFMA R13, R13, R26, R12 ;  /* 0x0000001a0d0d7223 */ /* 0x000fc8000000000c */
[----:B------:R-:W-:-:S04]  /*3ac0*/  FFMA R14, R14, R21, R13 ;  /* 0x000000150e0e7223 */ /* 0x000fc8000000000d */
[----:B------:R-:W-:Y:S02]  /*3ad0*/  FFMA R21, R15, R24, R14 ;  /* 0x000000180f157223 */ /* 0x000fe4000000000e */
[----:B------:R-:W4:Y:S02]  /*3ae0*/  LDS.128 R12, [R2+0x16f0] ;  /* 0x0016f000020c7984 */ /* 0x000f240000000c00 */
[----:B--2---:R-:W-:-:S04]  /*3af0*/  FFMA R4, R4, R11, R21 ;  /* 0x0000000b04047223 */ /* 0x004fc80000000015 */
[----:B---3--:R-:W-:-:S04]  /*3b00*/  FFMA R5, R5, R10, R4 ;  /* 0x0000000a05057223 */ /* 0x008fc80000000004 */
[----:B------:R-:W-:-:S04]  /*3b10*/  FFMA R6, R6, R19, R5 ;  /* 0x0000001306067223 */ /* 0x000fc80000000005 */
[----:B------:R-:W-:Y:S01]  /*3b20*/  FFMA R7, R7, R18, R6 ;  /* 0x0000001207077223 */ /* 0x000fe20000000006 */
[----:B------:R-:W-:-:S03]  /*3b30*/  HFMA2 R11, -RZ, RZ, 0, 1.9073486328125e-06 ;  /* 0x00000020ff0b7431 */ /* 0x000fc600000001ff */
[----:B----4-:R-:W-:-:S04]  /*3b40*/  FFMA R12, R12, R23, R7 ;  /* 0x000000170c0c7223 */ /* 0x010fc80000000007 */
[----:B------:R-:W-:-:S04]  /*3b50*/  FFMA R13, R13, R22, R12 ;  /* 0x000000160d0d7223 */ /* 0x000fc8000000000c */
[----:B------:R-:W-:-:S04]  /*3b60*/  FFMA R14, R14, R25, R13 ;  /* 0x000000190e0e7223 */ /* 0x000fc8000000000d */
[----:B------:R-:W-:-:S07]  /*3b70*/  FFMA R15, R15, R20, R14 ;  /* 0x000000140f0f7223 */ /* 0x000fce000000000e */
.L_x_98:
[----:B------:R-:W-:-:S05]  /*3b80*/  IADD3 R33, PT, PT, R8, R11, RZ ;  /* 0x0000000b08217210 */ /* 0x000fca0007ffe0ff */
[----:B------:R-:W-:-:S05]  /*3b90*/  IMAD.WIDE.U32 R32, R33, 0x4, R16 ;  /* 0x0000000421207825 */ /* 0x000fca00078e0010 */
[----:B------:R-:W2:Y:S04]  /*3ba0*/  LDG.E R14, desc[UR8][R32.64] ;  /* 0x00000008200e7981 */ /* 0x000ea8000c1e1900 */
[----:B------:R-:W3:Y:S04]  /*3bb0*/  LDG.E R19, desc[UR8][R32.64+0x4] ;  /* 0x0000040820137981 */ /* 0x000ee8000c1e1900 */
[----:B------:R-:W4:Y:S04]  /*3bc0*/  LDG.E R13, desc[UR8][R32.64+0x8] ;  /* 0x00000808200d7981 */ /* 0x000f28000c1e1900 */
[----:B------:R-:W5:Y:S04]  /*3bd0*/  LDG.E R12, desc[UR8][R32.64+0xc] ;  /* 0x00000c08200c7981 */ /* 0x000f68000c1e1900 */
[----:B------:R-:W5:Y:S04]  /*3be0*/  LDG.E R27, desc[UR8][R32.64+0x10] ;  /* 0x00001008201b7981 */ /* 0x000f68000c1e1900 */
[----:B------:R-:W5:Y:S04]  /*3bf0*/  LDG.E R26, desc[UR8][R32.64+0x14] ;  /* 0x00001408201a7981 */ /* 0x000f68000c1e1900 */
[----:B------:R-:W5:Y:S01]  /*3c00*/  LDG.E R21, desc[UR8][R32.64+0x18] ;  /* 0x0000180820157981 */ /* 0x000f62000c1e1900 */
[----:B------:R-:W-:-:S03]  /*3c10*/  LEA R10, R11, R2, 0x2 ;  /* 0x000000020b0a7211 */ /* 0x000fc600078e10ff */
[----:B------:R-:W5:Y:S04]  /*3c20*/  LDG.E R24, desc[UR8][R32.64+0x1c] ;  /* 0x00001c0820187981 */ /* 0x000f68000c1e1900 */
[----:B------:R-:W5:Y:S04]  /*3c30*/  LDG.E R25, desc[UR8][R32.64+0x20] ;  /* 0x0000200820197981 */ /* 0x000f68000c1e1900 */
[----:B------:R-:W5:Y:S04]  /*3c40*/  LDG.E R22, desc[UR8][R32.64+0x24] ;  /* 0x0000240820167981 */ /* 0x000f68000c1e1900 */
[----:B------:R-:W2:Y:S04]  /*3c50*/  LDS.128 R4, [R10+0x1680] ;  /* 0x001680000a047984 */ /* 0x000ea80000000c00 */
[----:B------:R-:W5:Y:S04]  /*3c60*/  LDG.E R23, desc[UR8][R32.64+0x28] ;  /* 0x0000280820177981 */ /* 0x000f68000c1e1900 */
[----:B------:R-:W5:Y:S04]  /*3c70*/  LDG.E R18, desc[UR8][R32.64+0x2c] ;  /* 0x00002c0820127981 */ /* 0x000f68000c1e1900 */
[----:B------:R-:W5:Y:S04]  /*3c80*/  LDG.E R20, desc[UR8][R32.64+0x34] ;  /* 0x0000340820147981 */ /* 0x000f68000c1e1900 */
[----:B------:R-:W5:Y:S04]  /*3c90*/  LDG.E R29, desc[UR8][R32.64+0x38] ;  /* 0x00003808201d7981 */ /* 0x000f68000c1e1900 */
[----:B------:R-:W5:Y:S01]  /*3ca0*/  LDG.E R28, desc[UR8][R32.64+0x3c] ;  /* 0x00003c08201c7981 */ /* 0x000f62000c1e1900 */
[----:B------:R-:W-:-:S05]  /*3cb0*/  IADD3 R31, PT, PT, R8, 0x10, R11 ;  /* 0x00000010081f7810 */ /* 0x000fca0007ffe00b */
[----:B------:R-:W-:-:S04]  /*3cc0*/  IMAD.WIDE.U32 R30, R31, 0x4, R16 ;  /* 0x000000041f1e7825 */ /* 0x000fc800078e0010 */
[----:B--2---:R-:W-:-:S04]  /*3cd0*/  FFMA R4, R4, R14, R15 ;  /* 0x0000000e04047223 */ /* 0x004fc8000000000f */
[----:B---3--:R-:W-:Y:S02]  /*3ce0*/  FFMA R5, R5, R19, R4 ;  /* 0x0000001305057223 */ /* 0x008fe40000000004 */
[----:B------:R-:W2:Y:S02]  /*3cf0*/  LDG.E R19, desc[UR8][R32.64+0x30] ;  /* 0x0000300820137981 */ /* 0x000ea4000c1e1900 */
[----:B----4-:R-:W-:-:S04]  /*3d00*/  FFMA R6, R6, R13, R5 ;  /* 0x0000000d06067223 */ /* 0x010fc80000000005 */
[----:B-----5:R-:W-:Y:S02]  /*3d10*/  FFMA R7, R7, R12, R6 ;  /* 0x0000000c07077223 */ /* 0x020fe40000000006 */
[----:B------:R-:W1:Y:S02]  /*3d20*/  LDS.128 R12, [R10+0x1690] ;  /* 0x001690000a0c7984 */ /* 0x000e640000000c00 */
[----:B-1----:R-:W-:Y:S02]  /*3d30*/  FFMA R12, R12, R27, R7 ;  /* 0x0000001b0c0c7223 */ /* 0x002fe40000000007 */
[----:B------:R-:W1:Y:S02]  /*3d40*/  LDS.128 R4, [R10+0x16a0] ;  /* 0x0016a0000a047984 */ /* 0x000e640000000c00 */
[----:B------:R-:W-:Y:S02]  /*3d50*/  FFMA R13, R13, R26, R12 ;  /* 0x0000001a0d0d7223 */ /* 0x000fe4000000000c */
[----:B------:R-:W3:Y:S02]  /*3d60*/  LDG.E R27, desc[UR8][R30.64+0x8] ;  /* 0x000008081e1b7981 */ /* 0x000ee4000c1e1900 */
[----:B------:R-:W-:-:S02]  /*3d70*/  FFMA R14, R14, R21, R13 ;  /* 0x000000150e0e7223 */ /* 0x000fc4000000000d */
[----:B------:R-:W4:Y:S02]  /*3d80*/  LDG.E R21, desc[UR8][R30.64] ;  /* 0x000000081e157981 */ /* 0x000f24000c1e1900 */
[----:B------:R-:W-:Y:S02]  /*3d90*/  FFMA R15, R15, R24, R14 ;  /* 0x000000180f0f7223 */ /* 0x000fe4000000000e */
[----:B------:R-:W5:Y:S04]  /*3da0*/  LDG.E R24, desc[UR8][R30.64+0x4] ;  /* 0x000004081e187981 */ /* 0x000f68000c1e1900 */
[----:B------:R-:W3:Y:S01]  /*3db0*/  LDG.E R26, desc[UR8][R30.64+0x14] ;  /* 0x000014081e1a7981 */ /* 0x000ee2000c1e1900 */
[----:B-1----:R-:W-:-:S03]  /*3dc0*/  FFMA R4, R4, R25, R15 ;  /* 0x0000001904047223 */ /* 0x002fc6000000000f */
[----:B------:R-:W2:Y:S01]  /*3dd0*/  LDS.128 R12, [R10+0x16b0] ;  /* 0x0016b0000a0c7984 */ /* 0x000ea20000000c00 */
[----:B------:R-:W-:-:S03]  /*3de0*/  FFMA R5, R5, R22, R4 ;  /* 0x0000001605057223 */ /* 0x000fc60000000004 */
[----:B------:R-:W3:Y:S01]  /*3df0*/  LDG.E R22, desc[UR8][R30.64+0xc] ;  /* 0x00000c081e167981 */ /* 0x000ee2000c1e1900 */
[----:B------:R-:W-:-:S03]  /*3e00*/  FFMA R6, R6, R23, R5 ;  /* 0x0000001706067223 */ /* 0x000fc60000000005 */
[----:B------:R-:W3:Y:S04]  /*3e10*/  LDG.E R23, desc[UR8][R30.64+0x10] ;  /* 0x000010081e177981 */ /* 0x000ee8000c1e1900 */
[----:B------:R-:W3:Y:S01]  /*3e20*/  LDG.E R25, desc[UR8][R30.64+0x18] ;  /* 0x000018081e197981 */ /* 0x000ee2000c1e1900 */
[----:B------:R-:W-:-:S03]  /*3e30*/  FFMA R7, R7, R18, R6 ;  /* 0x0000001207077223 */ /* 0x000fc60000000006 */
[----:B------:R-:W3:Y:S01]  /*3e40*/  LDG.E R18, desc[UR8][R30.64+0x1c] ;  /* 0x00001c081e127981 */ /* 0x000ee2000c1e1900 */
[----:B--2---:R-:W-:-:S03]  /*3e50*/  FFMA R12, R12, R19, R7 ;  /* 0x000000130c0c7223 */ /* 0x004fc60000000007 */
[----:B------:R-:W2:Y:S01]  /*3e60*/  LDG.E R19, desc[UR8][R30.64+0x20] ;  /* 0x000020081e137981 */ /* 0x000ea2000c1e1900 */
[----:B------:R-:W-:-:S03]  /*3e70*/  FFMA R13, R13, R20, R12 ;  /* 0x000000140d0d7223 */ /* 0x000fc6000000000c */
[----:B------:R-:W2:Y:S01]  /*3e80*/  LDG.E R20, desc[UR8][R30.64+0x24] ;  /* 0x000024081e147981 */ /* 0x000ea2000c1e1900 */
[----:B------:R-:W-:-:S03]  /*3e90*/  FFMA R14, R14, R29, R13 ;  /* 0x0000001d0e0e7223 */ /* 0x000fc6000000000d */
[----:B------:R-:W2:Y:S01]  /*3ea0*/  LDG.E R29, desc[UR8][R30.64+0x28] ;  /* 0x000028081e1d7981 */ /* 0x000ea2000c1e1900 */
[----:B------:R-:W-:-:S03]  /*3eb0*/  FFMA R5, R15, R28, R14 ;  /* 0x0000001c0f057223 */ /* 0x000fc6000000000e */
[----:B------:R-:W4:Y:S04]  /*3ec0*/  LDS.128 R12, [R10+0x16c0] ;  /* 0x0016c0000a0c7984 */ /* 0x000f280000000c00 */
[----:B------:R-:W2:Y:S01]  /*3ed0*/  LDG.E R28, desc[UR8][R30.64+0x2c] ;  /* 0x00002c081e1c7981 */ /* 0x000ea2000c1e1900 */
[----:B----4-:R-:W-:-:S03]  /*3ee0*/  FFMA R12, R12, R21, R5 ;  /* 0x000000150c0c7223 */ /* 0x010fc60000000005 */
[----:B------:R-:W1:Y:S01]  /*3ef0*/  LDS.128 R4, [R10+0x16d0] ;  /* 0x0016d0000a047984 */ /* 0x000e620000000c00 */
[----:B-----5:R-:W-:Y:S01]  /*3f00*/  FFMA R13, R13, R24, R12 ;  /* 0x000000180d0d7223 */ /* 0x020fe2000000000c */
[----:B------:R-:W-:Y:S02]  /*3f10*/  IADD3 R33, PT, PT, R8, 0x20, R11 ;  /* 0x0000002008217810 */ /* 0x000fe40007ffe00b */
[----:B------:R-:W4:Y:S01]  /*3f20*/  LDG.E R21, desc[UR8][R30.64+0x38] ;  /* 0x000038081e157981 */ /* 0x000f22000c1e1900 */
[----:B---3--:R-:W-:-:S03]  /*3f30*/  FFMA R14, R14, R27, R13 ;  /* 0x0000001b0e0e7223 */ /* 0x008fc6000000000d */
[----:B------:R-:W3:Y:S01]  /*3f40*/  LDG.E R27, desc[UR8][R30.64+0x30] ;  /* 0x000030081e1b7981 */ /* 0x000ee2000c1e1900 */
[----:B------:R-:W-:-:S03]  /*3f50*/  IMAD.WIDE.U32 R32, R33, 0x4, R16 ;  /* 0x0000000421207825 */ /* 0x000fc600078e0010 */
[----:B------:R-:W5:Y:S01]  /*3f60*/  LDG.E R24, desc[UR8][R30.64+0x3c] ;  /* 0x00003c081e187981 */ /* 0x000f62000c1e1900 */
[----:B------:R-:W-:-:S03]  /*3f70*/  FFMA R15, R15, R22, R14 ;  /* 0x000000160f0f7223 */ /* 0x000fc6000000000e */
[----:B------:R-:W4:Y:S01]  /*3f80*/  LDG.E R22, desc[UR8][R30.64+0x34] ;  /* 0x000034081e167981 */ /* 0x000f22000c1e1900 */
[----:B-1----:R-:W-:-:S03]  /*3f90*/  FFMA R4, R4, R23, R15 ;  /* 0x0000001704047223 */ /* 0x002fc6000000000f */
[----:B------:R-:W2:Y:S01]  /*3fa0*/  LDS.128 R12, [R10+0x16e0] ;  /* 0x0016e0000a0c7984 */ /* 0x000ea20000000c00 */
[----:B------:R-:W-:-:S03]  /*3fb0*/  FFMA R5, R5, R26, R4 ;  /* 0x0000001a05057223 */ /* 0x000fc60000000004 */
[----:B------:R-:W5:Y:S01]  /*3fc0*/  LDG.E R26, desc[UR8][R32.64+0xc] ;  /* 0x00000c08201a7981 */ /* 0x000f62000c1e1900 */
[----:B------:R-:W-:-:S03]  /*3fd0*/  FFMA R6, R6, R25, R5 ;  /* 0x0000001906067223 */ /* 0x000fc60000000005 */
[----:B------:R-:W5:Y:S01]  /*3fe0*/  LDG.E R25, desc[UR8][R32.64] ;  /* 0x0000000820197981 */ /* 0x000f62000c1e1900 */
[----:B------:R-:W-:-:S03]  /*3ff0*/  FFMA R7, R7, R18, R6 ;  /* 0x0000001207077223 */ /* 0x000fc60000000006 */
[----:B------:R-:W5:Y:S04]  /*4000*/  LDG.E R18, desc[UR8][R32.64+0x4] ;  /* 0x0000040820127981 */ /* 0x000f68000c1e1900 */
[----:B------:R-:W5:Y:S01]  /*4010*/  LDG.E R23, desc[UR8][R32.64+0x10] ;  /* 0x0000100820177981 */ /* 0x000f62000c1e1900 */
[----:B--2---:R-:W-:-:S03]  /*4020*/  FFMA R12, R12, R19, R7 ;  /* 0x000000130c0c7223 */ /* 0x004fc60000000007 */
[----:B------:R-:W2:Y:S04]  /*4030*/  LDG.E R19, desc[UR8][R32.64+0x8] ;  /* 0x0000080820137981 */ /* 0x000ea8000c1e1900 */
[----:B------:R-:W3:Y:S01]  /*4040*/  LDS.128 R4, [R10+0x16f0] ;  /* 0x0016f0000a047984 */ /* 0x000ee20000000c00 */
[----:B------:R-:W-:-:S03]  /*4050*/  FFMA R13, R13, R20, R12 ;  /* 0x000000140d0d7223 */ /* 0x000fc6000000000c */
[----:B------:R-:W2:Y:S01]  /*4060*/  LDG.E R20, desc[UR8][R32.64+0x1c] ;  /* 0x00001c0820147981 */ /* 0x000ea2000c1e1900 */
[----:B------:R-:W-:-:S04]  /*4070*/  FFMA R14, R14, R29, R13 ;  /* 0x0000001d0e0e7223 */ /* 0x000fc8000000000d */
[----:B------:R-:W-:Y:S02]  /*4080*/  FFMA R15, R15, R28, R14 ;  /* 0x0000001c0f0f7223 */ /* 0x000fe4000000000e */
[----:B------:R-:W2:Y:S02]  /*4090*/  LDG.E R28, desc[UR8][R32.64+0x3c] ;  /* 0x00003c08201c7981 */ /* 0x000ea4000c1e1900 */
[----:B---3--:R-:W-:Y:S02]  /*40a0*/  FFMA R4, R4, R27, R15 ;  /* 0x0000001b04047223 */ /* 0x008fe4000000000f */
[----:B------:R-:W1:Y:S04]  /*40b0*/  LDS.128 R12, [R10+0x1700] ;  /* 0x001700000a0c7984 */ /* 0x000e680000000c00 */
[----:B------:R-:W3:Y:S01]  /*40c0*/  LDG.E R27, desc[UR8][R32.64+0x18] ;  /* 0x00001808201b7981 */ /* 0x000ee2000c1e1900 */
[----:B----4-:R-:W-:-:S03]  /*40d0*/  FFMA R5, R5, R22, R4 ;  /* 0x0000001605057223 */ /* 0x010fc60000000004 */
[----:B------:R-:W4:Y:S01]  /*40e0*/  LDG.E R22, desc[UR8][R32.64+0x14] ;  /* 0x0000140820167981 */ /* 0x000f22000c1e1900 */
[----:B------:R-:W-:-:S03]  /*40f0*/  FFMA R6, R6, R21, R5 ;  /* 0x0000001506067223 */ /* 0x000fc60000000005 */
[----:B------:R-:W3:Y:S01]  /*4100*/  LDG.E R21, desc[UR8][R32.64+0x20] ;  /* 0x0000200820157981 */ /* 0x000ee2000c1e1900 */
[----:B-----5:R-:W-:-:S03]  /*4110*/  FFMA R7, R7, R24, R6 ;  /* 0x0000001807077223 */ /* 0x020fc60000000006 */
        /* <DEDUP_REMOVED lines=11> */
[----:B------:R-:W2:Y:S04]  /*41d0*/  LDG.E R23, desc[UR8][R32.64+0x38] ;  /* 0x0000380820177981 */ /* 0x000ea8000c1e1900 */
[----:B------:R-:W1:Y:S01]  /*41e0*/  LDS.128 R12, [R10+0x1720] ;  /* 0x001720000a0c7984 */ /* 0x000e620000000c00 */
[----:B------:R-:W-:-:S04]  /*41f0*/  IADD3 R11, PT, PT, R11, 0x30, RZ ;  /* 0x000000300b0b7810 */ /* 0x000fc80007ffe0ff */
[----:B------:R-:W-:Y:S01]  /*4200*/  ISETP.NE.AND P0, PT, R11, 0xe0, PT ;  /* 0x000000e00b00780c */ /* 0x000fe20003f05270 */
[----:B----4-:R-:W-:-:S04]  /*4210*/  FFMA R5, R5, R22, R4 ;  /* 0x0000001605057223 */ /* 0x010fc80000000004 */
[----:B---3--:R-:W-:-:S04]  /*4220*/  FFMA R6, R6, R27, R5 ;  /* 0x0000001b06067223 */ /* 0x008fc80000000005 */
[----:B------:R-:W-:Y:S02]  /*4230*/  FFMA R27, R7, R20, R6 ;  /* 0x00000014071b7223 */ /* 0x000fe40000000006 */
[----:B------:R-:W3:Y:S02]  /*4240*/  LDS.128 R4, [R10+0x1730] ;  /* 0x001730000a047984 */ /* 0x000ee40000000c00 */
[----:B-1----:R-:W-:-:S04]  /*4250*/  FFMA R12, R12, R21, R27 ;  /* 0x000000150c0c7223 */ /* 0x002fc8000000001b */
[----:B-----5:R-:W-:-:S04]  /*4260*/  FFMA R13, R13, R18, R12 ;  /* 0x000000120d0d7223 */ /* 0x020fc8000000000c */
[----:B--2---:R-:W-:-:S04]  /*4270*/  FFMA R14, R14, R19, R13 ;  /* 0x000000130e0e7223 */ /* 0x004fc8000000000d */
[----:B------:R-:W-:-:S04]  /*4280*/  FFMA R15, R15, R26, R14 ;  /* 0x0000001a0f0f7223 */ /* 0x000fc8000000000e */
[----:B---3--:R-:W-:-:S04]  /*4290*/  FFMA R4, R4, R25, R15 ;  /* 0x0000001904047223 */ /* 0x008fc8000000000f */
        /* <DEDUP_REMOVED lines=18> */
.L_x_97:
[----:B------:R-:W-:Y:S05]  /*43c0*/  BSYNC.RECONVERGENT B0 ;  /* 0x0000000000007941 */ /* 0x000fea0003800200 */
.L_x_96:
        /* <DEDUP_REMOVED lines=9> */
.L_x_103:
[----:B------:R-:W-:Y:S01]  /*4460*/  HFMA2 R19, -RZ, RZ, 0, 0 ;  /* 0x00000000ff137431 */ /* 0x000fe200000001ff */
[----:B------:R-:W-:-:S07]  /*4470*/  MOV R3, RZ ;  /* 0x000000ff00037202 */ /* 0x000fce0000000f00 */
.L_x_102:
[----:B------:R-:W1:Y:S01]  /*4480*/  LDC.64 R30, c[0x0][0x3c8] ;  /* 0x0000f200ff1e7b82 */ /* 0x000e620000000a00 */
[----:B------:R-:W-:-:S04]  /*4490*/  IMAD R10, R11, 0xc0, R3 ;  /* 0x000000c00b0a7824 */ /* 0x000fc800078e0203 */
        /* <DEDUP_REMOVED lines=169> */
.L_x_101:
[----:B------:R-:W-:Y:S05]  /*4f30*/  BSYNC.RECONVERGENT B0 ;  /* 0x0000000000007941 */ /* 0x000fea0003800200 */
.L_x_100:
[----:B01----:R-:W0:Y:S01]  /*4f40*/  I2F.U32.RP R7, R0 ;  /* 0x0000000000077306 */ /* 0x003e220000209000 */
[----:B--2-4-:R-:W-:Y:S01]  /*4f50*/  IADD3 R3, PT, PT, R9, R0, RZ ;  /* 0x0000000009037210 */ /* 0x014fe20007ffe0ff */
[----:B------:R-:W1:Y:S08]  /*4f60*/  S2UR UR5, SR_CgaCtaId ;  /* 0x00000000000579c3 */ /* 0x000e700000008800 */
[----:B------:R-:W-:Y:S01]  /*4f70*/  BAR.SYNC.DEFER_BLOCKING 0x0 ;  /* 0x0000000000007b1d */ /* 0x000fe20000010000 */
[----:B------:R-:W-:-:S02]  /*4f80*/  ISETP.NE.U32.AND P2, PT, R0, RZ, PT ;  /* 0x000000ff0000720c */ /* 0x000fc40003f45070 */
[C---:B------:R-:W-:Y:S02]  /*4f90*/  ISETP.GE.U32.AND P0, PT, R3.reuse, 0x100, PT ;  /* 0x000001000300780c */ /* 0x040fe40003f06070 */
[----:B------:R-:W-:Y:S01]  /*4fa0*/  VIMNMX.U32 R2, PT, PT, R3, 0x100, !PT ;  /* 0x0000010003027848 */ /* 0x000fe20007fe0000 */
[----:B------:R-:W-:Y:S01]  /*4fb0*/  UMOV UR4, 0x400 ;  /* 0x0000040000047882 */ /* 0x000fe20000000000 */
[----:B------:R-:W-:Y:S02]  /*4fc0*/  SEL R6, RZ, 0x1, P0 ;  /* 0x00000001ff067807 */ /* 0x000fe40000000000 */
[----:B------:R-:W-:Y:S01]  /*4fd0*/  MOV R10, RZ ;  /* 0x000000ff000a7202 */ /* 0x000fe20000000f00 */
[----:B0-----:R-:W0:Y:S01]  /*4fe0*/  MUFU.RCP R7, R7 ;  /* 0x0000000700077308 */ /* 0x001e220000001000 */
[----:B-1----:R-:W-:Y:S01]  /*4ff0*/  ULEA UR4, UR5, UR4, 0x18 ;  /* 0x0000000405047291 */ /* 0x002fe2000f8ec0ff */
[----:B0-----:R-:W-:Y:S02]  /*5000*/  IADD3 R4, PT, PT, R7, 0xffffffe, RZ ;  /* 0x0ffffffe07047810 */ /* 0x001fe40007ffe0ff */
[----:B------:R-:W-:-:S04]  /*5010*/  IADD3 R7, PT, PT, R3, R0, RZ ;  /* 0x0000000003077210 */ /* 0x000fc80007ffe0ff */
[----:B------:R0:W1:Y:S02]  /*5020*/  F2I.FTZ.U32.TRUNC.NTZ R5, R4 ;  /* 0x0000000400057305 */ /* 0x000064000021f000 */
[----:B0-----:R-:W-:Y:S01]  /*5030*/  HFMA2 R4, -RZ, RZ, 0, 0 ;  /* 0x00000000ff047431 */ /* 0x001fe200000001ff */
[----:B-1----:R-:W-:-:S05]  /*5040*/  IADD3 R11, PT, PT, RZ, -R5, RZ ;  /* 0x80000005ff0b7210 */ /* 0x002fca0007ffe0ff */
[----:B------:R-:W-:-:S04]  /*5050*/  IMAD R11, R11, R0, RZ ;  /* 0x000000000b0b7224 */ /* 0x000fc800078e02ff */
[----:B------:R-:W-:Y:S01]  /*5060*/  IMAD.HI.U32 R8, R5, R11, R4 ;  /* 0x0000000b05087227 */ /* 0x000fe200078e0004 */
[----:B------:R-:W-:Y:S02]  /*5070*/  IADD3 R5, PT, PT, R2, -R3, -R6 ;  /* 0x8000000302057210 */ /* 0x000fe40007ffe806 */
[----:B------:R-:W-:-:S03]  /*5080*/  IADD3 R4, PT, PT, R7, R0, RZ ;  /* 0x0000000007047210 */ /* 0x000fc60007ffe0ff */
[----:B------:R-:W-:-:S05]  /*5090*/  IMAD.HI.U32 R13, R8, R5, RZ ;  /* 0x00000005080d7227 */ /* 0x000fca00078e00ff */
[----:B------:R-:W-:-:S05]  /*50a0*/  IADD3 R2, PT, PT, -R13, RZ, RZ ;  /* 0x000000ff0d027210 */ /* 0x000fca0007ffe1ff */
[----:B------:R-:W-:-:S05]  /*50b0*/  IMAD R5, R0, R2, R5 ;  /* 0x0000000200057224 */ /* 0x000fca00078e0205 */
[----:B------:R-:W-:-:S13]  /*50c0*/  ISETP.GE.U32.AND P0, PT, R5, R0, PT ;  /* 0x000000000500720c */ /* 0x000fda0003f06070 */
[-C--:B------:R-:W-:Y:S02]  /*50d0*/  @P0 IADD3 R5, PT, PT, R5, -R0.reuse, RZ ;  /* 0x8000000005050210 */ /* 0x080fe40007ffe0ff */
[----:B------:R-:W-:Y:S02]  /*50e0*/  @P0 IADD3 R13, PT, PT, R13, 0x1, RZ ;  /* 0x000000010d0d0810 */ /* 0x000fe40007ffe0ff */
[----:B------:R-:W-:Y:S02]  /*50f0*/  ISETP.GE.U32.AND P1, PT, R5, R0, PT ;  /* 0x000000000500720c */ /* 0x000fe40003f26070 */
[----:B------:R-:W-:-:S04]  /*5100*/  LEA R5, R9, UR4, 0x2 ;  /* 0x0000000409057c11 */ /* 0x000fc8000f8e10ff */
[----:B------:R-:W-:-:S07]  /*5110*/  LEA R11, R0, R5, 0x2 ;  /* 0x00000005000b7211 */ /* 0x000fce00078e10ff */
[----:B------:R-:W-:Y:S02]  /*5120*/  @P1 IADD3 R13, PT, PT, R13, 0x1, RZ ;  /* 0x000000010d0d1810 */ /* 0x000fe40007ffe0ff */
[----:B------:R-:W-:-:S04]  /*5130*/  @!P2 LOP3.LUT R13, RZ, R0, RZ, 0x33, !PT ;  /* 0x00000000ff0da212 */ /* 0x000fc800078e33ff */
[----:B------:R-:W-:Y:S02]  /*5140*/  IADD3 R2, PT, PT, R6, R13, RZ ;  /* 0x0000000d06027210 */ /* 0x000fe40007ffe0ff */
[----:B------:R-:W-:Y:S02]  /*5150*/  LEA R6, R0, R11, 0x2 ;  /* 0x0000000b00067211 */ /* 0x000fe400078e10ff */
[----:B------:R-:W-:-:S07]  /*5160*/  LOP3.LUT R8, R2, 0x3, RZ, 0xc0, !PT ;  /* 0x0000000302087812 */ /* 0x000fce00078ec0ff */
.L_x_109:
[----:B------:R-:W-:Y:S01]  /*5170*/  ISETP.GT.U32.AND P0, PT, R9, 0xff, PT ;  /* 0x000000ff0900780c */ /* 0x000fe20003f04070 */
[----:B------:R-:W-:-:S12]  /*5180*/  BSSY.RECONVERGENT B0, `(.L_x_104) ;  /* 0x000004f000007945 */ /* 0x000fd80003800200 */
[----:B0123--:R-:W-:Y:S05]  /*5190*/  @P0 BRA `(.L_x_105) ;  /* 0x0000000400340947 */ /* 0x00ffea0003800000 */
[----:B------:R-:W0:Y:S01]  /*51a0*/  LDC.64 R12, c[0x0][0x380] ;  /* 0x0000e000ff0c7b82 */ /* 0x000e220000000a00 */
[----:B------:R-:W-:Y:S01]  /*51b0*/  ISETP.NE.AND P1, PT, R8, 0x3, PT ;  /* 0x000000030800780c */ /* 0x000fe20003f25270 */
[----:B------:R-:W-:Y:S01]  /*51c0*/  BSSY.RECONVERGENT B1, `(.L_x_106) ;  /* 0x0000021000017945 */ /* 0x000fe20003800200 */
[----:B------:R-:W-:Y:S01]  /*51d0*/  MOV R23, R9 ;  /* 0x0000000900177202 */ /* 0x000fe20000000f00 */
[----:B0-----:R-:W-:-:S10]  /*51e0*/  IMAD.WIDE.U32 R12, R10, 0x4, R12 ;  /* 0x000000040a0c7825 */ /* 0x001fd400078e000c */
[----:B------:R-:W-:Y:S05]  /*51f0*/  @!P1 BRA `(.L_x_107) ;  /* 0x0000000000749947 */ /* 0x000fea0003800000 */
[----:B------:R-:W0:Y:S01]  /*5200*/  LDC.64 R14, c[0x0][0x3f0] ;  /* 0x0000fc00ff0e7b82 */ /* 0x000e220000000a00 */
[----:B------:R-:W-:Y:S01]  /*5210*/  LEA R25, R10, R9, 0x8 ;  /* 0x000000090a197211 */ /* 0x000fe200078e40ff */
[----:B------:R-:W2:Y:S04]  /*5220*/  LDG.E R19, desc[UR8][R12.64] ;  /* 0x000000080c137981 */ /* 0x000ea8000c1e1900 */
[----:B------:R-:W2:Y:S01]  /*5230*/  LDS R18, [R5+0x1d00] ;  /* 0x001d000005127984 */ /* 0x000ea20000000800 */
[----:B0-----:R-:W-:-:S05]  /*5240*/  IMAD.WIDE.U32 R16, R25, 0x4, R14 ;  /* 0x0000000419107825 */ /* 0x001fca00078e000e */
[----:B------:R-:W2:Y:S01]  /*5250*/  LDG.E R21, desc[UR8][R16.64] ;  /* 0x0000000810157981 */ /* 0x000ea2000c1e1900 */
[----:B------:R-:W-:Y:S02]  /*5260*/  ISETP.NE.AND P1, PT, R8, RZ, PT ;  /* 0x000000ff0800720c */ /* 0x000fe40003f25270 */
[----:B------:R-:W-:Y:S01]  /*5270*/  MOV R23, R3 ;  /* 0x0000000300177202 */ /* 0x000fe20000000f00 */
[----:B--2---:R-:W-:-:S05]  /*5280*/  FFMA R19, R18, R19, R21 ;  /* 0x0000001312137223 */ /* 0x004fca0000000015 */
[----:B------:R0:W-:Y:S05]  /*5290*/  STG.E desc[UR8][R16.64], R19 ;  /* 0x0000001310007986 */ /* 0x0001ea000c101908 */
[----:B------:R-:W-:Y:S05]  /*52a0*/  @!P1 BRA `(.L_x_107) ;  /* 0x0000000000489947 */ /* 0x000fea0003800000 */
[----:B------:R-:W-:Y:S01]  /*52b0*/  IADD3 R25, PT, PT, R25, R0, RZ ;  /* 0x0000000019197210 */ /* 0x000fe20007ffe0ff */
[----:B0-----:R-:W2:Y:S04]  /*52c0*/  LDG.E R19, desc[UR8][R12.64] ;  /* 0x000000080c137981 */ /* 0x001ea8000c1e1900 */
[----:B------:R-:W-:Y:S01]  /*52d0*/  IMAD.WIDE.U32 R16, R25, 0x4, R14 ;  /* 0x0000000419107825 */ /* 0x000fe200078e000e */
[----:B------:R-:W2:Y:S04]  /*52e0*/  LDS R18, [R11+0x1d00] ;  /* 0x001d00000b127984 */ /* 0x000ea80000000800 */
[----:B------:R-:W2:Y:S01]  /*52f0*/  LDG.E R21, desc[UR8][R16.64] ;  /* 0x0000000810157981 */ /* 0x000ea2000c1e1900 */
[----:B------:R-:W-:-:S02]  /*5300*/  ISETP.NE.AND P1, PT, R8, 0x1, PT ;  /* 0x000000010800780c */ /* 0x000fc40003f25270 */
[----:B------:R-:W-:Y:S01]  /*5310*/  MOV R23, R7 ;  /* 0x0000000700177202 */ /* 0x000fe20000000f00 */
[----:B--2---:R-:W-:-:S05]  /*5320*/  FFMA R19, R18, R19, R21 ;  /* 0x0000001312137223 */ /* 0x004fca0000000015 */
[----:B------:R1:W-:Y:S05]  /*5330*/  STG.E desc[UR8][R16.64], R19 ;  /* 0x0000001310007986 */ /* 0x0003ea000c101908 */
[----:B------:R-:W-:Y:S05]  /*5340*/  @!P1 BRA `(.L_x_107) ;  /* 0x0000000000209947 */ /* 0x000fea0003800000 */
[----:B-1----:R-:W-:Y:S01]  /*5350*/  IADD3 R17, PT, PT, R25, R0, RZ ;  /* 0x0000000019117210 */ /* 0x002fe20007ffe0ff */
[----:B------:R-:W0:Y:S04]  /*5360*/  LDS R16, [R6+0x1d00] ;  /* 0x001d000006107984 */ /* 0x000e280000000800 */
[----:B------:R-:W-:Y:S02]  /*5370*/  IMAD.WIDE.U32 R14, R17, 0x4, R14 ;  /* 0x00000004110e7825 */ /* 0x000fe400078e000e */
[----:B------:R-:W0:Y:S04]  /*5380*/  LDG.E R17, desc[UR8][R12.64] ;  /* 0x000000080c117981 */ /* 0x000e28000c1e1900 */
[----:B------:R-:W0:Y:S01]  /*5390*/  LDG.E R19, desc[UR8][R14.64] ;  /* 0x000000080e137981 */ /* 0x000e22000c1e1900 */
[----:B------:R-:W-:Y:S01]  /*53a0*/  MOV R23, R4 ;  /* 0x0000000400177202 */ /* 0x000fe20000000f00 */
[----:B0-----:R-:W-:-:S05]  /*53b0*/  FFMA R17, R16, R17, R19 ;  /* 0x0000001110117223 */ /* 0x001fca0000000013 */
[----:B------:R2:W-:Y:S02]  /*53c0*/  STG.E desc[UR8][R14.64], R17 ;  /* 0x000000110e007986 */ /* 0x0005e4000c101908 */
.L_x_107:
[----:B------:R-:W-:Y:S05]  /*53d0*/  BSYNC.RECONVERGENT B1 ;  /* 0x0000000000017941 */ /* 0x000fea0003800200 */
.L_x_106:
[----:B------:R-:W-:-:S13]  /*53e0*/  ISETP.GE.U32.AND P1, PT, R2, 0x3, PT ;  /* 0x000000030200780c */ /* 0x000fda0003f26070 */
[----:B------:R-:W-:Y:S05]  /*53f0*/  @!P1 BRA `(.L_x_105) ;  /* 0x00000000009c9947 */ /* 0x000fea0003800000 */
[----:B--2---:R-:W2:Y:S01]  /*5400*/  S2R R15, SR_CgaCtaId ;  /* 0x00000000000f7919 */ /* 0x004ea20000008800 */
[----:B------:R-:W-:-:S04]  /*5410*/  MOV R22, 0x400 ;  /* 0x0000040000167802 */ /* 0x000fc80000000f00 */
[----:B--2---:R-:W-:-:S07]  /*5420*/  LEA R22, R15, R22, 0x18 ;  /* 0x000000160f167211 */ /* 0x004fce00078ec0ff */
.L_x_108:
[----:B---3--:R-:W2:Y:S01]  /*5430*/  LDC.64 R14, c[0x0][0x3f0] ;  /* 0x0000fc00ff0e7b82 */ /* 0x008ea20000000a00 */
[----:B01----:R-:W-:Y:S01]  /*5440*/  LEA R19, R10, R23, 0x8 ;  /* 0x000000170a137211 */ /* 0x003fe200078e40ff */
[----:B------:R-:W3:Y:S04]  /*5450*/  LDG.E R17, desc[UR8][R12.64] ;  /* 0x000000080c117981 */ /* 0x000ee8000c1e1900 */
[----:B--2---:R-:W-:-:S05]  /*5460*/  IMAD.WIDE.U32 R20, R19, 0x4, R14 ;  /* 0x0000000413147825 */ /* 0x004fca00078e000e */
[----:B------:R-:W3:Y:S01]  /*5470*/  LDG.E R27, desc[UR8][R20.64] ;  /* 0x00000008141b7981 */ /* 0x000ee2000c1e1900 */
[----:B------:R-:W-:-:S05]  /*5480*/  LEA R25, R23, R22, 0x2 ;  /* 0x0000001617197211 */ /* 0x000fca00078e10ff */
[----:B------:R-:W3:Y:S01]  /*5490*/  LDS R16, [R25+0x1d00] ;  /* 0x001d000019107984 */ /* 0x000ee20000000800 */
[----:B------:R-:W-:Y:S02]  /*54a0*/  IADD3 R19, PT, PT, R19, R0, RZ ;  /* 0x0000000013137210 */ /* 0x000fe40007ffe0ff */
[----:B------:R-:W-:-:S05]  /*54b0*/  LEA R29, R0, R25, 0x2 ;  /* 0x00000019001d7211 */ /* 0x000fca00078e10ff */
[----:B------:R-:W0:Y:S01]  /*54c0*/  LDS R18, [R29+0x1d00] ;  /* 0x001d00001d127984 */ /* 0x000e220000000800 */
[----:B---3--:R-:W-:Y:S01]  /*54d0*/  FFMA R31, R16, R17, R27 ;  /* 0x00000011101f7223 */ /* 0x008fe2000000001b */
[----:B------:R-:W-:-:S04]  /*54e0*/  IMAD.WIDE.U32 R16, R19, 0x4, R14 ;  /* 0x0000000413107825 */ /* 0x000fc800078e000e */
[----:B------:R1:W-:Y:S04]  /*54f0*/  STG.E desc[UR8][R20.64], R31 ;  /* 0x0000001f14007986 */ /* 0x0003e8000c101908 */
[----:B------:R-:W0:Y:S04]  /*5500*/  LDG.E R33, desc[UR8][R12.64] ;  /* 0x000000080c217981 */ /* 0x000e28000c1e1900 */
[----:B------:R-:W0:Y:S01]  /*5510*/  LDG.E R35, desc[UR8][R16.64] ;  /* 0x0000000810237981 */ /* 0x000e22000c1e1900 */
[----:B------:R-:W-:Y:S02]  /*5520*/  IADD3 R27, PT, PT, R19, R0, RZ ;  /* 0x00000000131b7210 */ /* 0x000fe40007ffe0ff */
[----:B-1----:R-:W-:-:S05]  /*5530*/  LEA R21, R0, R29, 0x2 ;  /* 0x0000001d00157211 */ /* 0x002fca00078e10ff */
[----:B------:R-:W1:Y:S01]  /*5540*/  LDS R20, [R21+0x1d00] ;  /* 0x001d000015147984 */ /* 0x000e620000000800 */
[----:B0-----:R-:W-:Y:S01]  /*5550*/  FFMA R33, R18, R33, R35 ;  /* 0x0000002112217223 */ /* 0x001fe20000000023 */
[----:B------:R-:W-:-:S04]  /*5560*/  IMAD.WIDE.U32 R18, R27, 0x4, R14 ;  /* 0x000000041b127825 */ /* 0x000fc800078e000e */
[----:B------:R0:W-:Y:S04]  /*5570*/  STG.E desc[UR8][R16.64], R33 ;  /* 0x0000002110007986 */ /* 0x0001e8000c101908 */
[----:B------:R-:W1:Y:S04]  /*5580*/  LDG.E R25, desc[UR8][R12.64] ;  /* 0x000000080c197981 */ /* 0x000e68000c1e1900 */
[----:B------:R-:W1:Y:S01]  /*5590*/  LDG.E R35, desc[UR8][R18.64] ;  /* 0x0000000812237981 */ /* 0x000e62000c1e1900 */
[----:B------:R-:W-:-:S05]  /*55a0*/  IADD3 R27, PT, PT, R27, R0, RZ ;  /* 0x000000001b1b7210 */ /* 0x000fca0007ffe0ff */
[----:B------:R-:W-:Y:S01]  /*55b0*/  IMAD.WIDE.U32 R14, R27, 0x4, R14 ;  /* 0x000000041b0e7825 */ /* 0x000fe200078e000e */
[----:B0-----:R-:W-:-:S06]  /*55c0*/  LEA R16, R0, R21, 0x2 ;  /* 0x0000001500107211 */ /* 0x001fcc00078e10ff */
[----:B------:R-:W0:Y:S01]  /*55d0*/  LDS R16, [R16+0x1d00] ;  /* 0x001d000010107984 */ /* 0x000e220000000800 */
[----:B-1----:R-:W-:-:S05]  /*55e0*/  FFMA R25, R20, R25, R35 ;  /* 0x0000001914197223 */ /* 0x002fca0000000023 */
[----:B------:R3:W-:Y:S04]  /*55f0*/  STG.E desc[UR8][R18.64], R25 ;  /* 0x0000001912007986 */ /* 0x0007e8000c101908 */
[----:B------:R-:W0:Y:S04]  /*5600*/  LDG.E R27, desc[UR8][R12.64] ;  /* 0x000000080c1b7981 */ /* 0x000e28000c1e1900 */
[----:B------:R-:W0:Y:S01]  /*5610*/  LDG.E R29, desc[UR8][R14.64] ;  /* 0x000000080e1d7981 */ /* 0x000e22000c1e1900 */
[----:B------:R-:W-:-:S04]  /*5620*/  LEA R23, R0, R23, 0x2 ;  /* 0x0000001700177211 */ /* 0x000fc800078e10ff */
[----:B------:R-:W-:Y:S01]  /*5630*/  ISETP.GE.U32.AND P1, PT, R23, 0x100, PT ;  /* 0x000001001700780c */ /* 0x000fe20003f26070 */
[----:B0-----:R-:W-:-:S05]  /*5640*/  FFMA R27, R16, R27, R29 ;  /* 0x0000001b101b7223 */ /* 0x001fca000000001d */
[----:B------:R3:W-:Y:S07]  /*5650*/  STG.E desc[UR8][R14.64], R27 ;  /* 0x0000001b0e007986 */ /* 0x0007ee000c101908 */
[----:B------:R-:W-:Y:S05]  /*5660*/  @!P1 BRA `(.L_x_108) ;  /* 0xfffffffc00709947 */ /* 0x000fea000383ffff */
.L_x_105:
[----:B------:R-:W-:Y:S05]  /*5670*/  BSYNC.RECONVERGENT B0 ;  /* 0x0000000000007941 */ /* 0x000fea0003800200 */
.L_x_104:
[----:B------:R-:W-:-:S04]  /*5680*/  IADD3 R10, PT, PT, R10, 0x1, RZ ;  /* 0x000000010a0a7810 */ /* 0x000fc80007ffe0ff */
[----:B------:R-:W-:-:S13]  /*5690*/  ISETP.NE.AND P1, PT, R10, 0x80, PT ;  /* 0x000000800a00780c */ /* 0x000fda0003f25270 */
[----:B------:R-:W-:Y:S05]  /*56a0*/  @P1 BRA `(.L_x_109) ;  /* 0xfffffff800b01947 */ /* 0x000fea000383ffff */
[----:B------:R-:W-:Y:S04]  /*56b0*/  BSSY.RECONVERGENT B0, `(.L_x_110) ;  /* 0x000003d000007945 */ /* 0x000fe80003800200 */
[----:B------:R-:W-:Y:S05]  /*56c0*/  @P0 BRA `(.L_x_111) ;  /* 0x0000000000ec0947 */ /* 0x000fea0003800000 */
[----:B------:R-:W-:Y:S01]  /*56d0*/  ISETP.NE.AND P0, PT, R8, 0x3, PT ;  /* 0x000000030800780c */ /* 0x000fe20003f05270 */
[----:B------:R-:W-:Y:S01]  /*56e0*/  BSSY.RECONVERGENT B1, `(.L_x_112) ;  /* 0x0000016000017945 */ /* 0x000fe20003800200 */
[----:B------:R-:W-:Y:S02]  /*56f0*/  ISETP.GE.U32.AND P1, PT, R2, 0x3, PT ;  /* 0x000000030200780c */ /* 0x000fe40003f26070 */
[----:B------:R-:W-:-:S09]  /*5700*/  MOV R21, R9 ;  /* 0x0000000900157202 */ /* 0x000fd20000000f00 */
[----:B------:R-:W-:Y:S05]  /*5710*/  @!P0 BRA `(.L_x_113) ;  /* 0x0000000000488947 */ /* 0x000fea0003800000 */
[----:B--23--:R-:W2:Y:S01]  /*5720*/  S2R R15, SR_CgaCtaId ;  /* 0x00000000000f7919 */ /* 0x00cea20000008800 */
[----:B------:R-:W3:Y:S01]  /*5730*/  LDC.64 R12, c[0x0][0x3f8] ;  /* 0x0000fe00ff0c7b82 */ /* 0x000ee20000000a00 */
[----:B------:R-:W-:Y:S01]  /*5740*/  MOV R14, 0x400 ;  /* 0x00000400000e7802 */ /* 0x000fe20000000f00 */
[----:B01----:R-:W-:Y:S01]  /*5750*/  HFMA2 R16, -RZ, RZ, 0, 0 ;  /* 0x00000000ff107431 */ /* 0x003fe200000001ff */
[----:B------:R-:W-:Y:S02]  /*5760*/  IADD3 R10, PT, PT, R2, 0x1, RZ ;  /* 0x00000001020a7810 */ /* 0x000fe40007ffe0ff */
[----:B------:R-:W-:Y:S02]  /*5770*/  MOV R21, R9 ;  /* 0x0000000900157202 */ /* 0x000fe40000000f00 */
[----:B------:R-:W-:Y:S02]  /*5780*/  LOP3.LUT R19, R10, 0x3, RZ, 0xc0, !PT ;  /* 0x000000030a137812 */ /* 0x000fe400078ec0ff */
[----:B--2---:R-:W-:-:S07]  /*5790*/  LEA R18, R15, R14, 0x18 ;  /* 0x0000000e0f127211 */ /* 0x004fce00078ec0ff */
.L_x_114:
[----:B---34-:R-:W-:-:S05]  /*57a0*/  IMAD.WIDE.U32 R14, R21, 0x4, R12 ;  /* 0x00000004150e7825 */ /* 0x018fca00078e000c */
[----:B------:R-:W2:Y:S01]  /*57b0*/  LDG.E R17, desc[UR8][R14.64] ;  /* 0x000000080e117981 */ /* 0x000ea2000c1e1900 */
[----:B------:R-:W-:Y:S02]  /*57c0*/  LEA R10, R21, R18, 0x2 ;  /* 0x00000012150a7211 */ /* 0x000fe400078e10ff */
[----:B------:R-:W-:Y:S02]  /*57d0*/  IADD3 R16, PT, PT, R16, 0x1, RZ ;  /* 0x0000000110107810 */ /* 0x000fe40007ffe0ff */
[----:B------:R-:W-:Y:S02]  /*57e0*/  IADD3 R21, PT, PT, R0, R21, RZ ;  /* 0x0000001500157210 */ /* 0x000fe40007ffe0ff */
[----:B------:R-:W2:Y:S01]  /*57f0*/  LDS R10, [R10+0x1d00] ;  /* 0x001d00000a0a7984 */ /* 0x000ea20000000800 */
[----:B------:R-:W-:Y:S01]  /*5800*/  ISETP.NE.AND P0, PT, R16, R19, PT ;  /* 0x000000131000720c */ /* 0x000fe20003f05270 */
[----:B--2---:R-:W-:-:S05]  /*5810*/  FADD R17, R10, R17 ;  /* 0x000000110a117221 */ /* 0x004fca0000000000 */
[----:B------:R4:W-:Y:S07]  /*5820*/  STG.E desc[UR8][R14.64], R17 ;  /* 0x000000110e007986 */ /* 0x0009ee000c101908 */
[----:B------:R-:W-:Y:S05]  /*5830*/  @P0 BRA `(.L_x_114) ;  /* 0xfffffffc00d80947 */ /* 0x000fea000383ffff */
.L_x_113:
[----:B------:R-:W-:Y:S05]  /*5840*/  BSYNC.RECONVERGENT B1 ;  /* 0x0000000000017941 */ /* 0x000fea0003800200 */
.L_x_112:
[----:B------:R-:W-:Y:S05]  /*5850*/  @!P1 BRA `(.L_x_111) ;  /* 0x0000000000889947 */ /* 0x000fea0003800000 */
[----:B--234-:R-:W2:Y:S01]  /*5860*/  S2R R15, SR_CgaCtaId ;  /* 0x00000000000f7919 */ /* 0x01cea20000008800 */
[----:B------:R-:W3:Y:S01]  /*5870*/  LDC.64 R12, c[0x0][0x3f8] ;  /* 0x0000fe00ff0c7b82 */ /* 0x000ee20000000a00 */
[----:B------:R-:W-:-:S04]  /*5880*/  MOV R10, 0x400 ;  /* 0x00000400000a7802 */ /* 0x000fc80000000f00 */
[----:B--2---:R-:W-:-:S07]  /*5890*/  LEA R10, R15, R10, 0x18 ;  /* 0x0000000a0f0a7211 */ /* 0x004fce00078ec0ff */
.L_x_115:
[----:B01-3--:R-:W-:-:S05]  /*58a0*/  IMAD.WIDE.U32 R18, R21, 0x4, R12 ;  /* 0x0000000415127825 */ /* 0x00bfca00078e000c */
[----:B------:R-:W2:Y:S01]  /*58b0*/  LDG.E R15, desc[UR8][R18.64] ;  /* 0x00000008120f7981 */ /* 0x000ea2000c1e1900 */
[----:B------:R-:W-:Y:S02]  /*58c0*/  LEA R27, R21, R10, 0x2 ;  /* 0x0000000a151b7211 */ /* 0x000fe400078e10ff */
[----:B------:R-:W-:-:S03]  /*58d0*/  IADD3 R25, PT, PT, R0, R21, RZ ;  /* 0x0000001500197210 */ /* 0x000fc60007ffe0ff */
[----:B------:R-:W2:Y:S01]  /*58e0*/  LDS R14, [R27+0x1d00] ;  /* 0x001d00001b0e7984 */ /* 0x000ea20000000800 */
[----:B------:R-:W-:-:S05]  /*58f0*/  LEA R29, R0, R27, 0x2 ;  /* 0x0000001b001d7211 */ /* 0x000fca00078e10ff */
[----:B------:R-:W0:Y:S01]  /*5900*/  LDS R16, [R29+0x1d00] ;  /* 0x001d00001d107984 */ /* 0x000e220000000800 */
[----:B--2---:R-:W-:Y:S01]  /*5910*/  FADD R21, R14, R15 ;  /* 0x0000000f0e157221 */ /* 0x004fe20000000000 */
[----:B------:R-:W-:-:S04]  /*5920*/  IMAD.WIDE.U32 R14, R25, 0x4, R12 ;  /* 0x00000004190e7825 */ /* 0x000fc800078e000c */
[----:B------:R1:W-:Y:S04]  /*5930*/  STG.E desc[UR8][R18.64], R21 ;  /* 0x0000001512007986 */ /* 0x0003e8000c101908 */
[----:B------:R-:W0:Y:S01]  /*5940*/  LDG.E R17, desc[UR8][R14.64] ;  /* 0x000000080e117981 */ /* 0x000e22000c1e1900 */
[----:B------:R-:W-:Y:S02]  /*5950*/  IADD3 R25, PT, PT, R25, R0, RZ ;  /* 0x0000000019197210 */ /* 0x000fe40007ffe0ff */
[----:B------:R-:W-:-:S05]  /*5960*/  LEA R31, R0, R29, 0x2 ;  /* 0x0000001d001f7211 */ /* 0x000fca00078e10ff */
[----:B------:R-:W2:Y:S01]  /*5970*/  LDS R20, [R31+0x1d00] ;  /* 0x001d00001f147984 */ /* 0x000ea20000000800 */
[----:B0-----:R-:W-:Y:S01]  /*5980*/  FADD R23, R16, R17 ;  /* 0x0000001110177221 */ /* 0x001fe20000000000 */
[----:B------:R-:W-:-:S04]  /*5990*/  IMAD.WIDE.U32 R16, R25, 0x4, R12 ;  /* 0x0000000419107825 */ /* 0x000fc800078e000c */
[----:B------:R-:W-:Y:S04]  /*59a0*/  STG.E desc[UR8][R14.64], R23 ;  /* 0x000000170e007986 */ /* 0x000fe8000c101908 */
[----:B------:R-:W2:Y:S01]  /*59b0*/  LDG.E R27, desc[UR8][R16.64] ;  /* 0x00000008101b7981 */ /* 0x000ea2000c1e1900 */
[----:B-1----:R-:W-:-:S05]  /*59c0*/  IADD3 R21, PT, PT, R25, R0, RZ ;  /* 0x0000000019157210 */ /* 0x002fca0007ffe0ff */
[----:B------:R-:W-:-:S04]  /*59d0*/  IMAD.WIDE.U32 R18, R21, 0x4, R12 ;  /* 0x0000000415127825 */ /* 0x000fc800078e000c */
[----:B--2---:R-:W-:-:S05]  /*59e0*/  FADD R27, R20, R27 ;  /* 0x0000001b141b7221 */ /* 0x004fca0000000000 */
[----:B------:R-:W-:Y:S04]  /*59f0*/  STG.E desc[UR8][R16.64], R27 ;  /* 0x0000001b10007986 */ /* 0x000fe8000c101908 */
[----:B------:R-:W2:Y:S01]  /*5a00*/  LDG.E R25, desc[UR8][R18.64] ;  /* 0x0000000812197981 */ /* 0x000ea2000c1e1900 */
[----:B------:R-:W-:Y:S02]  /*5a10*/  LEA R20, R0, R31, 0x2 ;  /* 0x0000001f00147211 */ /* 0x000fe400078e10ff */
[----:B------:R-:W-:-:S04]  /*5a20*/  IADD3 R21, PT, PT, R21, R0, RZ ;  /* 0x0000000015157210 */ /* 0x000fc80007ffe0ff */
[----:B------:R-:W2:Y:S01]  /*5a30*/  LDS R20, [R20+0x1d00] ;  /* 0x001d000014147984 */ /* 0x000ea20000000800 */
[----:B------:R-:W-:Y:S01]  /*5a40*/  ISETP.GE.U32.AND P0, PT, R21, 0x100, PT ;  /* 0x000001001500780c */ /* 0x000fe20003f06070 */
[----:B--2---:R-:W-:-:S05]  /*5a50*/  FADD R25, R20, R25 ;  /* 0x0000001914197221 */ /* 0x004fca0000000000 */
[----:B------:R0:W-:Y:S07]  /*5a60*/  STG.E desc[UR8][R18.64], R25 ;  /* 0x0000001912007986 */ /* 0x0001ee000c101908 */
[----:B------:R-:W-:Y:S05]  /*5a70*/  @!P0 BRA `(.L_x_115) ;  /* 0xfffffffc00888947 */ /* 0x000fea000383ffff */
.L_x_111:
[----:B------:R-:W-:Y:S05]  /*5a80*/  BSYNC.RECONVERGENT B0 ;  /* 0x0000000000007941 */ /* 0x000fea0003800200 */
.L_x_110:
[----:B--234-:R-:W2:Y:S01]  /*5a90*/  I2F.U32.RP R15, R0 ;  /* 0x00000000000f7306 */ /* 0x01cea20000209000 */
[C---:B------:R-:W-:Y:S02]  /*5aa0*/  ISETP.GE.U32.AND P0, PT, R3.reuse, 0xc0, PT ;  /* 0x000000c00300780c */ /* 0x040fe40003f06070 */
[----:B------:R-:W-:Y:S02]  /*5ab0*/  VIMNMX.U32 R10, PT, PT, R3, 0xc0, !PT ;  /* 0x000000c0030a7848 */ /* 0x000fe40007fe0000 */
[----:B------:R-:W-:Y:S02]  /*5ac0*/  SEL R14, RZ, 0x1, P0 ;  /* 0x00000001ff0e7807 */ /* 0x000fe40000000000 */
[----:B------:R-:W-:Y:S02]  /*5ad0*/  ISETP.NE.U32.AND P2, PT, R0, RZ, PT ;  /* 0x000000ff0000720c */ /* 0x000fe40003f45070 */
[----:B------:R-:W-:Y:S01]  /*5ae0*/  MOV R22, RZ ;  /* 0x000000ff00167202 */ /* 0x000fe20000000f00 */
[----:B--2---:R-:W2:Y:S02]  /*5af0*/  MUFU.RCP R15, R15 ;  /* 0x0000000f000f7308 */ /* 0x004ea40000001000 */
[----:B--2---:R-:W-:-:S06]  /*5b00*/  IADD3 R12, PT, PT, R15, 0xffffffe, RZ ;  /* 0x0ffffffe0f0c7810 */ /* 0x004fcc0007ffe0ff */
[----:B------:R2:W0:Y:S02]  /*5b10*/  F2I.FTZ.U32.TRUNC.NTZ R13, R12 ;  /* 0x0000000c000d7305 */ /* 0x000424000021f000 */
[----:B--2---:R-:W-:Y:S01]  /*5b20*/  HFMA2 R12, -RZ, RZ, 0, 0 ;  /* 0x00000000ff0c7431 */ /* 0x004fe200000001ff */
[----:B01----:R-:W-:-:S05]  /*5b30*/  IADD3 R17, PT, PT, RZ, -R13, RZ ;  /* 0x8000000dff117210 */ /* 0x003fca0007ffe0ff */
[----:B------:R-:W-:-:S04]  /*5b40*/  IMAD R17, R17, R0, RZ ;  /* 0x0000000011117224 */ /* 0x000fc800078e02ff */
[----:B------:R-:W-:Y:S01]  /*5b50*/  IMAD.HI.U32 R16, R13, R17, R12 ;  /* 0x000000110d107227 */ /* 0x000fe200078e000c */
[----:B------:R-:W-:-:S05]  /*5b60*/  IADD3 R13, PT, PT, R10, -R3, -R14 ;  /* 0x800000030a0d7210 */ /* 0x000fca0007ffe80e */
        /* <DEDUP_REMOVED lines=10> */
[----:B------:R-:W-:-:S07]  /*5c10*/  LOP3.LUT R23, R10, 0x3, RZ, 0xc0, !PT ;  /* 0x000000030a177812 */ /* 0x000fce00078ec0ff */
.L_x_121:
        /* <DEDUP_REMOVED lines=10> */
[----:B------:R-:W-:Y:S01]  /*5cc0*/  IMAD R27, R22, 0xc0, R9 ;  /* 0x000000c0161b7824 */ /* 0x000fe200078e0209 */
        /* <DEDUP_REMOVED lines=27> */
.L_x_119:
[----:B------:R-:W-:Y:S05]  /*5e80*/  BSYNC.RECONVERGENT B1 ;  /* 0x0000000000017941 */ /* 0x000fea0003800200 */
.L_x_118:
[----:B------:R-:W-:-:S13]  /*5e90*/  ISETP.GE.U32.AND P0, PT, R10, 0x3, PT ;  /* 0x000000030a00780c */ /* 0x000fda0003f06070 */
[----:B------:R-:W-:Y:S05]  /*5ea0*/  @!P0 BRA `(.L_x_117) ;  /* 0x00000000009c8947 */ /* 0x000fea0003800000 */
[----:B--2---:R-:W2:Y:S01]  /*5eb0*/  S2R R15, SR_CgaCtaId ;  /* 0x00000000000f7919 */ /* 0x004ea20000008800 */
[----:B------:R-:W-:-:S04]  /*5ec0*/  MOV R24, 0x400 ;  /* 0x0000040000187802 */ /* 0x000fc80000000f00 */
[----:B--2---:R-:W-:-:S07]  /*5ed0*/  LEA R24, R15, R24, 0x18 ;  /* 0x000000180f187211 */ /* 0x004fce00078ec0ff */
.L_x_120:
[----:B---3--:R-:W0:Y:S01]  /*5ee0*/  LDC.64 R14, c[0x0][0x400] ;  /* 0x00010000ff0e7b82 */ /* 0x008e220000000a00 */
[----:B------:R-:W-:Y:S01]  /*5ef0*/  IMAD R27, R22, 0xc0, R25 ;  /* 0x000000c0161b7824 */ /* 0x000fe200078e0219 */
[----:B------:R-:W2:Y:S03]  /*5f00*/  LDG.E R21, desc[UR8][R12.64] ;  /* 0x000000080c157981 */ /* 0x000ea6000c1e1900 */
[----:B01----:R-:W-:-:S05]  /*5f10*/  IMAD.WIDE.U32 R18, R27, 0x4, R14 ;  /* 0x000000041b127825 */ /* 0x003fca00078e000e */
[----:B------:R-:W2:Y:S01]  /*5f20*/  LDG.E R29, desc[UR8][R18.64] ;  /* 0x00000008121d7981 */ /* 0x000ea2000c1e1900 */
[----:B------:R-:W-:-:S05]  /*5f30*/  LEA R17, R25, R24, 0x2 ;  /* 0x0000001819117211 */ /* 0x000fca00078e10ff */
[----:B------:R-:W2:Y:S01]  /*5f40*/  LDS R16, [R17+0x1a00] ;  /* 0x001a000011107984 */ /* 0x000ea20000000800 */
[----:B------:R-:W-:Y:S01]  /*5f50*/  IADD3 R27, PT, PT, R27, R0, RZ ;  /* 0x000000001b1b7210 */ /* 0x000fe20007ffe0ff */
[----:B--2---:R-:W-:-:S04]  /*5f60*/  FFMA R31, R16, R21, R29 ;  /* 0x00000015101f7223 */ /* 0x004fc8000000001d */
[----:B------:R-:W-:Y:S01]  /*5f70*/  IMAD.WIDE.U32 R20, R27, 0x4, R14 ;  /* 0x000000041b147825 */ /* 0x000fe200078e000e */
[----:B------:R0:W-:Y:S04]  /*5f80*/  STG.E desc[UR8][R18.64], R31 ;  /* 0x0000001f12007986 */ /* 0x0001e8000c101908 */
[----:B------:R-:W2:Y:S04]  /*5f90*/  LDG.E R33, desc[UR8][R12.64] ;  /* 0x000000080c217981 */ /* 0x000ea8000c1e1900 */
[----:B------:R-:W2:Y:S01]  /*5fa0*/  LDG.E R35, desc[UR8][R20.64] ;  /* 0x0000000814237981 */ /* 0x000ea2000c1e1900 */
[----:B------:R-:W-:-:S05]  /*5fb0*/  LEA R29, R0, R17, 0x2 ;  /* 0x00000011001d7211 */ /* 0x000fca00078e10ff */
[----:B------:R-:W2:Y:S01]  /*5fc0*/  LDS R16, [R29+0x1a00] ;  /* 0x001a00001d107984 */ /* 0x000ea20000000800 */
[----:B------:R-:W-:Y:S02]  /*5fd0*/  IADD3 R27, PT, PT, R27, R0, RZ ;  /* 0x000000001b1b7210 */ /* 0x000fe40007ffe0ff */
[----:B0-----:R-:W-:-:S05]  /*5fe0*/  LEA R19, R0, R29, 0x2 ;  /* 0x0000001d00137211 */ /* 0x001fca00078e10ff */
[----:B------:R-:W0:Y:S01]  /*5ff0*/  LDS R18, [R19+0x1a00] ;  /* 0x001a000013127984 */ /* 0x000e220000000800 */
[----:B--2---:R-:W-:Y:S01]  /*6000*/  FFMA R33, R16, R33, R35 ;  /* 0x0000002110217223 */ /* 0x004fe20000000023 */
[----:B------:R-:W-:-:S04]  /*6010*/  IMAD.WIDE.U32 R16, R27, 0x4, R14 ;  /* 0x000000041b107825 */ /* 0x000fc800078e000e */
[----:B------:R1:W-:Y:S04]  /*6020*/  STG.E desc[UR8][R20.64], R33 ;  /* 0x0000002114007986 */ /* 0x0003e8000c101908 */
[----:B------:R-:W0:Y:S04]  /*6030*/  LDG.E R35, desc[UR8][R12.64] ;  /* 0x000000080c237981 */ /* 0x000e28000c1e1900 */
[----:B------:R-:W0:Y:S01]  /*6040*/  LDG.E R31, desc[UR8][R16.64] ;  /* 0x00000008101f7981 */ /* 0x000e22000c1e1900 */
[----:B------:R-:W-:-:S05]  /*6050*/  IADD3 R27, PT, PT, R27, R0, RZ ;  /* 0x000000001b1b7210 */ /* 0x000fca0007ffe0ff */
[----:B------:R-:W-:-:S04]  /*6060*/  IMAD.WIDE.U32 R14, R27, 0x4, R14 ;  /* 0x000000041b0e7825 */ /* 0x000fc800078e000e */
[----:B0-----:R-:W-:-:S05]  /*6070*/  FFMA R31, R18, R35, R31 ;  /* 0x00000023121f7223 */ /* 0x001fca000000001f */
[----:B------:R-:W-:Y:S04]  /*6080*/  STG.E desc[UR8][R16.64], R31 ;  /* 0x0000001f10007986 */ /* 0x000fe8000c101908 */
[----:B------:R-:W2:Y:S04]  /*6090*/  LDG.E R27, desc[UR8][R12.64] ;  /* 0x000000080c1b7981 */ /* 0x000ea8000c1e1900 */
[----:B-1----:R-:W2:Y:S01]  /*60a0*/  LDG.E R21, desc[UR8][R14.64] ;  /* 0x000000080e157981 */ /* 0x002ea2000c1e1900 */
[----:B------:R-:W-:-:S06]  /*60b0*/  LEA R18, R0, R19, 0x2 ;  /* 0x0000001300127211 */ /* 0x000fcc00078e10ff */
[----:B------:R-:W2:Y:S01]  /*60c0*/  LDS R18, [R18+0x1a00] ;  /* 0x001a000012127984 */ /* 0x000ea20000000800 */
[----:B------:R-:W-:-:S04]  /*60d0*/  LEA R25, R0, R25, 0x2 ;  /* 0x0000001900197211 */ /* 0x000fc800078e10ff */
[----:B------:R-:W-:Y:S01]  /*60e0*/  ISETP.GE.U32.AND P0, PT, R25, 0xc0, PT ;  /* 0x000000c01900780c */ /* 0x000fe20003f06070 */
[----:B--2---:R-:W-:-:S05]  /*60f0*/  FFMA R21, R18, R27, R21 ;  /* 0x0000001b12157223 */ /* 0x004fca0000000015 */
[----:B------:R3:W-:Y:S07]  /*6100*/  STG.E desc[UR8][R14.64], R21 ;  /* 0x000000150e007986 */ /* 0x0007ee000c101908 */
[----:B------:R-:W-:Y:S05]  /*6110*/  @!P0 BRA `(.L_x_120) ;  /* 0xfffffffc00708947 */ /* 0x000fea000383ffff */
.L_x_117:
[----:B------:R-:W-:Y:S05]  /*6120*/  BSYNC.RECONVERGENT B0 ;  /* 0x0000000000007941 */ /* 0x000fea0003800200 */
.L_x_116:
[----:B------:R-:W-:-:S04]  /*6130*/  IADD3 R22, PT, PT, R22, 0x1, RZ ;  /* 0x0000000116167810 */ /* 0x000fc80007ffe0ff */
[----:B------:R-:W-:-:S13]  /*6140*/  ISETP.NE.AND P0, PT, R22, 0x100, PT ;  /* 0x000001001600780c */ /* 0x000fda0003f05270 */
[----:B------:R-:W-:Y:S05]  /*6150*/  @P0 BRA `(.L_x_121) ;  /* 0xfffffff800b00947 */ /* 0x000fea000383ffff */
[----:B------:R-:W-:Y:S01]  /*6160*/  ISETP.GT.U32.AND P0, PT, R9, 0xbf, PT ;  /* 0x000000bf0900780c */ /* 0x000fe20003f04070 */
[----:B------:R-:W-:-:S12]  /*6170*/  BSSY.RECONVERGENT B0, `(.L_x_122) ;  /* 0x000003d000007945 */ /* 0x000fd80003800200 */
[----:B------:R-:W-:Y:S05]  /*6180*/  @P0 BRA `(.L_x_123) ;  /* 0x0000000000ec0947 */ /* 0x000fea0003800000 */
[----:B------:R-:W-:Y:S01]  /*6190*/  ISETP.NE.AND P0, PT, R23, 0x3, PT ;  /* 0x000000031700780c */ /* 0x000fe20003f05270 */
[----:B------:R-:W-:Y:S01]  /*61a0*/  BSSY.RECONVERGENT B1, `(.L_x_124) ;  /* 0x0000016000017945 */ /* 0x000fe20003800200 */
[----:B------:R-:W-:Y:S02]  /*61b0*/  ISETP.GE.U32.AND P1, PT, R10, 0x3, PT ;  /* 0x000000030a00780c */ /* 0x000fe40003f26070 */
[----:B---3--:R-:W-:-:S09]  /*61c0*/  MOV R21, R9 ;  /* 0x0000000900157202 */ /* 0x008fd20000000f00 */
[----:B------:R-:W-:Y:S05]  /*61d0*/  @!P0 BRA `(.L_x_125) ;  /* 0x0000000000488947 */ /* 0x000fea0003800000 */
[----:B--2---:R-:W2:Y:S01]  /*61e0*/  S2R R15, SR_CgaCtaId ;  /* 0x00000000000f7919 */ /* 0x004ea20000008800 */
[----:B------:R-:W3:Y:S01]  /*61f0*/  LDC.64 R12, c[0x0][0x408] ;  /* 0x00010200ff0c7b82 */ /* 0x000ee20000000a00 */
[----:B------:R-:W-:Y:S01]  /*6200*/  MOV R14, 0x400 ;  /* 0x00000400000e7802 */ /* 0x000fe20000000f00 */
[----:B01----:R-:W-:Y:S01]  /*6210*/  HFMA2 R16, -RZ, RZ, 0, 0 ;  /* 0x00000000ff107431 */ /* 0x003fe200000001ff */
[----:B------:R-:W-:Y:S02]  /*6220*/  IADD3 R10, PT, PT, R10, 0x1, RZ ;  /* 0x000000010a0a7810 */ /* 0x000fe40007ffe0ff */
[----:B------:R-:W-:Y:S02]  /*6230*/  MOV R21, R9 ;  /* 0x0000000900157202 */ /* 0x000fe40000000f00 */
[----:B------:R-:W-:Y:S02]  /*6240*/  LOP3.LUT R19, R10, 0x3, RZ, 0xc0, !PT ;  /* 0x000000030a137812 */ /* 0x000fe400078ec0ff */
[----:B--2---:R-:W-:-:S07]  /*6250*/  LEA R18, R15, R14, 0x18 ;  /* 0x0000000e0f127211 */ /* 0x004fce00078ec0ff */
.L_x_126:
        /* <DEDUP_REMOVED lines=10> */
.L_x_125:
[----:B------:R-:W-:Y:S05]  /*6300*/  BSYNC.RECONVERGENT B1 ;  /* 0x0000000000017941 */ /* 0x000fea0003800200 */
.L_x_124:
[----:B------:R-:W-:Y:S05]  /*6310*/  @!P1 BRA `(.L_x_123) ;  /* 0x0000000000889947 */ /* 0x000fea0003800000 */
[----:B--2-4-:R-:W2:Y:S01]  /*6320*/  S2R R15, SR_CgaCtaId ;  /* 0x00000000000f7919 */ /* 0x014ea20000008800 */
[----:B------:R-:W3:Y:S01]  /*6330*/  LDC.64 R12, c[0x0][0x408] ;  /* 0x00010200ff0c7b82 */ /* 0x000ee20000000a00 */
[----:B------:R-:W-:-:S04]  /*6340*/  MOV R10, 0x400 ;  /* 0x00000400000a7802 */ /* 0x000fc80000000f00 */
[----:B--2---:R-:W-:-:S07]  /*6350*/  LEA R10, R15, R10, 0x18 ;  /* 0x0000000a0f0a7211 */ /* 0x004fce00078ec0ff */
.L_x_127:
        /* <DEDUP_REMOVED lines=30> */
.L_x_123:
[----:B------:R-:W-:Y:S05]  /*6540*/  BSYNC.RECONVERGENT B0 ;  /* 0x0000000000007941 */ /* 0x000fea0003800200 */
.L_x_122:
        /* <DEDUP_REMOVED lines=25> */
.L_x_133:
        /* <DEDUP_REMOVED lines=38> */
.L_x_131:
[----:B------:R-:W-:Y:S05]  /*6940*/  BSYNC.RECONVERGENT B1 ;  /* 0x0000000000017941 */ /* 0x000fea0003800200 */
.L_x_130:
[----:B------:R-:W-:-:S13]  /*6950*/  ISETP.GE.U32.AND P0, PT, R10, 0x3, PT ;  /* 0x000000030a00780c */ /* 0x000fda0003f06070 */
[----:B------:R-:W-:Y:S05]  /*6960*/  @!P0 BRA `(.L_x_129) ;  /* 0x00000000009c8947 */ /* 0x000fea0003800000 */
[----:B--2---:R-:W2:Y:S01]  /*6970*/  S2R R15, SR_CgaCtaId ;  /* 0x00000000000f7919 */ /* 0x004ea20000008800 */
[----:B------:R-:W-:-:S04]  /*6980*/  MOV R24, 0x400 ;  /* 0x0000040000187802 */ /* 0x000fc80000000f00 */
[----:B--2---:R-:W-:-:S07]  /*6990*/  LEA R24, R15, R24, 0x18 ;  /* 0x000000180f187211 */ /* 0x004fce00078ec0ff */
.L_x_132:
        /* <DEDUP_REMOVED lines=36> */
.L_x_129:
[----:B------:R-:W-:Y:S05]  /*6be0*/  BSYNC.RECONVERGENT B0 ;  /* 0x0000000000007941 */ /* 0x000fea0003800200 */
.L_x_128:
        /* <DEDUP_REMOVED lines=19> */
.L_x_138:
        /* <DEDUP_REMOVED lines=10> */
.L_x_137:
[----:B------:R-:W-:Y:S05]  /*6dc0*/  BSYNC.RECONVERGENT B1 ;  /* 0x0000000000017941 */ /* 0x000fea0003800200 */
.L_x_136:
[----:B------:R-:W-:Y:S05]  /*6dd0*/  @!P1 BRA `(.L_x_135) ;  /* 0x0000000000889947 */ /* 0x000fea0003800000 */
[----:B--2-4-:R-:W2:Y:S01]  /*6de0*/  S2R R15, SR_CgaCtaId ;  /* 0x00000000000f7919 */ /* 0x014ea20000008800 */
[----:B------:R-:W3:Y:S01]  /*6df0*/  LDC.64 R12, c[0x0][0x418] ;  /* 0x00010600ff0c7b82 */ /* 0x000ee20000000a00 */
[----:B------:R-:W-:-:S04]  /*6e00*/  MOV R10, 0x400 ;  /* 0x00000400000a7802 */ /* 0x000fc80000000f00 */
[----:B--2---:R-:W-:-:S07]  /*6e10*/  LEA R10, R15, R10, 0x18 ;  /* 0x0000000a0f0a7211 */ /* 0x004fce00078ec0ff */
.L_x_139:
        /* <DEDUP_REMOVED lines=30> */
.L_x_135:
[----:B------:R-:W-:Y:S05]  /*7000*/  BSYNC.RECONVERGENT B0 ;  /* 0x0000000000007941 */ /* 0x000fea0003800200 */
.L_x_134:
        /* <DEDUP_REMOVED lines=25> */
.L_x_145:
        /* <DEDUP_REMOVED lines=38> */
.L_x_143:
[----:B------:R-:W-:Y:S05]  /*7400*/  BSYNC.RECONVERGENT B1 ;  /* 0x0000000000017941 */ /* 0x000fea0003800200 */
.L_x_142:
[----:B------:R-:W-:-:S13]  /*7410*/  ISETP.GE.U32.AND P0, PT, R10, 0x3, PT ;  /* 0x000000030a00780c */ /* 0x000fda0003f06070 */
[----:B------:R-:W-:Y:S05]  /*7420*/  @!P0 BRA `(.L_x_141) ;  /* 0x00000000009c8947 */ /* 0x000fea0003800000 */
[----:B--2---:R-:W2:Y:S01]  /*7430*/  S2R R15, SR_CgaCtaId ;  /* 0x00000000000f7919 */ /* 0x004ea20000008800 */
[----:B------:R-:W-:-:S04]  /*7440*/  MOV R24, 0x400 ;  /* 0x0000040000187802 */ /* 0x000fc80000000f00 */
[----:B--2---:R-:W-:-:S07]  /*7450*/  LEA R24, R15, R24, 0x18 ;  /* 0x000000180f187211 */ /* 0x004fce00078ec0ff */
.L_x_144:
        /* <DEDUP_REMOVED lines=36> */
.L_x_141:
[----:B------:R-:W-:Y:S05]  /*76a0*/  BSYNC.RECONVERGENT B0 ;  /* 0x0000000000007941 */ /* 0x000fea0003800200 */
.L_x_140:
        /* <DEDUP_REMOVED lines=19> */
.L_x_150:
        /* <DEDUP_REMOVED lines=10> */
.L_x_149:
[----:B------:R-:W-:Y:S05]  /*7880*/  BSYNC.RECONVERGENT B1 ;  /* 0x0000000000017941 */ /* 0x000fea0003800200 */
.L_x_148:
[----:B------:R-:W-:Y:S05]  /*7890*/  @!P1 BRA `(.L_x_147) ;  /* 0x0000000000889947 */ /* 0x000fea0003800000 */
[----:B--2-4-:R-:W2:Y:S01]  /*78a0*/  S2R R15, SR_CgaCtaId ;  /* 0x00000000000f7919 */ /* 0x014ea20000008800 */
[----:B------:R-:W3:Y:S01]  /*78b0*/  LDC.64 R12, c[0x0][0x428] ;  /* 0x00010a00ff0c7b82 */ /* 0x000ee20000000a00 */
[----:B------:R-:W-:-:S04]  /*78c0*/  MOV R10, 0x400 ;  /* 0x00000400000a7802 */ /* 0x000fc80000000f00 */
[----:B--2---:R-:W-:-:S07]  /*78d0*/  LEA R10, R15, R10, 0x18 ;  /* 0x0000000a0f0a7211 */ /* 0x004fce00078ec0ff */
.L_x_151:
        /* <DEDUP_REMOVED lines=30> */
.L_x_147:
[----:B------:R-:W-:Y:S05]  /*7ac0*/  BSYNC.RECONVERGENT B0 ;  /* 0x0000000000007941 */ /* 0x000fea0003800200 */
.L_x_146:
[----:B------:R-:W5:Y:S01]  /*7ad0*/  S2UR UR5, SR_CgaCtaId ;  /* 0x00000000000579c3 */ /* 0x000f620000008800 */
[----:B------:R-:W-:Y:S01]  /*7ae0*/  HFMA2 R10, -RZ, RZ, 0, 0 ;  /* 0x00000000ff0a7431 */ /* 0x000fe200000001ff */
[----:B------:R-:W-:Y:S02]  /*7af0*/  UMOV UR4, 0x400 ;  /* 0x0000040000047882 */ /* 0x000fe40000000000 */
[----:B-----5:R-:W-:-:S12]  /*7b00*/  ULEA UR6, UR5, UR4, 0x18 ;  /* 0x0000000405067291 */ /* 0x020fd8000f8ec0ff */
.L_x_157:
[----:B------:R-:W-:Y:S01]  /*7b10*/  ISETP.GT.U32.AND P0, PT, R9, 0xff, PT ;  /* 0x000000ff0900780c */ /* 0x000fe20003f04070 */
[----:B------:R-:W-:-:S12]  /*7b20*/  BSSY.RECONVERGENT B0, `(.L_x_152) ;  /* 0x000004c000007945 */ /* 0x000fd80003800200 */
[----:B01----:R-:W-:Y:S05]  /*7b30*/  @P0 BRA `(.L_x_153) ;  /* 0x0000000400280947 */ /* 0x003fea0003800000 */
[----:B------:R-:W5:Y:S01]  /*7b40*/  LDC.64 R12, c[0x0][0x3a0] ;  /* 0x0000e800ff0c7b82 */ /* 0x000f620000000a00 */
[----:B------:R-:W-:Y:S01]  /*7b50*/  ISETP.NE.AND P0, PT, R8, 0x3, PT ;  /* 0x000000030800780c */ /* 0x000fe20003f05270 */
[----:B------:R-:W-:Y:S01]  /*7b60*/  BSSY.RECONVERGENT B1, `(.L_x_154) ;  /* 0x0000021000017945 */ /* 0x000fe20003800200 */
[----:B------:R-:W-:Y:S01]  /*7b70*/  MOV R23, R9 ;  /* 0x0000000900177202 */ /* 0x000fe20000000f00 */
[----:B-----5:R-:W-:-:S10]  /*7b80*/  IMAD.WIDE.U32 R12, R10, 0x4, R12 ;  /* 0x000000040a0c7825 */ /* 0x020fd400078e000c */
[----:B------:R-:W-:Y:S05]  /*7b90*/  @!P0 BRA `(.L_x_155) ;  /* 0x0000000000748947 */ /* 0x000fea0003800000 */
[----:B--234-:R-:W2:Y:S01]  /*7ba0*/  LDC.64 R14, c[0x0][0x430] ;  /* 0x00010c00ff0e7b82 */ /* 0x01cea20000000a00 */
[----:B0-----:R-:W-:Y:S01]  /*7bb0*/  LEA R25, R10, R9, 0x8 ;  /* 0x000000090a197211 */ /* 0x001fe200078e40ff */
[----:B-1----:R-:W3:Y:S04]  /*7bc0*/  LDG.E R19, desc[UR8][R12.64] ;  /* 0x000000080c137981 */ /* 0x002ee8000c1e1900 */
[----:B------:R-:W3:Y:S01]  /*7bd0*/  LDS R18, [R5+0x1000] ;  /* 0x0010000005127984 */ /* 0x000ee20000000800 */
[----:B--2---:R-:W-:-:S05]  /*7be0*/  IMAD.WIDE.U32 R16, R25, 0x4, R14 ;  /* 0x0000000419107825 */ /* 0x004fca00078e000e */
[----:B------:R-:W3:Y:S01]  /*7bf0*/  LDG.E R21, desc[UR8][R16.64] ;  /* 0x0000000810157981 */ /* 0x000ee2000c1e1900 */
[----:B------:R-:W-:Y:S02]  /*7c00*/  ISETP.NE.AND P0, PT, R8, RZ, PT ;  /* 0x000000ff0800720c */ /* 0x000fe40003f05270 */
[----:B------:R-:W-:Y:S01]  /*7c10*/  MOV R23, R3 ;  /* 0x0000000300177202 */ /* 0x000fe20000000f00 */
[----:B---3--:R-:W-:-:S05]  /*7c20*/  FFMA R19, R18, R19, R21 ;  /* 0x0000001312137223 */ /* 0x008fca0000000015 */
        /* <DEDUP_REMOVED lines=12> */
[----:B0-----:R-:W-:Y:S01]  /*7cf0*/  IADD3 R17, PT, PT, R25, R0, RZ ;  /* 0x0000000019117210 */ /* 0x001fe20007ffe0ff */
[----:B------:R-:W0:Y:S04]  /*7d00*/  LDS R16, [R6+0x1000] ;  /* 0x0010000006107984 */ /* 0x000e280000000800 */
[----:B------:R-:W-:Y:S02]  /*7d10*/  IMAD.WIDE.U32 R14, R17, 0x4, R14 ;  /* 0x00000004110e7825 */ /* 0x000fe400078e000e */
[----:B------:R-:W0:Y:S04]  /*7d20*/  LDG.E R17, desc[UR8][R12.64] ;  /* 0x000000080c117981 */ /* 0x000e28000c1e1900 */
[----:B------:R-:W0:Y:S01]  /*7d30*/  LDG.E R19, desc[UR8][R14.64] ;  /* 0x000000080e137981 */ /* 0x000e22000c1e1900 */
[----:B------:R-:W-:Y:S01]  /*7d40*/  MOV R23, R4 ;  /* 0x0000000400177202 */ /* 0x000fe20000000f00 */
[----:B0-----:R-:W-:-:S05]  /*7d50*/  FFMA R17, R16, R17, R19 ;  /* 0x0000001110117223 */ /* 0x001fca0000000013 */
[----:B------:R0:W-:Y:S02]  /*7d60*/  STG.E desc[UR8][R14.64], R17 ;  /* 0x000000110e007986 */ /* 0x0001e4000c101908 */
.L_x_155:
[----:B------:R-:W-:Y:S05]  /*7d70*/  BSYNC.RECONVERGENT B1 ;  /* 0x0000000000017941 */ /* 0x000fea0003800200 */
.L_x_154:
[----:B------:R-:W-:-:S13]  /*7d80*/  ISETP.GE.U32.AND P0, PT, R2, 0x3, PT ;  /* 0x000000030200780c */ /* 0x000fda0003f06070 */
[----:B------:R-:W-:Y:S05]  /*7d90*/  @!P0 BRA `(.L_x_153) ;  /* 0x0000000000908947 */ /* 0x000fea0003800000 */
.L_x_156:
[----:B01234-:R-:W0:Y:S01]  /*7da0*/  LDC.64 R14, c[0x0][0x430] ;  /* 0x00010c00ff0e7b82 */ /* 0x01fe220000000a00 */
[----:B-1----:R-:W-:Y:S01]  /*7db0*/  LEA R19, R10, R23, 0x8 ;  /* 0x000000170a137211 */ /* 0x002fe200078e40ff */
[----:B------:R-:W2:Y:S04]  /*7dc0*/  LDG.E R17, desc[UR8][R12.64] ;  /* 0x000000080c117981 */ /* 0x000ea8000c1e1900 */
[----:B0-----:R-:W-:-:S05]  /*7dd0*/  IMAD.WIDE.U32 R20, R19, 0x4, R14 ;  /* 0x0000000413147825 */ /* 0x001fca00078e000e */
[----:B------:R-:W2:Y:S01]  /*7de0*/  LDG.E R25, desc[UR8][R20.64] ;  /* 0x0000000814197981 */ /* 0x000ea2000c1e1900 */
[----:B------:R-:W-:-:S05]  /*7df0*/  LEA R27, R23, UR6, 0x2 ;  /* 0x00000006171b7c11 */ /* 0x000fca000f8e10ff */
[----:B------:R-:W2:Y:S01]  /*7e00*/  LDS R16, [R27+0x1000] ;  /* 0x001000001b107984 */ /* 0x000ea20000000800 */
[----:B------:R-:W-:Y:S02]  /*7e10*/  IADD3 R19, PT, PT, R19, R0, RZ ;  /* 0x0000000013137210 */ /* 0x000fe40007ffe0ff */
[----:B------:R-:W-:-:S05]  /*7e20*/  LEA R35, R0, R27, 0x2 ;  /* 0x0000001b00237211 */ /* 0x000fca00078e10ff */
[----:B------:R-:W0:Y:S01]  /*7e30*/  LDS R18, [R35+0x1000] ;  /* 0x0010000023127984 */ /* 0x000e220000000800 */
[----:B--2---:R-:W-:Y:S01]  /*7e40*/  FFMA R29, R16, R17, R25 ;  /* 0x00000011101d7223 */ /* 0x004fe20000000019 */
        /* <DEDUP_REMOVED lines=25> */
.L_x_153:
[----:B------:R-:W-:Y:S05]  /*7fe0*/  BSYNC.RECONVERGENT B0 ;  /* 0x0000000000007941 */ /* 0x000fea0003800200 */
.L_x_152:
[----:B------:R-:W-:-:S04]  /*7ff0*/  IADD3 R10, PT, PT, R10, 0x1, RZ ;  /* 0x000000010a0a7810 */ /* 0x000fc80007ffe0ff */
[----:B------:R-:W-:-:S13]  /*8000*/  ISETP.NE.AND P0, PT, R10, 0xa0, PT ;  /* 0x000000a00a00780c */ /* 0x000fda0003f05270 */
[----:B------:R-:W-:Y:S05]  /*8010*/  @P0 BRA `(.L_x_157) ;  /* 0xfffffff800bc0947 */ /* 0x000fea000383ffff */
[----:B------:R-:W-:Y:S01]  /*8020*/  ISETP.GT.U32.AND P0, PT, R9, 0xff, PT ;  /* 0x000000ff0900780c */ /* 0x000fe20003f04070 */
[----:B------:R-:W-:-:S12]  /*8030*/  BSSY.RECONVERGENT B0, `(.L_x_158) ;  /* 0x0000037000007945 */ /* 0x000fd80003800200 */
[----:B------:R-:W-:Y:S05]  /*8040*/  @P0 BRA `(.L_x_159) ;  /* 0x0000000000d40947 */ /* 0x000fea0003800000 */
[----:B------:R-:W0:Y:S01]  /*8050*/  LDC.64 R4, c[0x0][0x438] ;  /* 0x00010e00ff047b82 */ /* 0x000e220000000a00 */
[----:B------:R-:W-:Y:S01]  /*8060*/  ISETP.NE.AND P0, PT, R8, 0x3, PT ;  /* 0x000000030800780c */ /* 0x000fe20003f05270 */
[----:B------:R-:W-:Y:S01]  /*8070*/  BSSY.RECONVERGENT B1, `(.L_x_160) ;  /* 0x0000013000017945 */ /* 0x000fe20003800200 */
[----:B------:R-:W-:Y:S02]  /*8080*/  ISETP.GE.U32.AND P1, PT, R2, 0x3, PT ;  /* 0x000000030200780c */ /* 0x000fe40003f26070 */
[----:B------:R-:W-:-:S09]  /*8090*/  MOV R13, R9 ;  /* 0x00000009000d7202 */ /* 0x000fd20000000f00 */
[----:B------:R-:W-:Y:S05]  /*80a0*/  @!P0 BRA `(.L_x_161) ;  /* 0x00000000003c8947 */ /* 0x000fea0003800000 */
[----:B------:R-:W0:Y:S01]  /*80b0*/  LDC.64 R6, c[0x0][0x438] ;  /* 0x00010e00ff067b82 */ /* 0x000e220000000a00 */
[----:B------:R-:W-:Y:S01]  /*80c0*/  IADD3 R2, PT, PT, R2, 0x1, RZ ;  /* 0x0000000102027810 */ /* 0x000fe20007ffe0ff */
[----:B------:R-:W-:Y:S01]  /*80d0*/  HFMA2 R8, -RZ, RZ, 0, 0 ;  /* 0x00000000ff087431 */ /* 0x000fe200000001ff */
[----:B------:R-:W-:Y:S02]  /*80e0*/  MOV R13, R9 ;  /* 0x00000009000d7202 */ /* 0x000fe40000000f00 */
[----:B01234-:R-:W-:-:S07]  /*80f0*/  LOP3.LUT R15, R2, 0x3, RZ, 0xc0, !PT ;  /* 0x00000003020f7812 */ /* 0x01ffce00078ec0ff */
.L_x_162:
[----:B0-----:R-:W-:-:S05]  /*8100*/  IMAD.WIDE.U32 R2, R13, 0x4, R6 ;  /* 0x000000040d027825 */ /* 0x001fca00078e0006 */
[----:B------:R-:W2:Y:S01]  /*8110*/  LDG.E R11, desc[UR8][R2.64] ;  /* 0x00000008020b7981 */ /* 0x000ea2000c1e1900 */
[----:B------:R-:W-:Y:S02]  /*8120*/  LEA R10, R13, UR6, 0x2 ;  /* 0x000000060d0a7c11 */ /* 0x000fe4000f8e10ff */
[----:B------:R-:W-:Y:S02]  /*8130*/  IADD3 R8, PT, PT, R8, 0x1, RZ ;  /* 0x0000000108087810 */ /* 0x000fe40007ffe0ff */
[----:B------:R-:W-:Y:S02]  /*8140*/  IADD3 R13, PT, PT, R0, R13, RZ ;  /* 0x0000000d000d7210 */ /* 0x000fe40007ffe0ff */
[----:B------:R-:W2:Y:S01]  /*8150*/  LDS R10, [R10+0x1000] ;  /* 0x001000000a0a7984 */ /* 0x000ea20000000800 */
[----:B------:R-:W-:Y:S01]  /*8160*/  ISETP.NE.AND P0, PT, R8, R15, PT ;  /* 0x0000000f0800720c */ /* 0x000fe20003f05270 */
[----:B--2---:R-:W-:-:S05]  /*8170*/  FADD R11, R10, R11 ;  /* 0x0000000b0a0b7221 */ /* 0x004fca0000000000 */
[----:B------:R0:W-:Y:S07]  /*8180*/  STG.E desc[UR8][R2.64], R11 ;  /* 0x0000000b02007986 */ /* 0x0001ee000c101908 */
[----:B------:R-:W-:Y:S05]  /*8190*/  @P0 BRA `(.L_x_162) ;  /* 0xfffffffc00d80947 */ /* 0x000fea000383ffff */
.L_x_161:
[----:B------:R-:W-:Y:S05]  /*81a0*/  BSYNC.RECONVERGENT B1 ;  /* 0x0000000000017941 */ /* 0x000fea0003800200 */
.L_x_160:
[----:B------:R-:W-:Y:S05]  /*81b0*/  @!P1 BRA `(.L_x_159) ;  /* 0x0000000000789947 */ /* 0x000fea0003800000 */
.L_x_163:
[----:B0-----:R-:W-:-:S05]  /*81c0*/  IMAD.WIDE.U32 R10, R13, 0x4, R4 ;  /* 0x000000040d0a7825 */ /* 0x001fca00078e0004 */
[----:B------:R-:W5:Y:S01]  /*81d0*/  LDG.E R3, desc[UR8][R10.64] ;  /* 0x000000080a037981 */ /* 0x000f62000c1e1900 */
[----:B-1----:R-:W-:Y:S02]  /*81e0*/  LEA R19, R13, UR6, 0x2 ;  /* 0x000000060d137c11 */ /* 0x002fe4000f8e10ff */
[----:B--2-4-:R-:W-:-:S03]  /*81f0*/  IADD3 R17, PT, PT, R0, R13, RZ ;  /* 0x0000000d00117210 */ /* 0x014fc60007ffe0ff */
[----:B------:R-:W5:Y:S01]  /*8200*/  LDS R2, [R19+0x1000] ;  /* 0x0010000013027984 */ /* 0x000f620000000800 */
[----:B---3--:R-:W-:-:S05]  /*8210*/  LEA R21, R0, R19, 0x2 ;  /* 0x0000001300157211 */ /* 0x008fca00078e10ff */
[----:B------:R-:W0:Y:S01]  /*8220*/  LDS R6, [R21+0x1000] ;  /* 0x0010000015067984 */ /* 0x000e220000000800 */
[----:B-----5:R-:W-:Y:S01]  /*8230*/  FADD R13, R2, R3 ;  /* 0x00000003020d7221 */ /* 0x020fe20000000000 */
        /* <DEDUP_REMOVED lines=22> */
.L_x_159:
[----:B------:R-:W-:Y:S05]  /*83a0*/  BSYNC.RECONVERGENT B0 ;  /* 0x0000000000007941 */ /* 0x000fea0003800200 */
.L_x_158:
[----:B------:R-:W-:Y:S01]  /*83b0*/  BAR.SYNC.DEFER_BLOCKING 0x0 ;  /* 0x0000000000007b1d */ /* 0x000fe20000010000 */
[----:B------:R-:W-:-:S13]  /*83c0*/  ISETP.GT.U32.AND P0, PT, R9, 0x7f, PT ;  /* 0x0000007f0900780c */ /* 0x000fda0003f04070 */
[----:B------:R-:W-:Y:S05]  /*83d0*/  @P0 EXIT ;  /* 0x000000000000094d */ /* 0x000fea0003800000 */
[----:B------:R-:W5:Y:S02]  /*83e0*/  LDCU.64 UR4, c[0x0][0x3c0] ;  /* 0x00007800ff0477ac */ /* 0x000f640008000a00 */
[----:B-----5:R-:W-:-:S04]  /*83f0*/  UIADD3 UR4, UP0, UPT, UR4, 0x20, URZ ;  /* 0x0000002004047890 */ /* 0x020fc8000ff1e0ff */
[----:B------:R-:W-:-:S12]  /*8400*/  UIADD3.X UR5, UPT, UPT, URZ, UR5, URZ, UP0, !UPT ;  /* 0x00000005ff057290 */ /* 0x000fd800087fe4ff */
.L_x_165:
[----:B------:R-:W-:Y:S01]  /*8410*/  MOV R26, UR4 ;  /* 0x00000004001a7c02 */ /* 0x000fe20008000f00 */
[----:B0-----:R-:W0:Y:S01]  /*8420*/  LDS.128 R4, [UR6+0x1d00] ;  /* 0x001d0006ff047984 */ /* 0x001e220008000c00 */
[----:B-1----:R-:W-:-:S03]  /*8430*/  MOV R27, UR5 ;  /* 0x00000005001b7c02 */ /* 0x002fc60008000f00 */
[----:B------:R-:W-:-:S05]  /*8440*/  IMAD.WIDE.U32 R26, R9, 0x400, R26 ;  /* 0x00000400091a7825 */ /* 0x000fca00078e001a */
[----:B------:R-:W0:Y:S04]  /*8450*/  LDG.E R13, desc[UR8][R26.64+-0x20] ;  /* 0xffffe0081a0d7981 */ /* 0x000e28000c1e1900 */
[----:B------:R-:W5:Y:S04]  /*8460*/  LDG.E R12, desc[UR8][R26.64+-0x1c] ;  /* 0xffffe4081a0c7981 */ /* 0x000f68000c1e1900 */
[----:B------:R-:W5:Y:S04]  /*8470*/  LDG.E R19, desc[UR8][R26.64+-0x18] ;  /* 0xffffe8081a137981 */ /* 0x000f68000c1e1900 */
[----:B------:R-:W5:Y:S04]  /*8480*/  LDG.E R18, desc[UR8][R26.64+-0x14] ;  /* 0xffffec081a127981 */ /* 0x000f68000c1e1900 */
[----:B--2-4-:R-:W2:Y:S04]  /*8490*/  LDG.E R17, desc[UR8][R26.64+-0x10] ;  /* 0xfffff0081a117981 */ /* 0x014ea8000c1e1900 */
[----:B------:R-:W4:Y:S04]  /*84a0*/  LDG.E R16, desc[UR8][R26.64+-0xc] ;  /* 0xfffff4081a107981 */ /* 0x000f28000c1e1900 */
[----:B------:R-:W4:Y:S04]  /*84b0*/  LDG.E R3, desc[UR8][R26.64+-0x8] ;  /* 0xfffff8081a037981 */ /* 0x000f28000c1e1900 */
[----:B------:R-:W4:Y:S04]  /*84c0*/  LDG.E R2, desc[UR8][R26.64+-0x4] ;  /* 0xfffffc081a027981 */ /* 0x000f28000c1e1900 */
[----:B------:R-:W4:Y:S04]  /*84d0*/  LDG.E R11, desc[UR8][R26.64] ;  /* 0x000000081a0b7981 */ /* 0x000f28000c1e1900 */
[----:B------:R-:W4:Y:S04]  /*84e0*/  LDG.E R8, desc[UR8][R26.64+0x4] ;  /* 0x000004081a087981 */ /* 0x000f28000c1e1900 */
[----:B---3--:R-:W3:Y:S04]  /*84f0*/  LDG.E R21, desc[UR8][R26.64+0x8] ;  /* 0x000008081a157981 */ /* 0x008ee8000c1e1900 */
[----:B------:R-:W3:Y:S04]  /*8500*/  LDG.E R10, desc[UR8][R26.64+0xc] ;  /* 0x00000c081a0a7981 */ /* 0x000ee8000c1e1900 */
[----:B------:R-:W3:Y:S04]  /*8510*/  LDG.E R23, desc[UR8][R26.64+0x10] ;  /* 0x000010081a177981 */ /* 0x000ee8000c1e1900 */
[----:B------:R-:W3:Y:S04]  /*8520*/  LDG.E R20, desc[UR8][R26.64+0x14] ;  /* 0x000014081a147981 */ /* 0x000ee8000c1e1900 */
[----:B------:R-:W3:Y:S04]  /*8530*/  LDG.E R25, desc[UR8][R26.64+0x18] ;  /* 0x000018081a197981 */ /* 0x000ee8000c1e1900 */
[----:B------:R-:W3:Y:S01]  /*8540*/  LDG.E R22, desc[UR8][R26.64+0x1c] ;  /* 0x00001c081a167981 */ /* 0x000ee2000c1e1900 */
[----:B------:R-:W-:Y:S01]  /*8550*/  UIADD3 UR7, UPT, UPT, UR6, 0x1d70, URZ ;  /* 0x00001d7006077890 */ /* 0x000fe2000fffe0ff */
[----:B0-----:R-:W-:-:S04]  /*8560*/  FFMA R4, R4, R13, RZ ;  /* 0x0000000d04047223 */ /* 0x001fc800000000ff */
[----:B-----5:R-:W-:Y:S02]  /*8570*/  FFMA R5, R5, R12, R4 ;  /* 0x0000000c05057223 */ /* 0x020fe40000000004 */
[----:B------:R-:W2:Y:S02]  /*8580*/  LDS.128 R12, [UR6+0x1d10] ;  /* 0x001d1006ff0c7984 */ /* 0x000ea40008000c00 */
[----:B------:R-:W-:-:S04]  /*8590*/  FFMA R6, R6, R19, R5 ;  /* 0x0000001306067223 */ /* 0x000fc80000000005 */
[----:B------:R-:W-:Y:S02]  /*85a0*/  FFMA R19, R7, R18, R6 ;  /* 0x0000001207137223 */ /* 0x000fe40000000006 */
[----:B------:R-:W0:Y:S02]  /*85b0*/  LDS.128 R4, [UR6+0x1d20] ;  /* 0x001d2006ff047984 */ /* 0x000e240008000c00 */
[----:B--2---:R-:W-:-:S04]  /*85c0*/  FFMA R12, R12, R17, R19 ;  /* 0x000000110c0c7223 */ /* 0x004fc80000000013 */
[----:B----4-:R-:W-:Y:S02]  /*85d0*/  FFMA R13, R13, R16, R12 ;  /* 0x000000100d0d7223 */ /* 0x010fe4000000000c */
[----:B------:R-:W1:Y:S02]  /*85e0*/  LDS.128 R16, [UR6+0x1d30] ;  /* 0x001d3006ff107984 */ /* 0x000e640008000c00 */
[----:B------:R-:W-:Y:S01]  /*85f0*/  FFMA R14, R14, R3, R13 ;  /* 0x000000030e0e7223 */ /* 0x000fe2000000000d */
[----:B------:R-:W-:-:S03]  /*8600*/  HFMA2 R3, -RZ, RZ, 0, 0.005126953125 ;  /* 0x00001d40ff037431 */ /* 0x000fc600000001ff */
[----:B------:R-:W-:Y:S01]  /*8610*/  FFMA R15, R15, R2, R14 ;  /* 0x000000020f0f7223 */ /* 0x000fe2000000000e */
[----:B------:R-:W-:-:S03]  /*8620*/  MOV R2, UR7 ;  /* 0x0000000700027c02 */ /* 0x000fc60008000f00 */
[----:B0-----:R-:W-:-:S04]  /*8630*/  FFMA R4, R4, R11, R15 ;  /* 0x0000000b04047223 */ /* 0x001fc8000000000f */
[----:B------:R-:W-:-:S04]  /*8640*/  FFMA R5, R5, R8, R4 ;  /* 0x0000000805057223 */ /* 0x000fc80000000004 */
[----:B---3--:R-:W-:-:S04]  /*8650*/  FFMA R6, R6, R21, R5 ;  /* 0x0000001506067223 */ /* 0x008fc80000000005 */
[----:B------:R-:W-:Y:S01]  /*8660*/  FFMA R7, R7, R10, R6 ;  /* 0x0000000a07077223 */ /* 0x000fe20000000006 */
[----:B------:R-:W-:-:S04]  /*8670*/  IADD3 R10, P0, PT, R26, 0x40, RZ ;  /* 0x000000401a0a7810 */ /* 0x000fc80007f1e0ff */
[----:B------:R-:W-:Y:S01]  /*8680*/  IADD3.X R11, PT, PT, RZ, R27, RZ, P0, !PT ;  /* 0x0000001bff0b7210 */ /* 0x000fe200007fe4ff */
[----:B-1----:R-:W-:-:S04]  /*8690*/  FFMA R16, R16, R23, R7 ;  /* 0x0000001710107223 */ /* 0x002fc80000000007 */
[----:B------:R-:W-:-:S04]  /*86a0*/  FFMA R17, R17, R20, R16 ;  /* 0x0000001411117223 */ /* 0x000fc80000000010 */
[----:B------:R-:W-:-:S04]  /*86b0*/  FFMA R18, R18, R25, R17 ;  /* 0x0000001912127223 */ /* 0x000fc80000000011 */
[----:B------:R-:W-:-:S07]  /*86c0*/  FFMA R5, R19, R22, R18 ;  /* 0x0000001613057223 */ /* 0x000fce0000000012 */
.L_x_164:
        /* <DEDUP_REMOVED lines=16> */
[----:B------:R-:W2:Y:S04]  /*87d0*/  LDS.128 R12, [R2+-0x30] ;  /* 0xffffd000020c7984 */ /* 0x000ea80000000c00 */
[----:B------:R-:W5:Y:S04]  /*87e0*/  LDG.E R21, desc[UR8][R10.64+0x20] ;  /* 0x000020080a157981 */ /* 0x000f68000c1e1900 */
[----:B------:R-:W5:Y:S04]  /*87f0*/  LDG.E R28, desc[UR8][R10.64+0x24] ;  /* 0x000024080a1c7981 */ /* 0x000f68000c1e1900 */
[----:B------:R-:W5:Y:S04]  /*8800*/  LDG.E R31, desc[UR8][R10.64+0x28] ;  /* 0x000028080a1f7981 */ /* 0x000f68000c1e1900 */
[----:B------:R-:W5:Y:S04]  /*8810*/  LDG.E R30, desc[UR8][R10.64+0xa4] ;  /* 0x0000a4080a1e7981 */ /* 0x000f68000c1e1900 */
[----:B------:R-:W5:Y:S04]  /*8820*/  LDG.E R35, desc[UR8][R10.64+0x110] ;  /* 0x000110080a237981 */ /* 0x000f68000c1e1900 */
[----:B------:R-:W5:Y:S01]  /*8830*/  LDG.E R33, desc[UR8][R10.64+0x118] ;  /* 0x000118080a217981 */ /* 0x000f62000c1e1900 */
[----:B--2---:R-:W-:-:S04]  /*8840*/  FFMA R4, R12, R4, R5 ;  /* 0x000000040c047223 */ /* 0x004fc80000000005 */
[----:B---3--:R-:W-:-:S04]  /*8850*/  FFMA R13, R13, R6, R4 ;  /* 0x000000060d0d7223 */ /* 0x008fc80000000004 */
[----:B----4-:R-:W-:Y:S02]  /*8860*/  FFMA R14, R14, R7, R13 ;  /* 0x000000070e0e7223 */ /* 0x010fe4000000000d */
[----:B------:R-:W0:Y:S02]  /*8870*/  LDS.128 R4, [R2+-0x20] ;  /* 0xffffe00002047984 */ /* 0x000e240000000c00 */
[----:B-----5:R-:W-:Y:S02]  /*8880*/  FFMA R15, R15, R26, R14 ;  /* 0x0000001a0f0f7223 */ /* 0x020fe4000000000e */
[----:B------:R-:W2:Y:S02]  /*8890*/  LDG.E R26, desc[UR8][R10.64+0x2c] ;  /* 0x00002c080a1a7981 */ /* 0x000ea4000c1e1900 */
[----:B0-----:R-:W-:Y:S02]  /*88a0*/  FFMA R4, R4, R29, R15 ;  /* 0x0000001d04047223 */ /* 0x001fe4000000000f */
[----:B------:R-:W0:Y:S04]  /*88b0*/  LDS.128 R12, [R2+-0x10] ;  /* 0xfffff000020c7984 */ /* 0x000e280000000c00 */
[----:B------:R-:W3:Y:S01]  /*88c0*/  LDG.E R29, desc[UR8][R10.64+0x30] ;  /* 0x000030080a1d7981 */ /* 0x000ee2000c1e1900 */
[----:B------:R-:W-:-:S03]  /*88d0*/  FFMA R5, R5, R24, R4 ;  /* 0x0000001805057223 */ /* 0x000fc60000000004 */
[----:B------:R-:W4:Y:S01]  /*88e0*/  LDG.E R24, desc[UR8][R10.64+0x34] ;  /* 0x000034080a187981 */ /* 0x000f22000c1e1900 */
[----:B------:R-:W-:-:S03]  /*88f0*/  FFMA R6, R6, R27, R5 ;  /* 0x0000001b06067223 */ /* 0x000fc60000000005 */
[----:B------:R-:W5:Y:S01]  /*8900*/  LDG.E R27, desc[UR8][R10.64+0x38] ;  /* 0x000038080a1b7981 */ /* 0x000f62000c1e1900 */
[----:B------:R-:W-:-:S03]  /*8910*/  FFMA R7, R7, R22, R6 ;  /* 0x0000001607077223 */ /* 0x000fc60000000006 */
[----:B------:R-:W5:Y:S01]  /*8920*/  LDG.E R22, desc[UR8][R10.64+0x3c] ;  /* 0x00003c080a167981 */ /* 0x000f62000c1e1900 */
[----:B0-----:R-:W-:-:S03]  /*8930*/  FFMA R12, R12, R25, R7 ;  /* 0x000000190c0c7223 */ /* 0x001fc60000000007 */
[----:B------:R-:W0:Y:S04]  /*8940*/  LDS.128 R4, [R2] ;  /* 0x0000000002047984 */ /* 0x000e280000000c00 */
[----:B------:R-:W5:Y:S01]  /*8950*/  LDG.E R25, desc[UR8][R10.64+0x40] ;  /* 0x000040080a197981 */ /* 0x000f62000c1e1900 */
[----:B------:R-:W-:-:S03]  /*8960*/  FFMA R13, R13, R20, R12 ;  /* 0x000000140d0d7223 */ /* 0x000fc6000000000c */
[----:B------:R-:W5:Y:S01]  /*8970*/  LDG.E R20, desc[UR8][R10.64+0x44] ;  /* 0x000044080a147981 */ /* 0x000f62000c1e1900 */
[----:B------:R-:W-:-:S03]  /*8980*/  FFMA R14, R14, R19, R13 ;  /* 0x000000130e0e7223 */ /* 0x000fc6000000000d */
[----:B------:R-:W5:Y:S01]  /*8990*/  LDG.E R19, desc[UR8][R10.64+0x48] ;  /* 0x000048080a137981 */ /* 0x000f62000c1e1900 */
[----:B------:R-:W-:-:S03]  /*89a0*/  FFMA R15, R15, R18, R14 ;  /* 0x000000120f0f7223 */ /* 0x000fc6000000000e */
[----:B------:R-:W5:Y:S01]  /*89b0*/  LDG.E R18, desc[UR8][R10.64+0x4c] ;  /* 0x00004c080a127981 */ /* 0x000f62000c1e1900 */
[----:B0-----:R-:W-:-:S03]  /*89c0*/  FFMA R4, R4, R23, R15 ;  /* 0x0000001704047223 */ /* 0x001fc6000000000f */
[----:B------:R-:W5:Y:S01]  /*89d0*/  LDG.E R23, desc[UR8][R10.64+0x50] ;  /* 0x000050080a177981 */ /* 0x000f62000c1e1900 */
[----:B------:R-:W-:-:S03]  /*89e0*/  FFMA R5, R5, R16, R4 ;  /* 0x0000001005057223 */ /* 0x000fc60000000004 */
[----:B------:R-:W5:Y:S01]  /*89f0*/  LDG.E R16, desc[UR8][R10.64+0x54] ;  /* 0x000054080a107981 */ /* 0x000f62000c1e1900 */
[----:B------:R-:W-:-:S03]  /*8a00*/  FFMA R6, R6, R17, R5 ;  /* 0x0000001106067223 */ /* 0x000fc60000000005 */
[----:B------:R-:W5:Y:S01]  /*8a10*/  LDG.E R17, desc[UR8][R10.64+0x58] ;  /* 0x000058080a117981 */ /* 0x000f62000c1e1900 */
[----:B------:R-:W-:-:S03]  /*8a20*/  FFMA R7, R7, R8, R6 ;  /* 0x0000000807077223 */ /* 0x000fc60000000006 */
[----:B------:R-:W5:Y:S04]  /*8a30*/  LDG.E R8, desc[UR8][R10.64+0x5c] ;  /* 0x00005c080a087981 */ /* 0x000f68000c1e1900 */
[----:B------:R-:W0:Y:S02]  /*8a40*/  LDS.128 R12, [R2+0x10] ;  /* 0x00001000020c7984 */ /* 0x000e240000000c00 */
[----:B0-----:R-:W-:Y:S02]  /*8a50*/  FFMA R12, R12, R21, R7 ;  /* 0x000000150c0c7223 */ /* 0x001fe40000000007 */
[----:B------:R-:W5:Y:S04]  /*8a60*/  LDG.E R21, desc[UR8][R10.64+0x60] ;  /* 0x000060080a157981 */ /* 0x000f68000c1e1900 */
[----:B------:R-:W3:Y:S01]  /*8a70*/  LDS.128 R4, [R2+0x20] ;  /* 0x0000200002047984 */ /* 0x000ee20000000c00 */
[----:B------:R-:W-:-:S03]  /*8a80*/  FFMA R13, R13, R28, R12 ;  /* 0x0000001c0d0d7223 */ /* 0x000fc6000000000c */
[----:B------:R-:W5:Y:S01]  /*8a90*/  LDG.E R28, desc[UR8][R10.64+0x64] ;  /* 0x000064080a1c7981 */ /* 0x000f62000c1e1900 */
[----:B------:R-:W-:-:S03]  /*8aa0*/  FFMA R14, R14, R31, R13 ;  /* 0x0000001f0e0e7223 */ /* 0x000fc6000000000d */
[----:B------:R-:W5:Y:S01]  /*8ab0*/  LDG.E R31, desc[UR8][R10.64+0x68] ;  /* 0x000068080a1f7981 */ /* 0x000f62000c1e1900 */
[----:B--2---:R-:W-:-:S03]  /*8ac0*/  FFMA R15, R15, R26, R14 ;  /* 0x0000001a0f0f7223 */ /* 0x004fc6000000000e */
[----:B------:R-:W2:Y:S01]  /*8ad0*/  LDG.E R26, desc[UR8][R10.64+0x6c] ;  /* 0x00006c080a1a7981 */ /* 0x000ea2000c1e1900 */
[----:B---3--:R-:W-:-:S03]  /*8ae0*/  FFMA R4, R4, R29, R15 ;  /* 0x0000001d04047223 */ /* 0x008fc6000000000f */
[----:B------:R-:W0:Y:S04]  /*8af0*/  LDS.128 R12, [R2+0x30] ;  /* 0x00003000020c7984 */ /* 0x000e280000000c00 */
[----:B------:R-:W3:Y:S01]  /*8b00*/  LDG.E R29, desc[UR8][R10.64+0x70] ;  /* 0x000070080a1d7981 */ /* 0x000ee2000c1e1900 */
[----:B----4-:R-:W-:-:S03]  /*8b10*/  FFMA R5, R5, R24, R4 ;  /* 0x0000001805057223 */ /* 0x010fc60000000004 */
[----:B------:R-:W4:Y:S01]  /*8b20*/  LDG.E R24, desc[UR8][R10.64+0x74] ;  /* 0x000074080a187981 */ /* 0x000f22000c1e1900 */
[----:B-----5:R-:W-:-:S03]  /*8b30*/  FFMA R6, R6, R27, R5 ;  /* 0x0000001b06067223 */ /* 0x020fc60000000005 */
[----:B------:R-:W5:Y:S01]  /*8b40*/  LDG.E R27, desc[UR8][R10.64+0x78] ;  /* 0x000078080a1b7981 */ /* 0x000f62000c1e1900 */
[----:B------:R-:W-:-:S03]  /*8b50*/  FFMA R7, R7, R22, R6 ;  /* 0x0000001607077223 */ /* 0x000fc60000000006 */
[----:B------:R-:W5:Y:S01]  /*8b60*/  LDG.E R22, desc[UR8][R10.64+0x7c] ;  /* 0x00007c080a167981 */ /* 0x000f62000c1e1900 */
[----:B0-----:R-:W-:-:S03]  /*8b70*/  FFMA R12, R12, R25, R7 ;  /* 0x000000190c0c7223 */ /* 0x001fc60000000007 */
[----:B------:R-:W0:Y:S04]  /*8b80*/  LDS.128 R4, [R2+0x40] ;  /* 0x0000400002047984 */ /* 0x000e280000000c00 */
        /* <DEDUP_REMOVED lines=17> */
[----:B------:R-:W3:Y:S04]  /*8ca0*/  LDS.128 R4, [R2+0x60] ;  /* 0x0000600002047984 */ /* 0x000ee80000000c00 */
[----:B------:R-:W5:Y:S01]  /*8cb0*/  LDG.E R21, desc[UR8][R10.64+0xa0] ;  /* 0x0000a0080a157981 */ /* 0x000f62000c1e1900 */
[----:B------:R-:W-:-:S03]  /*8cc0*/  FFMA R13, R13, R28, R12 ;  /* 0x0000001c0d0d7223 */ /* 0x000fc6000000000c */
[----:B------:R-:W5:Y:S01]  /*8cd0*/  LDG.E R28, desc[UR8][R10.64+0xa8] ;  /* 0x0000a8080a1c7981 */ /* 0x000f62000c1e1900 */
[----:B------:R-:W-:-:S03]  /*8ce0*/  FFMA R14, R14, R31, R13 ;  /* 0x0000001f0e0e7223 */ /* 0x000fc6000000000d */
[----:B------:R-:W5:Y:S01]  /*8cf0*/  LDG.E R31, desc[UR8][R10.64+0x108] ;  /* 0x000108080a1f7981 */ /* 0x000f62000c1e1900 */
[----:B--2---:R-:W-:-:S03]  /*8d00*/  FFMA R15, R15, R26, R14 ;  /* 0x0000001a0f0f7223 */ /* 0x004fc6000000000e */
[----:B------:R-:W2:Y:S01]  /*8d10*/  LDG.E R26, desc[UR8][R10.64+0xb4] ;  /* 0x0000b4080a1a7981 */ /* 0x000ea2000c1e1900 */
[----:B---3--:R-:W-:-:S03]  /*8d20*/  FFMA R4, R4, R29, R15 ;  /* 0x0000001d04047223 */ /* 0x008fc6000000000f */
[----:B------:R-:W0:Y:S01]  /*8d30*/  LDS.128 R12, [R2+0x70] ;  /* 0x00007000020c7984 */ /* 0x000e220000000c00 */
[----:B----4-:R-:W-:-:S03]  /*8d40*/  FFMA R5, R5, R24, R4 ;  /* 0x0000001805057223 */ /* 0x010fc60000000004 */
[----:B------:R-:W3:Y:S04]  /*8d50*/  LDG.E R24, desc[UR8][R10.64+0xac] ;  /* 0x0000ac080a187981 */ /* 0x000ee8000c1e1900 */
        /* <DEDUP_REMOVED lines=17> */
[----:B------:R-:W0:Y:S01]  /*8e70*/  LDS.128 R12, [R2+0x90] ;  /* 0x00009000020c7984 */ /* 0x000e220000000c00 */
[----:B------:R-:W-:-:S03]  /*8e80*/  FFMA R6, R6, R17, R5 ;  /* 0x0000001106067223 */ /* 0x000fc60000000005 */
[----:B------:R-:W5:Y:S01]  /*8e90*/  LDG.E R17, desc[UR8][R10.64+0xd0] ;  /* 0x0000d0080a117981 */ /* 0x000f62000c1e1900 */
[----:B------:R-:W-:-:S03]  /*8ea0*/  FFMA R7, R7, R8, R6 ;  /* 0x0000000807077223 */ /* 0x000fc60000000006 */
[----:B------:R-:W5:Y:S04]  /*8eb0*/  LDG.E R8, desc[UR8][R10.64+0xd4] ;  /* 0x0000d4080a087981 */ /* 0x000f68000c1e1900 */
[----:B------:R-:W5:Y:S01]  /*8ec0*/  LDG.E R16, desc[UR8][R10.64+0xdc] ;  /* 0x0000dc080a107981 */ /* 0x000f62000c1e1900 */
[----:B0-----:R-:W-:-:S03]  /*8ed0*/  FFMA R12, R12, R21, R7 ;  /* 0x000000150c0c7223 */ /* 0x001fc60000000007 */
[----:B------:R-:W4:Y:S01]  /*8ee0*/  LDS.128 R4, [R2+0xa0] ;  /* 0x0000a00002047984 */ /* 0x000f220000000c00 */
[----:B------:R-:W-:-:S03]  /*8ef0*/  FFMA R13, R13, R30, R12 ;  /* 0x0000001e0d0d7223 */ /* 0x000fc6000000000c */
[----:B------:R-:W5:Y:S01]  /*8f00*/  LDG.E R21, desc[UR8][R10.64+0xe0] ;  /* 0x0000e0080a157981 */ /* 0x000f62000c1e1900 */
[----:B------:R-:W-:-:S03]  /*8f10*/  FFMA R14, R14, R28, R13 ;  /* 0x0000001c0e0e7223 */ /* 0x000fc6000000000d */
[----:B------:R-:W5:Y:S04]  /*8f20*/  LDG.E R28, desc[UR8][R10.64+0x114] ;  /* 0x000114080a1c7981 */ /* 0x000f68000c1e1900 */
[----:B------:R-:W5:Y:S01]  /*8f30*/  LDG.E R30, desc[UR8][R10.64+0x11c] ;  /* 0x00011c080a1e7981 */ /* 0x000f62000c1e1900 */
[----:B---3--:R-:W-:-:S03]  /*8f40*/  FFMA R15, R15, R24, R14 ;  /* 0x000000180f0f7223 */ /* 0x008fc6000000000e */
[----:B------:R-:W3:Y:S01]  /*8f50*/  LDG.E R24, desc[UR8][R10.64+0xe4] ;  /* 0x0000e4080a187981 */ /* 0x000ee2000c1e1900 */
[----:B----4-:R-:W-:-:S03]  /*8f60*/  FFMA R4, R4, R29, R15 ;  /* 0x0000001d04047223 */ /* 0x010fc6000000000f */
[----:B------:R-:W0:Y:S01]  /*8f70*/  LDS.128 R12, [R2+0xb0] ;  /* 0x0000b000020c7984 */ /* 0x000e220000000c00 */
[----:B--2---:R-:W-:-:S03]  /*8f80*/  FFMA R5, R5, R26, R4 ;  /* 0x0000001a05057223 */ /* 0x004fc60000000004 */
[----:B------:R-:W2:Y:S01]  /*8f90*/  LDG.E R29, desc[UR8][R10.64+0xe8] ;  /* 0x0000e8080a1d7981 */ /* 0x000ea2000c1e1900 */
[----:B-----5:R-:W-:-:S03]  /*8fa0*/  FFMA R6, R6, R27, R5 ;  /* 0x0000001b06067223 */ /* 0x020fc60000000005 */
[----:B------:R-:W4:Y:S01]  /*8fb0*/  LDG.E R27, desc[UR8][R10.64+0xf0] ;  /* 0x0000f0080a1b7981 */ /* 0x000f22000c1e1900 */
[----:B------:R-:W-:-:S03]  /*8fc0*/  FFMA R7, R7, R22, R6 ;  /* 0x0000001607077223 */ /* 0x000fc60000000006 */
[----:B------:R-:W5:Y:S04]  /*8fd0*/  LDG.E R22, desc[UR8][R10.64+0xec] ;  /* 0x0000ec080a167981 */ /* 0x000f68000c1e1900 */
[----:B------:R-:W4:Y:S01]  /*8fe0*/  LDG.E R26, desc[UR8][R10.64+0x10c] ;  /* 0x00010c080a1a7981 */ /* 0x000f22000c1e1900 */
[----:B0-----:R-:W-:-:S03]  /*8ff0*/  FFMA R12, R12, R25, R7 ;  /* 0x000000190c0c7223 */ /* 0x001fc60000000007 */
[----:B------:R-:W0:Y:S04]  /*9000*/  LDS.128 R4, [R2+0xc0] ;  /* 0x0000c00002047984 */ /* 0x000e280000000c00 */
[----:B------:R-:W4:Y:S01]  /*9010*/  LDG.E R25, desc[UR8][R10.64+0xf8] ;  /* 0x0000f8080a197981 */ /* 0x000f22000c1e1900 */
[----:B------:R-:W-:-:S03]  /*9020*/  FFMA R13, R13, R18, R12 ;  /* 0x000000120d0d7223 */ /* 0x000fc6000000000c */
[----:B------:R-:W4:Y:S01]  /*9030*/  LDG.E R18, desc[UR8][R10.64+0xf4] ;  /* 0x0000f4080a127981 */ /* 0x000f22000c1e1900 */
[----:B------:R-:W-:-:S04]  /*9040*/  FFMA R14, R14, R23, R13 ;  /* 0x000000170e0e7223 */ /* 0x000fc8000000000d */
[----:B------:R-:W-:Y:S02]  /*9050*/  FFMA R23, R15, R20, R14 ;  /* 0x000000140f177223 */ /* 0x000fe4000000000e */
[----:B------:R-:W4:Y:S02]  /*9060*/  LDG.E R20, desc[UR8][R10.64+0xfc] ;  /* 0x0000fc080a147981 */ /* 0x000f24000c1e1900 */
[----:B0-----:R-:W-:Y:S02]  /*9070*/  FFMA R4, R4, R17, R23 ;  /* 0x0000001104047223 */ /* 0x001fe40000000017 */
[----:B------:R-:W4:Y:S02]  /*9080*/  LDG.E R23, desc[UR8][R10.64+0x100] ;  /* 0x000100080a177981 */ /* 0x000f24000c1e1900 */
[----:B------:R-:W-:Y:S02]  /*9090*/  FFMA R5, R5, R8, R4 ;  /* 0x0000000805057223 */ /* 0x000fe40000000004 */
[----:B------:R0:W4:Y:S04]  /*90a0*/  LDG.E R8, desc[UR8][R10.64+0x104] ;  /* 0x000104080a087981 */ /* 0x000128000c1e1900 */
[----:B------:R-:W1:Y:S01]  /*90b0*/  LDS.128 R12, [R2+0xd0] ;  /* 0x0000d000020c7984 */ /* 0x000e620000000c00 */
[----:B------:R-:W-:-:S04]  /*90c0*/  FFMA R6, R6, R19, R5 ;  /* 0x0000001306067223 */ /* 0x000fc80000000005 */
[----:B------:R-:W-:-:S04]  /*90d0*/  FFMA R7, R7, R16, R6 ;  /* 0x0000001007077223 */ /* 0x000fc80000000006 */
[----:B-1----:R-:W-:Y:S02]  /*90e0*/  FFMA R12, R12, R21, R7 ;  /* 0x000000150c0c7223 */ /* 0x002fe40000000007 */
[----:B------:R-:W4:Y:S01]  /*90f0*/  LDS.128 R4, [R2+0xe0] ;  /* 0x0000e00002047984 */ /* 0x000f220000000c00 */
[----:B------:R-:W-:-:S04]  /*9100*/  IADD3 R3, PT, PT, R3, 0x140, RZ ;  /* 0x0000014003037810 */ /* 0x000fc80007ffe0ff */
[----:B------:R-:W-:Y:S02]  /*9110*/  ISETP.NE.AND P0, PT, R3, 0x2100, PT ;  /* 0x000021000300780c */ /* 0x000fe40003f05270 */
[----:B0-----:R-:W-:-:S04]  /*9120*/  IADD3 R10, P1, PT, R10, 0x140, RZ ;  /* 0x000001400a0a7810 */ /* 0x001fc80007f3e0ff */
[----:B------:R-:W-:Y:S01]  /*9130*/  IADD3.X R11, PT, PT, RZ, R11, RZ, P1, !PT ;  /* 0x0000000bff0b7210 */ /* 0x000fe20000ffe4ff */
[----:B---3--:R-:W-:-:S04]  /*9140*/  FFMA R13, R13, R24, R12 ;  /* 0x000000180d0d7223 */ /* 0x008fc8000000000c */
[----:B--2---:R-:W-:-:S04]  /*9150*/  FFMA R14, R14, R29, R13 ;  /* 0x0000001d0e0e7223 */ /* 0x004fc8000000000d */
[----:B-----5:R-:W-:-:S04]  /*9160*/  FFMA R15, R15, R22, R14 ;  /* 0x000000160f0f7223 */ /* 0x020fc8000000000e */
[----:B----4-:R-:W-:Y:S02]  /*9170*/  FFMA R4, R4, R27, R15 ;  /* 0x0000001b04047223 */ /* 0x010fe4000000000f */
[----:B------:R-:W0:Y:S02]  /*9180*/  LDS.128 R12, [R2+0xf0] ;  /* 0x0000f000020c7984 */ /* 0x000e240000000c00 */
[----:B------:R-:W-:Y:S02]  /*9190*/  FFMA R5, R5, R18, R4 ;  /* 0x0000001205057223 */ /* 0x000fe40000000004 */
[----:B------:R-:W1:Y:S02]  /*91a0*/  LDS.128 R16, [R2+0x100] ;  /* 0x0001000002107984 */ /* 0x000e640000000c00 */
[----:B------:R-:W-:-:S04]  /*91b0*/  FFMA R6, R6, R25, R5 ;  /* 0x0000001906067223 */ /* 0x000fc80000000005 */
[----:B------:R-:W-:-:S04]  /*91c0*/  FFMA R7, R7, R20, R6 ;  /* 0x0000001407077223 */ /* 0x000fc80000000006 */
[----:B0-----:R-:W-:-:S04]  /*91d0*/  FFMA R12, R12, R23, R7 ;  /* 0x000000170c0c7223 */ /* 0x001fc80000000007 */
[----:B------:R-:W-:-:S04]  /*91e0*/  FFMA R13, R13, R8, R12 ;  /* 0x000000080d0d7223 */ /* 0x000fc8000000000c */
[----:B------:R-:W-:-:S04]  /*91f0*/  FFMA R14, R14, R31, R13 ;  /* 0x0000001f0e0e7223 */ /* 0x000fc8000000000d */
[----:B------:R-:W-:-:S04]  /*9200*/  FFMA R15, R15, R26, R14 ;  /* 0x0000001a0f0f7223 */ /* 0x000fc8000000000e */
[----:B-1----:R-:W-:-:S04]  /*9210*/  FFMA R16, R16, R35, R15 ;  /* 0x0000002310107223 */ /* 0x002fc8000000000f */
[----:B------:R-:W-:-:S04]  /*9220*/  FFMA R17, R17, R28, R16 ;  /* 0x0000001c11117223 */ /* 0x000fc80000000010 */
[----:B------:R-:W-:Y:S01]  /*9230*/  FFMA R18, R18, R33, R17 ;  /* 0x0000002112127223 */ /* 0x000fe20000000011 */
[----:B------:R-:W-:-:S03]  /*9240*/  IADD3 R2, PT, PT, R2, 0x140, RZ ;  /* 0x0000014002027810 */ /* 0x000fc60007ffe0ff */
[----:B------:R-:W-:Y:S01]  /*9250*/  FFMA R5, R19, R30, R18 ;  /* 0x0000001e13057223 */ /* 0x000fe20000000012 */
[----:B------:R-:W-:Y:S06]  /*9260*/  @P0 BRA `(.L_x_164) ;  /* 0xfffffff400180947 */ /* 0x000fec000383ffff */
[----:B------:R-:W0:Y:S02]  /*9270*/  LDC.64 R2, c[0x0][0x450] ;  /* 0x00011400ff027b82 */ /* 0x000e240000000a00 */
[----:B0-----:R-:W-:Y:S01]  /*9280*/  IMAD.WIDE.U32 R2, R9, 0x4, R2 ;  /* 0x0000000409027825 */ /* 0x001fe200078e0002 */
[----:B------:R-:W-:-:S04]  /*9290*/  IADD3 R9, PT, PT, R0, R9, RZ ;  /* 0x0000000900097210 */ /* 0x000fc80007ffe0ff */
[----:B------:R0:W-:Y:S01]  /*92a0*/  STG.E desc[UR8][R2.64], R5 ;  /* 0x0000000502007986 */ /* 0x0001e2000c101908 */
[----:B------:R-:W-:-:S13]  /*92b0*/  ISETP.GE.U32.AND P0, PT, R9, 0x80, PT ;  /* 0x000000800900780c */ /* 0x000fda0003f06070 */
[----:B0-----:R-:W-:Y:S05]  /*92c0*/  @!P0 BRA `(.L_x_165) ;  /* 0xfffffff000508947 */ /* 0x001fea000383ffff */
[----:B------:R-:W-:Y:S05]  /*92d0*/  EXIT ;  /* 0x000000000000794d */ /* 0x000fea0003800000 */
.L_x_166:
        /* <DEDUP_REMOVED lines=10> */
.L_x_220:


//--------------------- .text._Z22fusedForwardLossKernelPKfS0_S0_S0_S0_S0_S0_S0_S0_S0_S0_S0_S0_PfS1_S1_S1_S1_S1_S1_S1_ii --------------------------
	.section	.text._Z22fusedForwardLossKernelPKfS0_S0_S0_S0_S0_S0_S0_S0_S0_S0_S0_S0_PfS1_S1_S1_S1_S1_S1_S1_ii,"ax",@progbits
	.align	128
        .global         _Z22fusedForwardLossKernelPKfS0_S0_S0_S0_S0_S0_S0_S0_S0_S0_S0_S0_PfS1_S1_S1_S1_S1_S1_S1_ii
        .type           _Z22fusedForwardLossKernelPKfS0_S0_S0_S0_S0_S0_S0_S0_S0_S0_S0_S0_PfS1_S1_S1_S1_S1_S1_S1_ii,@function
        .size           _Z22fusedForwardLossKernelPKfS0_S0_S0_S0_S0_S0_S0_S0_S0_S0_S0_S0_PfS1_S1_S1_S1_S1_S1_S1_ii,(.L_x_218 - _Z22fusedForwardLossKernelPKfS0_S0_S0_S0_S0_S0_S0_S0_S0_S0_S0_S0_PfS1_S1_S1_S1_S1_S1_S1_ii)
        .other          _Z22fusedForwardLossKernelPKfS0_S0_S0_S0_S0_S0_S0_S0_S0_S0_S0_S0_PfS1_S1_S1_S1_S1_S1_S1_ii,@"STO_CUDA_ENTRY STV_DEFAULT"
_Z22fusedForwardLossKernelPKfS0_S0_S0_S0_S0_S0_S0_S0_S0_S0_S0_S0_PfS1_S1_S1_S1_S1_S1_S1_ii:
.text._Z22fusedForwardLossKernelPKfS0_S0_S0_S0_S0_S0_S0_S0_S0_S0_S0_S0_PfS1_S1_S1_S1_S1_S1_S1_ii:
[----:B------:R-:W-:Y:S01]  /*0000*/  LDC R1, c[0x0][0x37c] ;  /* 0x0000df00ff017b82 */ /* 0x000fe20000000800 */
[----:B------:R-:W0:Y:S01]  /*0010*/  S2R R0, SR_TID.X ;  /* 0x0000000000007919 */ /* 0x000e220000002100 */
[----:B------:R-:W1:Y:S01]  /*0020*/  LDCU.64 UR6, c[0x0][0x358] ;  /* 0x00006b00ff0677ac */ /* 0x000e620008000a00 */
[----:B------:R-:W-:Y:S01]  /*0030*/  BSSY.RECONVERGENT B0, `(.L_x_167) ;  /* 0x000004f000007945 */ /* 0x000fe20003800200 */
[----:B0-----:R-:W-:-:S13]  /*0040*/  ISETP.GT.U32.AND P0, PT, R0, 0xff, PT ;  /* 0x000000ff0000780c */ /* 0x001fda0003f04070 */
[----:B-1----:R-:W-:Y:S05]  /*0050*/  @P0 BRA `(.L_x_168) ;  /* 0x0000000400300947 */ /* 0x002fea0003800000 */
[----:B------:R-:W0:Y:S01]  /*0060*/  LDC R6, c[0x0][0x360] ;  /* 0x0000d800ff067b82 */ /* 0x000e220000000800 */
[----:B------:R-:W-:-:S07]  /*0070*/  MOV R7, R0 ;  /* 0x0000000000077202 */ /* 0x000fce0000000f00 */
.L_x_170:
[----:B-1----:R-:W-:Y:S01]  /*0080*/  HFMA2 R15, -RZ, RZ, 0, 0 ;  /* 0x00000000ff0f7431 */ /* 0x002fe200000001ff */
[----:B------:R-:W-:-:S07]  /*0090*/  MOV R8, RZ ;  /* 0x000000ff00087202 */ /* 0x000fce0000000f00 */
.L_x_169:
[----:B------:R-:W1:Y:S01]  /*00a0*/  LDC.64 R4, c[0x0][0x388] ;  /* 0x0000e200ff047b82 */ /* 0x000e620000000a00 */
[----:B------:R-:W-:-:S07]  /*00b0*/  LEA R9, R8, R7, 0x8 ;  /* 0x0000000708097211 */ /* 0x000fce00078e40ff */
[----:B------:R-:W2:Y:S01]  /*00c0*/  LDC.64 R2, c[0x0][0x380] ;  /* 0x0000e000ff027b82 */ /* 0x000ea20000000a00 */
[----:B-1----:R-:W-:-:S05]  /*00d0*/  IMAD.WIDE.U32 R4, R9, 0x4, R4 ;  /* 0x0000000409047825 */ /* 0x002fca00078e0004 */
[----:B------:R-:W3:Y:S01]  /*00e0*/  LDG.E R17, desc[UR6][R4.64] ;  /* 0x0000000604117981 */ /* 0x000ee2000c1e1900 */
[----:B--2---:R-:W-:-:S03]  /*00f0*/  IMAD.WIDE.U32 R2, R8, 0x4, R2 ;  /* 0x0000000408027825 */ /* 0x004fc600078e0002 */
[----:B------:R-:W2:Y:S04]  /*0100*/  LDG.E R25, desc[UR6][R4.64+0x400] ;  /* 0x0004000604197981 */ /* 0x000ea8000c1e1900 */
[----:B------:R-:W3:Y:S04]  /*0110*/  LDG.E R16, desc[UR6][R2.64] ;  /* 0x0000000602107981 */ /* 0x000ee8000c1e1900 */
[----:B------:R-:W2:Y:S04]  /*0120*/  LDG.E R18, desc[UR6][R2.64+0x4] ;  /* 0x0000040602127981 */ /* 0x000ea8000c1e1900 */
[----:B------:R-:W4:Y:S04]  /*0130*/  LDG.E R19, desc[UR6][R4.64+0x800] ;  /* 0x0008000604137981 */ /* 0x000f28000c1e1900 */
        /* <DEDUP_REMOVED lines=13> */
[----:B---3--:R-:W-:-:S03]  /*0210*/  FFMA R17, R16, R17, R15 ;  /* 0x0000001110117223 */ /* 0x008fc6000000000f */
[----:B------:R-:W3:Y:S01]  /*0220*/  LDG.E R15, desc[UR6][R4.64+0x2000] ;  /* 0x00200006040f7981 */ /* 0x000ee2000c1e1900 */
[----:B--2---:R-:W-:-:S03]  /*0230*/  FFMA R25, R18, R25, R17 ;  /* 0x0000001912197223 */ /* 0x004fc60000000011 */
[----:B------:R-:W3:Y:S04]  /*0240*/  LDG.E R16, desc[UR6][R2.64+0x20] ;  /* 0x0000200602107981 */ /* 0x000ee8000c1e1900 */
[----:B------:R-:W2:Y:S01]  /*0250*/  LDG.E R17, desc[UR6][R4.64+0x2400] ;  /* 0x0024000604117981 */ /* 0x000ea2000c1e1900 */
[----:B----4-:R-:W-:-:S03]  /*0260*/  FFMA R26, R20, R19, R25 ;  /* 0x00000013141a7223 */ /* 0x010fc60000000019 */
[----:B------:R-:W2:Y:S04]  /*0270*/  LDG.E R18, desc[UR6][R2.64+0x24] ;  /* 0x0000240602127981 */ /* 0x000ea8000c1e1900 */
[----:B------:R-:W4:Y:S01]  /*0280*/  LDG.E R20, desc[UR6][R4.64+0x2800] ;  /* 0x0028000604147981 */ /* 0x000f22000c1e1900 */
[----:B-----5:R-:W-:-:S03]  /*0290*/  FFMA R25, R21, R22, R26 ;  /* 0x0000001615197223 */ /* 0x020fc6000000001a */
[----:B------:R-:W4:Y:S04]  /*02a0*/  LDG.E R19, desc[UR6][R2.64+0x28] ;  /* 0x0000280602137981 */ /* 0x000f28000c1e1900 */
[----:B------:R-:W5:Y:S01]  /*02b0*/  LDG.E R22, desc[UR6][R4.64+0x2c00] ;  /* 0x002c000604167981 */ /* 0x000f62000c1e1900 */
[----:B------:R-:W-:-:S03]  /*02c0*/  FFMA R25, R24, R23, R25 ;  /* 0x0000001718197223 */ /* 0x000fc60000000019 */
[----:B------:R-:W5:Y:S04]  /*02d0*/  LDG.E R21, desc[UR6][R2.64+0x2c] ;  /* 0x00002c0602157981 */ /* 0x000f68000c1e1900 */
[----:B------:R-:W5:Y:S04]  /*02e0*/  LDG.E R24, desc[UR6][R4.64+0x3000] ;  /* 0x0030000604187981 */ /* 0x000f68000c1e1900 */
[----:B------:R-:W5:Y:S01]  /*02f0*/  LDG.E R23, desc[UR6][R2.64+0x30] ;  /* 0x0000300602177981 */ /* 0x000f62000c1e1900 */
[----:B------:R-:W-:-:S03]  /*0300*/  FFMA R29, R10, R9, R25 ;  /* 0x000000090a1d7223 */ /* 0x000fc60000000019 */
[----:B------:R-:W5:Y:S04]  /*0310*/  LDG.E R25, desc[UR6][R4.64+0x3400] ;  /* 0x0034000604197981 */ /* 0x000f68000c1e1900 */
[----:B------:R-:W5:Y:S04]  /*0320*/  LDG.E R10, desc[UR6][R2.64+0x34] ;  /* 0x00003406020a7981 */ /* 0x000f68000c1e1900 */
[----:B------:R-:W5:Y:S04]  /*0330*/  LDG.E R9, desc[UR6][R2.64+0x38] ;  /* 0x0000380602097981 */ /* 0x000f68000c1e1900 */
[----:B------:R-:W5:Y:S01]  /*0340*/  LDG.E R26, desc[UR6][R2.64+0x3c] ;  /* 0x00003c06021a7981 */ /* 0x000f62000c1e1900 */
[----:B------:R-:W-:-:S04]  /*0350*/  FFMA R11, R12, R11, R29 ;  /* 0x0000000b0c0b7223 */ /* 0x000fc8000000001d */
[----:B------:R-:W-:Y:S01]  /*0360*/  FFMA R11, R14, R13, R11 ;  /* 0x0000000d0e0b7223 */ /* 0x000fe2000000000b */
[----:B------:R-:W-:-:S04]  /*0370*/  IADD3 R8, PT, PT, R8, 0x10, RZ ;  /* 0x0000001008087810 */ /* 0x000fc80007ffe0ff */
[----:B------:R-:W-:Y:S01]  /*0380*/  ISETP.NE.AND P0, PT, R8, 0x80, PT ;  /* 0x000000800800780c */ /* 0x000fe20003f05270 */
[----:B---3--:R-:W-:-:S04]  /*0390*/  FFMA R11, R16, R15, R11 ;  /* 0x0000000f100b7223 */ /* 0x008fc8000000000b */
[----:B--2---:R-:W-:-:S04]  /*03a0*/  FFMA R18, R18, R17, R11 ;  /* 0x0000001112127223 */ /* 0x004fc8000000000b */
[----:B----4-:R-:W-:-:S04]  /*03b0*/  FFMA R18, R19, R20, R18 ;  /* 0x0000001413127223 */ /* 0x010fc80000000012 */
[----:B-----5:R-:W-:-:S04]  /*03c0*/  FFMA R18, R21, R22, R18 ;  /* 0x0000001615127223 */ /* 0x020fc80000000012 */
[----:B------:R-:W-:-:S04]  /*03d0*/  FFMA R23, R23, R24, R18 ;  /* 0x0000001817177223 */ /* 0x000fc80000000012 */
[----:B------:R-:W-:-:S04]  /*03e0*/  FFMA R10, R10, R25, R23 ;  /* 0x000000190a0a7223 */ /* 0x000fc80000000017 */
[----:B------:R-:W-:-:S04]  /*03f0*/  FFMA R9, R9, R28, R10 ;  /* 0x0000001c09097223 */ /* 0x000fc8000000000a */
[----:B------:R-:W-:Y:S01]  /*0400*/  FFMA R15, R26, R27, R9 ;  /* 0x0000001b1a0f7223 */ /* 0x000fe20000000009 */
[----:B------:R-:W-:Y:S06]  /*0410*/  @P0 BRA `(.L_x_169) ;  /* 0xfffffffc00200947 */ /* 0x000fec000383ffff */
[----:B------:R-:W1:Y:S08]  /*0420*/  LDC.64 R2, c[0x0][0x390] ;  /* 0x0000e400ff027b82 */ /* 0x000e700000000a00 */
[----:B------:R-:W2:Y:S08]  /*0430*/  S2UR UR5, SR_CgaCtaId ;  /* 0x00000000000579c3 */ /* 0x000eb00000008800 */
[----:B------:R-:W3:Y:S01]  /*0440*/  LDC.64 R4, c[0x0][0x3e8] ;  /* 0x0000fa00ff047b82 */ /* 0x000ee20000000a00 */
[----:B-1----:R-:W-:-:S06]  /*0450*/  IMAD.WIDE.U32 R2, R7, 0x4, R2 ;  /* 0x0000000407027825 */ /* 0x002fcc00078e0002 */
[----:B------:R-:W4:Y:S01]  /*0460*/  LDG.E R2, desc[UR6][R2.64] ;  /* 0x0000000602027981 */ /* 0x000f22000c1e1900 */
[----:B------:R-:W-:Y:S02]  /*0470*/  UMOV UR4, 0x400 ;  /* 0x0000040000047882 */ /* 0x000fe40000000000 */
[----:B--2---:R-:W-:-:S06]  /*0480*/  ULEA UR4, UR5, UR4, 0x18 ;  /* 0x0000000405047291 */ /* 0x004fcc000f8ec0ff */
[C---:B------:R-:W-:Y:S01]  /*0490*/  LEA R8, R7.reuse, UR4, 0x2 ;  /* 0x0000000407087c11 */ /* 0x040fe2000f8e10ff */
[----:B---3--:R-:W-:Y:S01]  /*04a0*/  IMAD.WIDE.U32 R4, R7, 0x4, R4 ;  /* 0x0000000407047825 */ /* 0x008fe200078e0004 */
[----:B0-----:R-:W-:-:S04]  /*04b0*/  IADD3 R7, PT, PT, R6, R7, RZ ;  /* 0x0000000706077210 */ /* 0x001fc80007ffe0ff */
[----:B------:R-:W-:Y:S01]  /*04c0*/  ISETP.GE.U32.AND P0, PT, R7, 0x100, PT ;  /* 0x000001000700780c */ /* 0x000fe20003f06070 */
[----:B----4-:R-:W-:-:S05]  /*04d0*/  FADD R15, R15, R2 ;  /* 0x000000020f0f7221 */ /* 0x010fca0000000000 */
[----:B------:R-:W-:-:S05]  /*04e0*/  FMNMX R15, RZ, R15, !PT ;  /* 0x0000000fff0f7209 */ /* 0x000fca0007800000 */
[----:B------:R1:W-:Y:S04]  /*04f0*/  STS [R8], R15 ;  /* 0x0000000f08007388 */ /* 0x0003e80000000800 */
[----:B------:R1:W-:Y:S01]  /*0500*/  STG.E desc[UR6][R4.64], R15 ;  /* 0x0000000f04007986 */ /* 0x0003e2000c101906 */
[----:B------:R-:W-:Y:S05]  /*0510*/  @!P0 BRA `(.L_x_170) ;  /* 0xfffffff800d88947 */ /* 0x000fea000383ffff */
.L_x_168:
[----:B------:R-:W-:Y:S05]  /*0520*/  BSYNC.RECONVERGENT B0 ;  /* 0x0000000000007941 */ /* 0x000fea0003800200 */
.L_x_167:
[----:B------:R-:W-:Y:S01]  /*0530*/  BAR.SYNC.DEFER_BLOCKING 0x0 ;  /* 0x0000000000007b1d */ /* 0x000fe20000010000 */
[----:B------:R-:W-:-:S05]  /*0540*/  ISETP.GT.U32.AND P0, PT, R0, 0xbf, PT ;  /* 0x000000bf0000780c */ /* 0x000fca0003f04070 */
[----:B------:R-:W-:Y:S08]  /*0550*/  BSSY.RECONVERGENT B0, `(.L_x_171) ;  /* 0x00000b8000007945 */ /* 0x000ff00003800200 */
[----:B------:R-:W-:Y:S05]  /*0560*/  @P0 BRA `(.L_x_172) ;  /* 0x0000000800d80947 */ /* 0x000fea0003800000 */
[----:B------:R-:W0:Y:S01]  /*0570*/  S2UR UR5, SR_CgaCtaId ;  /* 0x00000000000579c3 */ /* 0x000e220000008800 */
[----:B------:R-:W-:Y:S01]  /*0580*/  UMOV UR4, 0x400 ;  /* 0x0000040000047882 */ /* 0x000fe20000000000 */
[----:B------:R-:W-:-:S06]  /*0590*/  MOV R17, R0 ;  /* 0x0000000000117202 */ /* 0x000fcc0000000f00 */
[----:B------:R-:W2:Y:S01]  /*05a0*/  LDC R2, c[0x0][0x360] ;  /* 0x0000d800ff027b82 */ /* 0x000ea20000000800 */
[----:B0-----:R-:W-:-:S06]  /*05b0*/  ULEA UR4, UR5, UR4, 0x18 ;  /* 0x0000000405047291 */ /* 0x001fcc000f8ec0ff */
[----:B------:R-:W-:-:S07]  /*05c0*/  MOV R3, UR4 ;  /* 0x0000000400037c02 */ /* 0x000fce0008000f00 */
.L_x_174:
[----:B01----:R-:W-:Y:S01]  /*05d0*/  HFMA2 R15, -RZ, RZ, 0, 0 ;  /* 0x00000000ff0f7431 */ /* 0x003fe200000001ff */
[----:B------:R-:W-:-:S07]  /*05e0*/  MOV R16, RZ ;  /* 0x000000ff00107202 */ /* 0x000fce0000000f00 */
.L_x_173:
[----:B------:R-:W0:Y:S01]  /*05f0*/  LDC.64 R32, c[0x0][0x398] ;  /* 0x0000e600ff207b82 */ /* 0x000e220000000a00 */
[----:B------:R-:W-:-:S04]  /*0600*/  IMAD R12, R16, 0xc0, R17 ;  /* 0x000000c0100c7824 */ /* 0x000fc800078e0211 */
[----:B0-----:R-:W-:-:S05]  /*0610*/  IMAD.WIDE.U32 R34, R12, 0x4, R32 ;  /* 0x000000040c227825 */ /* 0x001fca00078e0020 */
[----:B------:R-:W3:Y:S04]  /*0620*/  LDG.E R10, desc[UR6][R34.64] ;  /* 0x00000006220a7981 */ /* 0x000ee8000c1e1900 */
[----:B------:R-:W4:Y:S04]  /*0630*/  LDG.E R11, desc[UR6][R34.64+0x300] ;  /* 0x00030006220b7981 */ /* 0x000f28000c1e1900 */
[----:B------:R-:W5:Y:S04]  /*0640*/  LDG.E R9, desc[UR6][R34.64+0x600] ;  /* 0x0006000622097981 */ /* 0x000f68000c1e1900 */
[----:B------:R-:W2:Y:S01]  /*0650*/  LDG.E R8, desc[UR6][R34.64+0x900] ;  /* 0x0009000622087981 */ /* 0x000ea2000c1e1900 */
[----:B------:R-:W-:-:S03]  /*0660*/  LEA R18, R16, R3, 0x2 ;  /* 0x0000000310127211 */ /* 0x000fc600078e10ff */
[----:B------:R-:W2:Y:S04]  /*0670*/  LDG.E R23, desc[UR6][R34.64+0xc00] ;  /* 0x000c000622177981 */ /* 0x000ea8000c1e1900 */
[----:B------:R-:W3:Y:S04]  /*0680*/  LDS.128 R4, [R18] ;  /* 0x0000000012047984 */ /* 0x000ee80000000c00 */
[----:B------:R-:W2:Y:S04]  /*0690*/  LDG.E R24, desc[UR6][R34.64+0xf00] ;  /* 0x000f000622187981 */ /* 0x000ea8000c1e1900 */
        /* <DEDUP_REMOVED lines=8> */
[----:B------:R-:W2:Y:S01]  /*0720*/  LDG.E R28, desc[UR6][R34.64+0x2d00] ;  /* 0x002d0006221c7981 */ /* 0x000ea2000c1e1900 */
[----:B---3--:R-:W-:-:S03]  /*0730*/  FFMA R4, R4, R10, R15 ;  /* 0x0000000a04047223 */ /* 0x008fc6000000000f */
[----:B------:R-:W3:Y:S01]  /*0740*/  LDG.E R15, desc[UR6][R34.64+0x1e00] ;  /* 0x001e0006220f7981 */ /* 0x000ee2000c1e1900 */
[----:B----4-:R-:W-:-:S04]  /*0750*/  FFMA R5, R5, R11, R4 ;  /* 0x0000000b05057223 */ /* 0x010fc80000000004 */
[----:B-----5:R-:W-:-:S04]  /*0760*/  FFMA R6, R6, R9, R5 ;  /* 0x0000000906067223 */ /* 0x020fc80000000005 */
[----:B--2---:R-:W-:Y:S02]  /*0770*/  FFMA R7, R7, R8, R6 ;  /* 0x0000000807077223 */ /* 0x004fe40000000006 */
[----:B------:R-:W0:Y:S01]  /*0780*/  LDS.128 R8, [R18+0x10] ;  /* 0x0000100012087984 */ /* 0x000e220000000c00 */
[----:B------:R-:W-:-:S05]  /*0790*/  IADD3 R31, PT, PT, R12, 0xc00, RZ ;  /* 0x00000c000c1f7810 */ /* 0x000fca0007ffe0ff */
[----:B------:R-:W-:-:S04]  /*07a0*/  IMAD.WIDE.U32 R30, R31, 0x4, R32 ;  /* 0x000000041f1e7825 */ /* 0x000fc800078e0020 */
[----:B0-----:R-:W-:Y:S02]  /*07b0*/  FFMA R8, R8, R23, R7 ;  /* 0x0000001708087223 */ /* 0x001fe40000000007 */
[----:B------:R-:W0:Y:S04]  /*07c0*/  LDS.128 R4, [R18+0x20] ;  /* 0x0000200012047984 */ /* 0x000e280000000c00 */
[----:B------:R-:W2:Y:S01]  /*07d0*/  LDG.E R23, desc[UR6][R30.64] ;  /* 0x000000061e177981 */ /* 0x000ea2000c1e1900 */
[----:B------:R-:W-:-:S03]  /*07e0*/  FFMA R9, R9, R24, R8 ;  /* 0x0000001809097223 */ /* 0x000fc60000000008 */
[----:B------:R-:W4:Y:S01]  /*07f0*/  LDG.E R24, desc[UR6][R30.64+0x300] ;  /* 0x000300061e187981 */ /* 0x000f22000c1e1900 */
[----:B------:R-:W-:-:S03]  /*0800*/  FFMA R10, R10, R21, R9 ;  /* 0x000000150a0a7223 */ /* 0x000fc60000000009 */
[----:B------:R-:W5:Y:S01]  /*0810*/  LDG.E R21, desc[UR6][R30.64+0x600] ;  /* 0x000600061e157981 */ /* 0x000f62000c1e1900 */
[----:B------:R-:W-:-:S03]  /*0820*/  FFMA R11, R11, R22, R10 ;  /* 0x000000160b0b7223 */ /* 0x000fc6000000000a */
[----:B------:R-:W5:Y:S01]  /*0830*/  LDG.E R22, desc[UR6][R30.64+0x900] ;  /* 0x000900061e167981 */ /* 0x000f62000c1e1900 */
[----:B0-----:R-:W-:-:S03]  /*0840*/  FFMA R4, R4, R19, R11 ;  /* 0x0000001304047223 */ /* 0x001fc6000000000b */
[----:B------:R-:W0:Y:S01]  /*0850*/  LDS.128 R8, [R18+0x30] ;  /* 0x0000300012087984 */ /* 0x000e220000000c00 */
[----:B------:R-:W-:-:S03]  /*0860*/  FFMA R5, R5, R20, R4 ;  /* 0x0000001405057223 */ /* 0x000fc60000000004 */
[----:B------:R-:W5:Y:S04]  /*0870*/  LDG.E R19, desc[UR6][R30.64+0x1200] ;  /* 0x001200061e137981 */ /* 0x000f68000c1e1900 */
[----:B------:R-:W5:Y:S01]  /*0880*/  LDG.E R20, desc[UR6][R30.64+0x1500] ;  /* 0x001500061e147981 */ /* 0x000f62000c1e1900 */
[----:B---3--:R-:W-:-:S03]  /*0890*/  FFMA R6, R6, R15, R5 ;  /* 0x0000000f06067223 */ /* 0x008fc60000000005 */
[----:B------:R-:W3:Y:S01]  /*08a0*/  LDG.E R15, desc[UR6][R30.64+0xc00] ;  /* 0x000c00061e0f7981 */ /* 0x000ee2000c1e1900 */
[----:B------:R-:W-:-:S03]  /*08b0*/  FFMA R7, R7, R14, R6 ;  /* 0x0000000e07077223 */ /* 0x000fc60000000006 */
[----:B------:R-:W3:Y:S01]  /*08c0*/  LDG.E R14, desc[UR6][R30.64+0xf00] ;  /* 0x000f00061e0e7981 */ /* 0x000ee2000c1e1900 */
[----:B0-----:R-:W-:-:S03]  /*08d0*/  FFMA R8, R8, R13, R7 ;  /* 0x0000000d08087223 */ /* 0x001fc60000000007 */
[----:B------:R-:W3:Y:S01]  /*08e0*/  LDG.E R13, desc[UR6][R30.64+0x1800] ;  /* 0x001800061e0d7981 */ /* 0x000ee2000c1e1900 */
[----:B------:R-:W-:-:S03]  /*08f0*/  FFMA R9, R9, R26, R8 ;  /* 0x0000001a09097223 */ /* 0x000fc60000000008 */
[----:B------:R-:W3:Y:S01]  /*0900*/  LDG.E R26, desc[UR6][R30.64+0x1b00] ;  /* 0x001b00061e1a7981 */ /* 0x000ee2000c1e1900 */
[----:B------:R-:W-:-:S03]  /*0910*/  FFMA R10, R10, R25, R9 ;  /* 0x000000190a0a7223 */ /* 0x000fc60000000009 */
[----:B------:R-:W3:Y:S01]  /*0920*/  LDG.E R25, desc[UR6][R30.64+0x1e00] ;  /* 0x001e00061e197981 */ /* 0x000ee2000c1e1900 */
[----:B------:R-:W-:-:S03]  /*0930*/  FFMA R5, R11, R28, R10 ;  /* 0x0000001c0b057223 */ /* 0x000fc6000000000a */
[----:B------:R-:W2:Y:S04]  /*0940*/  LDS.128 R8, [R18+0x40] ;  /* 0x0000400012087984 */ /* 0x000ea80000000c00 */
[----:B------:R-:W3:Y:S01]  /*0950*/  LDG.E R28, desc[UR6][R30.64+0x2100] ;  /* 0x002100061e1c7981 */ /* 0x000ee2000c1e1900 */
[----:B--2---:R-:W-:-:S03]  /*0960*/  FFMA R8, R8, R23, R5 ;  /* 0x0000001708087223 */ /* 0x004fc60000000005 */
[----:B------:R-:W3:Y:S01]  /*0970*/  LDS.128 R4, [R18+0x50] ;  /* 0x0000500012047984 */ /* 0x000ee20000000c00 */
[----:B----4-:R-:W-:-:S03]  /*0980*/  FFMA R9, R9, R24, R8 ;  /* 0x0000001809097223 */ /* 0x010fc60000000008 */
[----:B------:R-:W2:Y:S01]  /*0990*/  LDG.E R23, desc[UR6][R30.64+0x2400] ;  /* 0x002400061e177981 */ /* 0x000ea2000c1e1900 */
[----:B-----5:R-:W-:-:S03]  /*09a0*/  FFMA R10, R10, R21, R9 ;  /* 0x000000150a0a7223 */ /* 0x020fc60000000009 */
[----:B------:R-:W4:Y:S01]  /*09b0*/  LDG.E R24, desc[UR6][R30.64+0x2700] ;  /* 0x002700061e187981 */ /* 0x000f22000c1e1900 */
[----:B------:R-:W-:Y:S01]  /*09c0*/  FFMA R11, R11, R22, R10 ;  /* 0x000000160b0b7223 */ /* 0x000fe2000000000a */
[----:B------:R-:W-:-:S05]  /*09d0*/  IADD3 R35, PT, PT, R12, 0x1800, RZ ;  /* 0x000018000c237810 */ /* 0x000fca0007ffe0ff */
[----:B------:R-:W-:-:S05]  /*09e0*/  IMAD.WIDE.U32 R34, R35, 0x4, R32 ;  /* 0x0000000423227825 */ /* 0x000fca00078e0020 */
[----:B------:R-:W5:Y:S04]  /*09f0*/  LDG.E R21, desc[UR6][R34.64] ;  /* 0x0000000622157981 */ /* 0x000f68000c1e1900 */
[----:B------:R-:W5:Y:S01]  /*0a00*/  LDG.E R22, desc[UR6][R34.64+0x300] ;  /* 0x0003000622167981 */ /* 0x000f62000c1e1900 */
[----:B---3--:R-:W-:-:S03]  /*0a10*/  FFMA R4, R4, R15, R11 ;  /* 0x0000000f04047223 */ /* 0x008fc6000000000b */
[----:B------:R-:W0:Y:S04]  /*0a20*/  LDS.128 R8, [R18+0x60] ;  /* 0x0000600012087984 */ /* 0x000e280000000c00 */
[----:B------:R-:W3:Y:S01]  /*0a30*/  LDG.E R15, desc[UR6][R30.64+0x2a00] ;  /* 0x002a00061e0f7981 */ /* 0x000ee2000c1e1900 */
[----:B------:R-:W-:-:S03]  /*0a40*/  FFMA R5, R5, R14, R4 ;  /* 0x0000000e05057223 */ /* 0x000fc60000000004 */
[----:B------:R-:W5:Y:S01]  /*0a50*/  LDG.E R14, desc[UR6][R30.64+0x2d00] ;  /* 0x002d00061e0e7981 */ /* 0x000f62000c1e1900 */
[----:B------:R-:W-:-:S03]  /*0a60*/  FFMA R6, R6, R19, R5 ;  /* 0x0000001306067223 */ /* 0x000fc60000000005 */
[----:B------:R-:W5:Y:S01]  /*0a70*/  LDG.E R19, desc[UR6][R34.64+0xc00] ;  /* 0x000c000622137981 */ /* 0x000f62000c1e1900 */
[----:B------:R-:W-:-:S03]  /*0a80*/  FFMA R7, R7, R20, R6 ;  /* 0x0000001407077223 */ /* 0x000fc60000000006 */
[----:B------:R-:W5:Y:S01]  /*0a90*/  LDG.E R20, desc[UR6][R34.64+0x900] ;  /* 0x0009000622147981 */ /* 0x000f62000c1e1900 */
[----:B0-----:R-:W-:-:S03]  /*0aa0*/  FFMA R8, R8, R13, R7 ;  /* 0x0000000d08087223 */ /* 0x001fc60000000007 */
[----:B------:R-:W5:Y:S04]  /*0ab0*/  LDG.E R13, desc[UR6][R34.64+0x600] ;  /* 0x00060006220d7981 */ /* 0x000f68000c1e1900 */
[----:B------:R-:W2:Y:S01]  /*0ac0*/  LDS.128 R4, [R18+0x70] ;  /* 0x0000700012047984 */ /* 0x000ea20000000c00 */
[----:B------:R-:W-:-:S03]  /*0ad0*/  FFMA R9, R9, R26, R8 ;  /* 0x0000001a09097223 */ /* 0x000fc60000000008 */
[----:B------:R-:W5:Y:S01]  /*0ae0*/  LDG.E R26, desc[UR6][R34.64+0x1500] ;  /* 0x00150006221a7981 */ /* 0x000f62000c1e1900 */
[----:B------:R-:W-:-:S04]  /*0af0*/  FFMA R10, R10, R25, R9 ;  /* 0x000000190a0a7223 */ /* 0x000fc80000000009 */
[----:B------:R-:W-:Y:S02]  /*0b00*/  FFMA R11, R11, R28, R10 ;  /* 0x0000001c0b0b7223 */ /* 0x000fe4000000000a */
[----:B------:R-:W5:Y:S02]  /*0b10*/  LDG.E R28, desc[UR6][R34.64+0xf00] ;  /* 0x000f0006221c7981 */ /* 0x000f64000c1e1900 */
[----:B--2---:R-:W-:Y:S02]  /*0b20*/  FFMA R4, R4, R23, R11 ;  /* 0x0000001704047223 */ /* 0x004fe4000000000b */
[----:B------:R-:W0:Y:S04]  /*0b30*/  LDS.128 R8, [R18+0x80] ;  /* 0x0000800012087984 */ /* 0x000e280000000c00 */
[----:B------:R-:W2:Y:S01]  /*0b40*/  LDG.E R23, desc[UR6][R34.64+0x1200] ;  /* 0x0012000622177981 */ /* 0x000ea2000c1e1900 */
[----:B----4-:R-:W-:-:S03]  /*0b50*/  FFMA R5, R5, R24, R4 ;  /* 0x0000001805057223 */ /* 0x010fc60000000004 */
[----:B------:R-:W4:Y:S01]  /*0b60*/  LDG.E R24, desc[UR6][R34.64+0x2d00] ;  /* 0x002d000622187981 */ /* 0x000f22000c1e1900 */
[----:B---3--:R-:W-:-:S03]  /*0b70*/  FFMA R6, R6, R15, R5 ;  /* 0x0000000f06067223 */ /* 0x008fc60000000005 */
[----:B------:R-:W3:Y:S01]  /*0b80*/  LDG.E R15, desc[UR6][R34.64+0x1800] ;  /* 0x00180006220f7981 */ /* 0x000ee2000c1e1900 */
[----:B-----5:R-:W-:-:S03]  /*0b90*/  FFMA R7, R7, R14, R6 ;  /* 0x0000000e07077223 */ /* 0x020fc60000000006 */
[----:B------:R-:W5:Y:S01]  /*0ba0*/  LDG.E R14, desc[UR6][R34.64+0x1b00] ;  /* 0x001b0006220e7981 */ /* 0x000f62000c1e1900 */
[----:B0-----:R-:W-:-:S03]  /*0bb0*/  FFMA R8, R8, R21, R7 ;  /* 0x0000001508087223 */ /* 0x001fc60000000007 */
[----:B------:R-:W0:Y:S01]  /*0bc0*/  LDS.128 R4, [R18+0x90] ;  /* 0x0000900012047984 */ /* 0x000e220000000c00 */
[----:B------:R-:W-:-:S03]  /*0bd0*/  FFMA R9, R9, R22, R8 ;  /* 0x0000001609097223 */ /* 0x000fc60000000008 */
[----:B------:R-:W4:Y:S04]  /*0be0*/  LDG.E R22, desc[UR6][R34.64+0x2100] ;  /* 0x0021000622167981 */ /* 0x000f28000c1e1900 */
[----:B------:R-:W4:Y:S01]  /*0bf0*/  LDG.E R21, desc[UR6][R34.64+0x2400] ;  /* 0x0024000622157981 */ /* 0x000f22000c1e1900 */
[----:B------:R-:W-:-:S03]  /*0c00*/  FFMA R10, R10, R13, R9 ;  /* 0x0000000d0a0a7223 */ /* 0x000fc60000000009 */
[----:B------:R-:W4:Y:S01]  /*0c10*/  LDG.E R13, desc[UR6][R34.64+0x1e00] ;  /* 0x001e0006220d7981 */ /* 0x000f22000c1e1900 */
[----:B------:R-:W-:-:S03]  /*0c20*/  FFMA R11, R11, R20, R10 ;  /* 0x000000140b0b7223 */ /* 0x000fc6000000000a */
[----:B------:R-:W4:Y:S01]  /*0c30*/  LDG.E R20, desc[UR6][R34.64+0x2700] ;  /* 0x0027000622147981 */ /* 0x000f22000c1e1900 */
[----:B0-----:R-:W-:-:S03]  /*0c40*/  FFMA R4, R4, R19, R11 ;  /* 0x0000001304047223 */ /* 0x001fc6000000000b */
[----:B------:R-:W4:Y:S01]  /*0c50*/  LDG.E R19, desc[UR6][R34.64+0x2a00] ;  /* 0x002a000622137981 */ /* 0x000f22000c1e1900 */
[----:B------:R-:W-:-:S05]  /*0c60*/  IADD3 R9, PT, PT, R12, 0x2400, RZ ;  /* 0x000024000c097810 */ /* 0x000fca0007ffe0ff */
[----:B------:R-:W-:Y:S02]  /*0c70*/  IMAD.WIDE.U32 R32, R9, 0x4, R32 ;  /* 0x0000000409207825 */ /* 0x000fe400078e0020 */
[----:B------:R-:W3:Y:S04]  /*0c80*/  LDS.128 R8, [R18+0xa0] ;  /* 0x0000a00012087984 */ /* 0x000ee80000000c00 */
[----:B------:R-:W4:Y:S01]  /*0c90*/  LDG.E R25, desc[UR6][R32.64] ;  /* 0x0000000620197981 */ /* 0x000f22000c1e1900 */
[----:B------:R-:W-:-:S03]  /*0ca0*/  FFMA R5, R5, R28, R4 ;  /* 0x0000001c05057223 */ /* 0x000fc60000000004 */
[----:B------:R-:W4:Y:S04]  /*0cb0*/  LDG.E R30, desc[UR6][R32.64+0x300] ;  /* 0x00030006201e7981 */ /* 0x000f28000c1e1900 */
[----:B------:R-:W4:Y:S04]  /*0cc0*/  LDG.E R27, desc[UR6][R32.64+0x600] ;  /* 0x00060006201b7981 */ /* 0x000f28000c1e1900 */
[----:B------:R-:W4:Y:S04]  /*0cd0*/  LDG.E R12, desc[UR6][R32.64+0xf00] ;  /* 0x000f0006200c7981 */ /* 0x000f28000c1e1900 */
[----:B------:R-:W4:Y:S01]  /*0ce0*/  LDG.E R28, desc[UR6][R32.64+0x2700] ;  /* 0x00270006201c7981 */ /* 0x000f22000c1e1900 */
[----:B--2---:R-:W-:-:S03]  /*0cf0*/  FFMA R6, R6, R23, R5 ;  /* 0x0000001706067223 */ /* 0x004fc60000000005 */
[----:B------:R-:W2:Y:S01]  /*0d00*/  LDG.E R23, desc[UR6][R32.64+0x2400] ;  /* 0x0024000620177981 */ /* 0x000ea2000c1e1900 */
[----:B------:R-:W-:-:S03]  /*0d10*/  FFMA R7, R7, R26, R6 ;  /* 0x0000001a07077223 */ /* 0x000fc60000000006 */
[----:B------:R-:W2:Y:S01]  /*0d20*/  LDG.E R26, desc[UR6][R32.64+0x2d00] ;  /* 0x002d0006201a7981 */ /* 0x000ea2000c1e1900 */
[----:B---3--:R-:W-:-:S03]  /*0d30*/  FFMA R8, R8, R15, R7 ;  /* 0x0000000f08087223 */ /* 0x008fc60000000007 */
[----:B------:R-:W0:Y:S01]  /*0d40*/  LDS.128 R4, [R18+0xb0] ;  /* 0x0000b00012047984 */ /* 0x000e220000000c00 */
[----:B-----5:R-:W-:-:S03]  /*0d50*/  FFMA R9, R9, R14, R8 ;  /* 0x0000000e09097223 */ /* 0x020fc60000000008 */
[----:B------:R-:W3:Y:S04]  /*0d60*/  LDG.E R14, desc[UR6][R32.64+0x900] ;  /* 0x00090006200e7981 */ /* 0x000ee8000c1e1900 */
[----:B------:R-:W5:Y:S01]  /*0d70*/  LDG.E R15, desc[UR6][R32.64+0xc00] ;  /* 0x000c0006200f7981 */ /* 0x000f62000c1e1900 */
[----:B----4-:R-:W-:-:S03]  /*0d80*/  FFMA R10, R10, R13, R9 ;  /* 0x0000000d0a0a7223 */ /* 0x010fc60000000009 */
[----:B------:R-:W4:Y:S01]  /*0d90*/  LDG.E R13, desc[UR6][R32.64+0x1200] ;  /* 0x00120006200d7981 */ /* 0x000f22000c1e1900 */
[----:B------:R-:W-:-:S03]  /*0da0*/  FFMA R11, R11, R22, R10 ;  /* 0x000000160b0b7223 */ /* 0x000fc6000000000a */
[----:B------:R-:W2:Y:S01]  /*0db0*/  LDG.E R22, desc[UR6][R32.64+0x1b00] ;  /* 0x001b000620167981 */ /* 0x000ea2000c1e1900 */
[----:B0-----:R-:W-:-:S03]  /*0dc0*/  FFMA R4, R4, R21, R11 ;  /* 0x0000001504047223 */ /* 0x001fc6000000000b */
[----:B------:R-:W0:Y:S01]  /*0dd0*/  LDS.128 R8, [R18+0xc0] ;  /* 0x0000c00012087984 */ /* 0x000e220000000c00 */
[----:B------:R-:W-:-:S03]  /*0de0*/  FFMA R5, R5, R20, R4 ;  /* 0x0000001405057223 */ /* 0x000fc60000000004 */
[----:B------:R-:W2:Y:S01]  /*0df0*/  LDG.E R20, desc[UR6][R32.64+0x1500] ;  /* 0x0015000620147981 */ /* 0x000ea2000c1e1900 */
[----:B------:R-:W-:-:S03]  /*0e00*/  FFMA R6, R6, R19, R5 ;  /* 0x0000001306067223 */ /* 0x000fc60000000005 */
[----:B------:R-:W2:Y:S04]  /*0e10*/  LDG.E R19, desc[UR6][R32.64+0x1800] ;  /* 0x0018000620137981 */ /* 0x000ea8000c1e1900 */
[----:B------:R-:W2:Y:S01]  /*0e20*/  LDG.E R21, desc[UR6][R32.64+0x1e00] ;  /* 0x001e000620157981 */ /* 0x000ea2000c1e1900 */
[----:B------:R-:W-:-:S03]  /*0e30*/  FFMA R7, R7, R24, R6 ;  /* 0x0000001807077223 */ /* 0x000fc60000000006 */
[----:B------:R-:W2:Y:S01]  /*0e40*/  LDG.E R24, desc[UR6][R32.64+0x2100] ;  /* 0x0021000620187981 */ /* 0x000ea2000c1e1900 */
[----:B0-----:R-:W-:-:S03]  /*0e50*/  FFMA R8, R8, R25, R7 ;  /* 0x0000001908087223 */ /* 0x001fc60000000007 */
[----:B------:R-:W2:Y:S04]  /*0e60*/  LDG.E R25, desc[UR6][R32.64+0x2a00] ;  /* 0x002a000620197981 */ /* 0x000ea8000c1e1900 */
[----:B------:R-:W5:Y:S01]  /*0e70*/  LDS.128 R4, [R18+0xd0] ;  /* 0x0000d00012047984 */ /* 0x000f620000000c00 */
[----:B------:R-:W-:-:S04]  /*0e80*/  FFMA R9, R9, R30, R8 ;  /* 0x0000001e09097223 */ /* 0x000fc80000000008 */
[----:B------:R-:W-:Y:S01]  /*0e90*/  FFMA R10, R10, R27, R9 ;  /* 0x0000001b0a0a7223 */ /* 0x000fe20000000009 */
[----:B------:R-:W-:-:S04]  /*0ea0*/  IADD3 R16, PT, PT, R16, 0x40, RZ ;  /* 0x0000004010107810 */ /* 0x000fc80007ffe0ff */
[----:B------:R-:W-:Y:S01]  /*0eb0*/  ISETP.NE.AND P0, PT, R16, 0x100, PT ;  /* 0x000001001000780c */ /* 0x000fe20003f05270 */
[----:B---3--:R-:W-:-:S04]  /*0ec0*/  FFMA R11, R11, R14, R10 ;  /* 0x0000000e0b0b7223 */ /* 0x008fc8000000000a */
[----:B-----5:R-:W-:Y:S02]  /*0ed0*/  FFMA R4, R4, R15, R11 ;  /* 0x0000000f04047223 */ /* 0x020fe4000000000b */
[----:B------:R-:W0:Y:S02]  /*0ee0*/  LDS.128 R8, [R18+0xe0] ;  /* 0x0000e00012087984 */ /* 0x000e240000000c00 */
[----:B------:R-:W-:-:S04]  /*0ef0*/  FFMA R5, R5, R12, R4 ;  /* 0x0000000c05057223 */ /* 0x000fc80000000004 */
[----:B----4-:R-:W-:Y:S02]  /*0f00*/  FFMA R6, R6, R13, R5 ;  /* 0x0000000d06067223 */ /* 0x010fe40000000005 */
[----:B------:R-:W1:Y:S02]  /*0f10*/  LDS.128 R12, [R18+0xf0] ;  /* 0x0000f000120c7984 */ /* 0x000e640000000c00 */
[----:B--2---:R-:W-:-:S04]  /*0f20*/  FFMA R7, R7, R20, R6 ;  /* 0x0000001407077223 */ /* 0x004fc80000000006 */
[----:B0-----:R-:W-:-:S04]  /*0f30*/  FFMA R8, R8, R19, R7 ;  /* 0x0000001308087223 */ /* 0x001fc80000000007 */
[----:B------:R-:W-:-:S04]  /*0f40*/  FFMA R9, R9, R22, R8 ;  /* 0x0000001609097223 */ /* 0x000fc80000000008 */
[----:B------:R-:W-:-:S04]  /*0f50*/  FFMA R10, R10, R21, R9 ;  /* 0x000000150a0a7223 */ /* 0x000fc80000000009 */
[----:B------:R-:W-:-:S04]  /*0f60*/  FFMA R11, R11, R24, R10 ;  /* 0x000000180b0b7223 */ /* 0x000fc8000000000a */
[----:B-1----:R-:W-:-:S04]  /*0f70*/  FFMA R12, R12, R23, R11 ;  /* 0x000000170c0c7223 */ /* 0x002fc8000000000b */
[----:B------:R-:W-:-:S04]  /*0f80*/  FFMA R13, R13, R28, R12 ;  /* 0x0000001c0d0d7223 */ /* 0x000fc8000000000c */
[----:B------:R-:W-:-:S04]  /*0f90*/  FFMA R14, R14, R25, R13 ;  /* 0x000000190e0e7223 */ /* 0x000fc8000000000d */
[----:B------:R-:W-:Y:S01]  /*0fa0*/  FFMA R15, R15, R26, R14 ;  /* 0x0000001a0f0f7223 */ /* 0x000fe2000000000e */
[----:B------:R-:W-:Y:S06]  /*0fb0*/  @P0 BRA `(.L_x_173) ;  /* 0xfffffff4008c0947 */ /* 0x000fec000383ffff */
[----:B------:R-:W0:Y:S08]  /*0fc0*/  LDC.64 R4, c[0x0][0x3a0] ;  /* 0x0000e800ff047b82 */ /* 0x000e300000000a00 */
[----:B------:R-:W1:Y:S08]  /*0fd0*/  S2UR UR5, SR_CgaCtaId ;  /* 0x00000000000579c3 */ /* 0x000e700000008800 */
[----:B------:R-:W2:Y:S01]  /*0fe0*/  LDC.64 R6, c[0x0][0x3f0] ;  /* 0x0000fc00ff067b82 */ /* 0x000ea20000000a00 */
[----:B0-----:R-:W-:-:S06]  /*0ff0*/  IMAD.WIDE.U32 R4, R17, 0x4, R4 ;  /* 0x0000000411047825 */ /* 0x001fcc00078e0004 */
[----:B------:R-:W3:Y:S01]  /*1000*/  LDG.E R4, desc[UR6][R4.64] ;  /* 0x0000000604047981 */ /* 0x000ee2000c1e1900 */
[----:B------:R-:W-:Y:S02]  /*1010*/  UMOV UR4, 0x400 ;  /* 0x0000040000047882 */ /* 0x000fe40000000000 */
[----:B-1----:R-:W-:-:S06]  /*1020*/  ULEA UR4, UR5, UR4, 0x18 ;  /* 0x0000000405047291 */ /* 0x002fcc000f8ec0ff */
[----:B------:R-:W-:Y:S01]  /*1030*/  MOV R3, UR4 ;  /* 0x0000000400037c02 */ /* 0x000fe20008000f00 */
[----:B--2---:R-:W-:-:S03]  /*1040*/  IMAD.WIDE.U32 R6, R17, 0x4, R6 ;  /* 0x0000000411067825 */ /* 0x004fc600078e0006 */
[----:B------:R-:W-:Y:S02]  /*1050*/  LEA R8, R17, R3, 0x2 ;  /* 0x0000000311087211 */ /* 0x000fe400078e10ff */
[----:B------:R-:W-:-:S04]  /*1060*/  IADD3 R17, PT, PT, R2, R17, RZ ;  /* 0x0000001102117210 */ /* 0x000fc80007ffe0ff */
[----:B------:R-:W-:Y:S01]  /*1070*/  ISETP.GE.U32.AND P0, PT, R17, 0xc0, PT ;  /* 0x000000c01100780c */ /* 0x000fe20003f06070 */
[----:B---3--:R-:W-:-:S05]  /*1080*/  FADD R15, R15, R4 ;  /* 0x000000040f0f7221 */ /* 0x008fca0000000000 */
[----:B------:R-:W-:-:S05]  /*1090*/  FMNMX R15, RZ, R15, !PT ;  /* 0x0000000fff0f7209 */ /* 0x000fca0007800000 */
[----:B------:R0:W-:Y:S04]  /*10a0*/  STS [R8+0x400], R15 ;  /* 0x0004000f08007388 */ /* 0x0001e80000000800 */
[----:B------:R0:W-:Y:S01]  /*10b0*/  STG.E desc[UR6][R6.64], R15 ;  /* 0x0000000f06007986 */ /* 0x0001e2000c101906 */
[----:B------:R-:W-:Y:S05]  /*10c0*/  @!P0 BRA `(.L_x_174) ;  /* 0xfffffff400408947 */ /* 0x000fea000383ffff */
.L_x_172:
[----:B------:R-:W-:Y:S05]  /*10d0*/  BSYNC.RECONVERGENT B0 ;  /* 0x0000000000007941 */ /* 0x000fea0003800200 */
.L_x_171:
[----:B------:R-:W-:Y:S01]  /*10e0*/  BAR.SYNC.DEFER_BLOCKING 0x0 ;  /* 0x0000000000007b1d */ /* 0x000fe20000010000 */
[----:B------:R-:W-:-:S05]  /*10f0*/  ISETP.GT.U32.AND P0, PT, R0, 0xdf, PT ;  /* 0x000000df0000780c */ /* 0x000fca0003f04070 */
[----:B------:R-:W-:Y:S08]  /*1100*/  BSSY.RECONVERGENT B0, `(.L_x_175) ;  /* 0x00000b3000007945 */ /* 0x000ff00003800200 */
[----:B------:R-:W-:Y:S05]  /*1110*/  @P0 BRA `(.L_x_176) ;  /* 0x0000000800c40947 */ /* 0x000fea0003800000 */
[----:B-1----:R-:W1:Y:S01]  /*1120*/  S2R R4, SR_CgaCtaId ;  /* 0x0000000000047919 */ /* 0x002e620000008800 */
[----:B------:R-:W2:Y:S01]  /*1130*/  LDC R2, c[0x0][0x360] ;  /* 0x0000d800ff027b82 */ /* 0x000ea20000000800 */
[----:B------:R-:W-:Y:S02]  /*1140*/  MOV R3, 0x400 ;  /* 0x0000040000037802 */ /* 0x000fe40000000f00 */
[----:B------:R-:W-:Y:S02]  /*1150*/  MOV R17, R0 ;  /* 0x0000000000117202 */ /* 0x000fe40000000f00 */
[----:B-1----:R-:W-:-:S07]  /*1160*/  LEA R3, R4, R3, 0x18 ;  /* 0x0000000304037211 */ /* 0x002fce00078ec0ff */
.L_x_178:
[----:B0--3--:R-:W-:Y:S01]  /*1170*/  HFMA2 R15, -RZ, RZ, 0, 0 ;  /* 0x00000000ff0f7431 */ /* 0x009fe200000001ff */
[----:B------:R-:W-:-:S07]  /*1180*/  MOV R16, RZ ;  /* 0x000000ff00107202 */ /* 0x000fce0000000f00 */
.L_x_177:
        /* <DEDUP_REMOVED lines=9> */
[----:B------:R-:W3:Y:S04]  /*1220*/  LDS.128 R4, [R18+0x400] ;  /* 0x0004000012047984 */ /* 0x000ee80000000c00 */
        /* <DEDUP_REMOVED lines=148> */
[----:B------:R-:W1:Y:S01]  /*1b70*/  LDC.64 R6, c[0x0][0x3f8] ;  /* 0x0000fe00ff067b82 */ /* 0x000e620000000a00 */
[----:B0-----:R-:W-:-:S06]  /*1b80*/  IMAD.WIDE.U32 R4, R17, 0x4, R4 ;  /* 0x0000000411047825 */ /* 0x001fcc00078e0004 */
[----:B------:R-:W2:Y:S01]  /*1b90*/  LDG.E R4, desc[UR6][R4.64] ;  /* 0x0000000604047981 */ /* 0x000ea2000c1e1900 */
[C---:B------:R-:W-:Y:S01]  /*1ba0*/  LEA R8, R17.reuse, R3, 0x2 ;  /* 0x0000000311087211 */ /* 0x040fe200078e10ff */
[----:B-1----:R-:W-:Y:S01]  /*1bb0*/  IMAD.WIDE.U32 R6, R17, 0x4, R6 ;  /* 0x0000000411067825 */ /* 0x002fe200078e0006 */
[----:B------:R-:W-:-:S04]  /*1bc0*/  IADD3 R17, PT, PT, R2, R17, RZ ;  /* 0x0000001102117210 */ /* 0x000fc80007ffe0ff */
[----:B------:R-:W-:Y:S01]  /*1bd0*/  ISETP.GE.U32.AND P0, PT, R17, 0xe0, PT ;  /* 0x000000e01100780c */ /* 0x000fe20003f06070 */
[----:B--2---:R-:W-:-:S05]  /*1be0*/  FADD R15, R15, R4 ;  /* 0x000000040f0f7221 */ /* 0x004fca0000000000 */
[----:B------:R-:W-:-:S05]  /*1bf0*/  FMNMX R15, RZ, R15, !PT ;  /* 0x0000000fff0f7209 */ /* 0x000fca0007800000 */
[----:B------:R3:W-:Y:S04]  /*1c00*/  STS [R8+0x700], R15 ;  /* 0x0007000f08007388 */ /* 0x0007e80000000800 */
[----:B------:R3:W-:Y:S01]  /*1c10*/  STG.E desc[UR6][R6.64], R15 ;  /* 0x0000000f06007986 */ /* 0x0007e2000c101906 */
[----:B------:R-:W-:Y:S05]  /*1c20*/  @!P0 BRA `(.L_x_178) ;  /* 0xfffffff400508947 */ /* 0x000fea000383ffff */
.L_x_176:
[----:B------:R-:W-:Y:S05]  /*1c30*/  BSYNC.RECONVERGENT B0 ;  /* 0x0000000000007941 */ /* 0x000fea0003800200 */
.L_x_175:
        /* <DEDUP_REMOVED lines=9> */
.L_x_182:
[----:B------:R-:W1:Y:S01]  /*1cd0*/  LDC.64 R18, c[0x0][0x3b8] ;  /* 0x0000ee00ff127b82 */ /* 0x000e620000000a00 */
[----:B0--34-:R-:W0:Y:S01]  /*1ce0*/  LDS.128 R4, [R16+0x700] ;  /* 0x0007000010047984 */ /* 0x019e220000000c00 */
[----:B-1----:R-:W-:-:S05]  /*1cf0*/  IMAD.WIDE.U32 R26, R3, 0x4, R18 ;  /* 0x00000004031a7825 */ /* 0x002fca00078e0012 */
[----:B------:R-:W0:Y:S04]  /*1d00*/  LDG.E R13, desc[UR6][R26.64] ;  /* 0x000000061a0d7981 */ /* 0x000e28000c1e1900 */
[----:B------:R-:W3:Y:S04]  /*1d10*/  LDG.E R28, desc[UR6][R26.64+0x280] ;  /* 0x000280061a1c7981 */ /* 0x000ee8000c1e1900 */
[----:B------:R-:W4:Y:S04]  /*1d20*/  LDG.E R11, desc[UR6][R26.64+0x500] ;  /* 0x000500061a0b7981 */ /* 0x000f28000c1e1900 */
[----:B------:R-:W5:Y:S04]  /*1d30*/  LDG.E R10, desc[UR6][R26.64+0x780] ;  /* 0x000780061a0a7981 */ /* 0x000f68000c1e1900 */
        /* <DEDUP_REMOVED lines=12> */
[----:B------:R-:W-:-:S05]  /*1e00*/  IADD3 R33, PT, PT, R3, 0xa00, RZ ;  /* 0x00000a0003217810 */ /* 0x000fca0007ffe0ff */
[----:B------:R-:W-:-:S05]  /*1e10*/  IMAD.WIDE.U32 R32, R33, 0x4, R18 ;  /* 0x0000000421207825 */ /* 0x000fca00078e0012 */
[----:B------:R-:W2:Y:S04]  /*1e20*/  LDG.E R30, desc[UR6][R32.64+0x280] ;  /* 0x00028006201e7981 */ /* 0x000ea8000c1e1900 */
[----:B------:R-:W2:Y:S04]  /*1e30*/  LDG.E R29, desc[UR6][R32.64+0x500] ;  /* 0x00050006201d7981 */ /* 0x000ea8000c1e1900 */
[----:B------:R-:W2:Y:S04]  /*1e40*/  LDG.E R27, desc[UR6][R32.64+0xa00] ;  /* 0x000a0006201b7981 */ /* 0x000ea8000c1e1900 */
[----:B------:R-:W2:Y:S01]  /*1e50*/  LDG.E R26, desc[UR6][R32.64+0x2580] ;  /* 0x00258006201a7981 */ /* 0x000ea2000c1e1900 */
[----:B0-----:R-:W-:-:S03]  /*1e60*/  FFMA R4, R4, R13, RZ ;  /* 0x0000000d04047223 */ /* 0x001fc600000000ff */
[----:B------:R-:W2:Y:S01]  /*1e70*/  LDG.E R13, desc[UR6][R32.64] ;  /* 0x00000006200d7981 */ /* 0x000ea2000c1e1900 */
[----:B---3--:R-:W-:-:S03]  /*1e80*/  FFMA R5, R5, R28, R4 ;  /* 0x0000001c05057223 */ /* 0x008fc60000000004 */
[----:B------:R-:W3:Y:S01]  /*1e90*/  LDG.E R28, desc[UR6][R32.64+0x2080] ;  /* 0x00208006201c7981 */ /* 0x000ee2000c1e1900 */
[----:B----4-:R-:W-:-:S04]  /*1ea0*/  FFMA R6, R6, R11, R5 ;  /* 0x0000000b06067223 */ /* 0x010fc80000000005 */
[----:B-----5:R-:W-:Y:S02]  /*1eb0*/  FFMA R11, R7, R10, R6 ;  /* 0x0000000a070b7223 */ /* 0x020fe40000000006 */
[----:B------:R-:W2:Y:S02]  /*1ec0*/  LDS.128 R4, [R16+0x710] ;  /* 0x0007100010047984 */ /* 0x000ea40000000c00 */
[----:B--2---:R-:W-:-:S04]  /*1ed0*/  FFMA R4, R4, R9, R11 ;  /* 0x0000000904047223 */ /* 0x004fc8000000000b */
[----:B------:R-:W-:Y:S02]  /*1ee0*/  FFMA R5, R5, R8, R4 ;  /* 0x0000000805057223 */ /* 0x000fe40000000004 */
[----:B------:R-:W0:Y:S02]  /*1ef0*/  LDS.128 R8, [R16+0x720] ;  /* 0x0007200010087984 */ /* 0x000e240000000c00 */
[----:B------:R-:W-:Y:S02]  /*1f00*/  FFMA R6, R6, R25, R5 ;  /* 0x0000001906067223 */ /* 0x000fe40000000005 */
[----:B------:R-:W2:Y:S02]  /*1f10*/  LDG.E R25, desc[UR6][R32.64+0x2300] ;  /* 0x0023000620197981 */ /* 0x000ea4000c1e1900 */
[----:B------:R-:W-:Y:S02]  /*1f20*/  FFMA R7, R7, R14, R6 ;  /* 0x0000000e07077223 */ /* 0x000fe40000000006 */
[----:B------:R-:W4:Y:S02]  /*1f30*/  LDG.E R14, desc[UR6][R32.64+0x780] ;  /* 0x00078006200e7981 */ /* 0x000f24000c1e1900 */
[----:B0-----:R-:W-:-:S02]  /*1f40*/  FFMA R8, R8, R23, R7 ;  /* 0x0000001708087223 */ /* 0x001fc40000000007 */
[----:B------:R-:W0:Y:S02]  /*1f50*/  LDS.128 R4, [R16+0x730] ;  /* 0x0007300010047984 */ /* 0x000e240000000c00 */
[----:B------:R-:W-:Y:S02]  /*1f60*/  FFMA R9, R9, R12, R8 ;  /* 0x0000000c09097223 */ /* 0x000fe40000000008 */
[----:B------:R-:W5:Y:S02]  /*1f70*/  LDG.E R12, desc[UR6][R32.64+0xc80] ;  /* 0x000c8006200c7981 */ /* 0x000f64000c1e1900 */
[----:B------:R-:W-:Y:S02]  /*1f80*/  FFMA R10, R10, R15, R9 ;  /* 0x0000000f0a0a7223 */ /* 0x000fe40000000009 */
[----:B------:R-:W3:Y:S02]  /*1f90*/  LDG.E R15, desc[UR6][R32.64+0xf00] ;  /* 0x000f0006200f7981 */ /* 0x000ee4000c1e1900 */
[----:B------:R-:W-:-:S02]  /*1fa0*/  FFMA R11, R11, R22, R10 ;  /* 0x000000160b0b7223 */ /* 0x000fc4000000000a */
[----:B------:R-:W2:Y:S04]  /*1fb0*/  LDG.E R22, desc[UR6][R32.64+0x1680] ;  /* 0x0016800620167981 */ /* 0x000ea8000c1e1900 */
[----:B------:R-:W2:Y:S01]  /*1fc0*/  LDG.E R23, desc[UR6][R32.64+0x1900] ;  /* 0x0019000620177981 */ /* 0x000ea2000c1e1900 */
[----:B0-----:R-:W-:-:S03]  /*1fd0*/  FFMA R4, R4, R21, R11 ;  /* 0x0000001504047223 */ /* 0x001fc6000000000b */
[----:B------:R-:W2:Y:S01]  /*1fe0*/  LDG.E R21, desc[UR6][R32.64+0x1e00] ;  /* 0x001e000620157981 */ /* 0x000ea2000c1e1900 */
[----:B------:R-:W-:-:S03]  /*1ff0*/  FFMA R5, R5, R20, R4 ;  /* 0x0000001405057223 */ /* 0x000fc60000000004 */
[----:B------:R-:W2:Y:S01]  /*2000*/  LDG.E R20, desc[UR6][R32.64+0x1180] ;  /* 0x0011800620147981 */ /* 0x000ea2000c1e1900 */
[----:B------:R-:W-:-:S03]  /*2010*/  FFMA R6, R6, R17, R5 ;  /* 0x0000001106067223 */ /* 0x000fc60000000005 */
[----:B------:R-:W2:Y:S01]  /*2020*/  LDG.E R17, desc[UR6][R32.64+0x1400] ;  /* 0x0014000620117981 */ /* 0x000ea2000c1e1900 */
[----:B------:R-:W-:-:S03]  /*2030*/  FFMA R7, R7, R24, R6 ;  /* 0x0000001807077223 */ /* 0x000fc60000000006 */
[----:B------:R-:W2:Y:S04]  /*2040*/  LDG.E R24, desc[UR6][R32.64+0x1b80] ;  /* 0x001b800620187981 */ /* 0x000ea8000c1e1900 */
[----:B------:R-:W0:Y:S02]  /*2050*/  LDS.128 R8, [R16+0x740] ;  /* 0x0007400010087984 */ /* 0x000e240000000c00 */
[----:B0-----:R-:W-:Y:S02]  /*2060*/  FFMA R8, R8, R13, R7 ;  /* 0x0000000d08087223 */ /* 0x001fe40000000007 */
[----:B------:R-:W0:Y:S02]  /*2070*/  LDS.128 R4, [R16+0x750] ;  /* 0x0007500010047984 */ /* 0x000e240000000c00 */
[----:B------:R-:W-:-:S04]  /*2080*/  FFMA R9, R9, R30, R8 ;  /* 0x0000001e09097223 */ /* 0x000fc80000000008 */
[----:B------:R-:W-:-:S04]  /*2090*/  FFMA R10, R10, R29, R9 ;  /* 0x0000001d0a0a7223 */ /* 0x000fc80000000009 */
[----:B----4-:R-:W-:-:S04]  /*20a0*/  FFMA R11, R11, R14, R10 ;  /* 0x0000000e0b0b7223 */ /* 0x010fc8000000000a */
[----:B0-----:R-:W-:Y:S02]  /*20b0*/  FFMA R4, R4, R27, R11 ;  /* 0x0000001b04047223 */ /* 0x001fe4000000000b */
[----:B------:R-:W0:Y:S02]  /*20c0*/  LDS.128 R8, [R16+0x760] ;  /* 0x0007600010087984 */ /* 0x000e240000000c00 */
[----:B-----5:R-:W-:-:S04]  /*20d0*/  FFMA R5, R5, R12, R4 ;  /* 0x0000000c05057223 */ /* 0x020fc80000000004 */
[----:B---3--:R-:W-:Y:S02]  /*20e0*/  FFMA R6, R6, R15, R5 ;  /* 0x0000000f06067223 */ /* 0x008fe40000000005 */
[----:B------:R-:W1:Y:S02]  /*20f0*/  LDS.128 R12, [R16+0x770] ;  /* 0x00077000100c7984 */ /* 0x000e640000000c00 */
[----:B--2---:R-:W-:-:S04]  /*2100*/  FFMA R7, R7, R20, R6 ;  /* 0x0000001407077223 */ /* 0x004fc80000000006 */
[----:B0-----:R-:W-:-:S04]  /*2110*/  FFMA R8, R8, R17, R7 ;  /* 0x0000001108087223 */ /* 0x001fc80000000007 */
[----:B------:R-:W-:-:S04]  /*2120*/  FFMA R9, R9, R22, R8 ;  /* 0x0000001609097223 */ /* 0x000fc80000000008 */
[----:B------:R-:W-:-:S04]  /*2130*/  FFMA R10, R10, R23, R9 ;  /* 0x000000170a0a7223 */ /* 0x000fc80000000009 */
[----:B------:R-:W-:-:S04]  /*2140*/  FFMA R11, R11, R24, R10 ;  /* 0x000000180b0b7223 */ /* 0x000fc8000000000a */
[----:B-1----:R-:W-:-:S04]  /*2150*/  FFMA R12, R12, R21, R11 ;  /* 0x000000150c0c7223 */ /* 0x002fc8000000000b */
[----:B------:R-:W-:Y:S01]  /*2160*/  FFMA R13, R13, R28, R12 ;  /* 0x0000001c0d0d7223 */ /* 0x000fe2000000000c */
[----:B------:R-:W-:-:S03]  /*2170*/  HFMA2 R12, -RZ, RZ, 0, 1.9073486328125e-06 ;  /* 0x00000020ff0c7431 */ /* 0x000fc600000001ff */
[----:B------:R-:W-:-:S04]  /*2180*/  FFMA R14, R14, R25, R13 ;  /* 0x000000190e0e7223 */ /* 0x000fc8000000000d */
[----:B------:R-:W-:-:S07]  /*2190*/  FFMA R5, R15, R26, R14 ;  /* 0x0000001a0f057223 */ /* 0x000fce000000000e */
.L_x_181:
[----:B------:R-:W-:-:S04]  /*21a0*/  IMAD R15, R12, 0xa0, R3 ;  /* 0x000000a00c0f7824 */ /* 0x000fc800078e0203 */
[----:B------:R-:W-:-:S05]  /*21b0*/  IMAD.WIDE.U32 R32, R15, 0x4, R18 ;  /* 0x000000040f207825 */ /* 0x000fca00078e0012 */
        /* <DEDUP_REMOVED lines=9> */
[----:B------:R-:W5:Y:S01]  /*2250*/  LDG.E R22, desc[UR6][R32.64+0x1680] ;  /* 0x0016800620167981 */ /* 0x000f62000c1e1900 */
[----:B------:R-:W-:-:S03]  /*2260*/  LEA R13, R12, R16, 0x2 ;  /* 0x000000100c0d7211 */ /* 0x000fc600078e10ff */
[----:B------:R-:W5:Y:S04]  /*2270*/  LDG.E R29, desc[UR6][R32.64+0x1900] ;  /* 0x00190006201d7981 */ /* 0x000f68000c1e1900 */
[----:B------:R-:W2:Y:S04]  /*2280*/  LDS.128 R8, [R13+0x700] ;  /* 0x000700000d087984 */ /* 0x000ea80000000c00 */
[----:B------:R-:W5:Y:S04]  /*2290*/  LDG.E R28, desc[UR6][R32.64+0x1b80] ;  /* 0x001b8006201c7981 */ /* 0x000f68000c1e1900 */
[----:B------:R-:W5:Y:S01]  /*22a0*/  LDG.E R27, desc[UR6][R32.64+0x1e00] ;  /* 0x001e0006201b7981 */ /* 0x000f62000c1e1900 */
[----:B------:R-:W-:-:S03]  /*22b0*/  IADD3 R31, PT, PT, R15, 0xa00, RZ ;  /* 0x00000a000f1f7810 */ /* 0x000fc60007ffe0ff */
[----:B------:R-:W5:Y:S04]  /*22c0*/  LDG.E R26, desc[UR6][R32.64+0x2080] ;  /* 0x00208006201a7981 */ /* 0x000f68000c1e1900 */
[----:B------:R-:W5:Y:S01]  /*22d0*/  LDG.E R25, desc[UR6][R32.64+0x2300] ;  /* 0x0023000620197981 */ /* 0x000f62000c1e1900 */
[----:B------:R-:W-:-:S04]  /*22e0*/  IMAD.WIDE.U32 R30, R31, 0x4, R18 ;  /* 0x000000041f1e7825 */ /* 0x000fc800078e0012 */
[----:B--2---:R-:W-:-:S04]  /*22f0*/  FFMA R4, R8, R4, R5 ;  /* 0x0000000408047223 */ /* 0x004fc80000000005 */
[----:B---3--:R-:W-:-:S04]  /*2300*/  FFMA R9, R9, R6, R4 ;  /* 0x0000000609097223 */ /* 0x008fc80000000004 */
[----:B----4-:R-:W-:Y:S02]  /*2310*/  FFMA R10, R10, R7, R9 ;  /* 0x000000070a0a7223 */ /* 0x010fe40000000009 */
[----:B------:R-:W0:Y:S02]  /*2320*/  LDS.128 R4, [R13+0x710] ;  /* 0x000710000d047984 */ /* 0x000e240000000c00 */
[----:B-----5:R-:W-:Y:S02]  /*2330*/  FFMA R11, R11, R24, R10 ;  /* 0x000000180b0b7223 */ /* 0x020fe4000000000a */
[----:B------:R1:W2:Y:S02]  /*2340*/  LDG.E R24, desc[UR6][R32.64+0x2580] ;  /* 0x0025800620187981 */ /* 0x0002a4000c1e1900 */
[----:B0-----:R-:W-:Y:S02]  /*2350*/  FFMA R4, R4, R23, R11 ;  /* 0x0000001704047223 */ /* 0x001fe4000000000b */
[----:B------:R-:W0:Y:S02]  /*2360*/  LDS.128 R8, [R13+0x720] ;  /* 0x000720000d087984 */ /* 0x000e240000000c00 */
[----:B------:R-:W-:-:S02]  /*2370*/  FFMA R5, R5, R20, R4 ;  /* 0x0000001405057223 */ /* 0x000fc40000000004 */
[----:B------:R-:W3:Y:S02]  /*2380*/  LDG.E R23, desc[UR6][R30.64] ;  /* 0x000000061e177981 */ /* 0x000ee4000c1e1900 */
[----:B------:R-:W-:Y:S02]  /*2390*/  FFMA R6, R6, R21, R5 ;  /* 0x0000001506067223 */ /* 0x000fe40000000005 */
[----:B------:R-:W4:Y:S02]  /*23a0*/  LDG.E R20, desc[UR6][R30.64+0x280] ;  /* 0x000280061e147981 */ /* 0x000f24000c1e1900 */
[----:B------:R-:W-:Y:S02]  /*23b0*/  FFMA R7, R7, R14, R6 ;  /* 0x0000000e07077223 */ /* 0x000fe40000000006 */
[----:B------:R-:W5:Y:S04]  /*23c0*/  LDG.E R14, desc[UR6][R30.64+0x780] ;  /* 0x000780061e0e7981 */ /* 0x000f68000c1e1900 */
        /* <DEDUP_REMOVED lines=8> */
[----:B------:R-:W0:Y:S04]  /*2450*/  LDS.128 R8, [R13+0x730] ;  /* 0x000730000d087984 */ /* 0x000e280000000c00 */
[----:B------:R-:W5:Y:S01]  /*2460*/  LDG.E R28, desc[UR6][R30.64+0x1180] ;  /* 0x001180061e1c7981 */ /* 0x000f62000c1e1900 */
[----:B0-----:R-:W-:-:S03]  /*2470*/  FFMA R8, R8, R27, R5 ;  /* 0x0000001b08087223 */ /* 0x001fc60000000005 */
[----:B------:R-:W3:Y:S04]  /*2480*/  LDS.128 R4, [R13+0x740] ;  /* 0x000740000d047984 */ /* 0x000ee80000000c00 */
[----:B------:R-:W5:Y:S01]  /*2490*/  LDG.E R27, desc[UR6][R30.64+0x1400] ;  /* 0x001400061e1b7981 */ /* 0x000f62000c1e1900 */
[----:B------:R-:W-:-:S03]  /*24a0*/  FFMA R9, R9, R26, R8 ;  /* 0x0000001a09097223 */ /* 0x000fc60000000008 */
[----:B------:R-:W5:Y:S01]  /*24b0*/  LDG.E R26, desc[UR6][R30.64+0x1680] ;  /* 0x001680061e1a7981 */ /* 0x000f62000c1e1900 */
[----:B------:R-:W-:-:S03]  /*24c0*/  FFMA R10, R10, R25, R9 ;  /* 0x000000190a0a7223 */ /* 0x000fc60000000009 */
[----:B------:R-:W5:Y:S01]  /*24d0*/  LDG.E R25, desc[UR6][R30.64+0x1900] ;  /* 0x001900061e197981 */ /* 0x000f62000c1e1900 */
[----:B-1----:R-:W-:-:S05]  /*24e0*/  IADD3 R33, PT, PT, R15, 0x1400, RZ ;  /* 0x000014000f217810 */ /* 0x002fca0007ffe0ff */
[----:B------:R-:W-:-:S05]  /*24f0*/  IMAD.WIDE.U32 R32, R33, 0x4, R18 ;  /* 0x0000000421207825 */ /* 0x000fca00078e0012 */
        /* <DEDUP_REMOVED lines=11> */
[----:B------:R-:W4:Y:S01]  /*25b0*/  LDG.E R14, desc[UR6][R30.64+0x2580] ;  /* 0x002580061e0e7981 */ /* 0x000f22000c1e1900 */
[----:B0-----:R-:W-:-:S03]  /*25c0*/  FFMA R8, R8, R21, R7 ;  /* 0x0000001508087223 */ /* 0x001fc60000000007 */
[----:B------:R-:W4:Y:S01]  /*25d0*/  LDG.E R21, desc[UR6][R32.64] ;  /* 0x0000000620157981 */ /* 0x000f22000c1e1900 */
[----:B------:R-:W-:-:S03]  /*25e0*/  FFMA R9, R9, R22, R8 ;  /* 0x0000001609097223 */ /* 0x000fc60000000008 */
[----:B------:R-:W4:Y:S01]  /*25f0*/  LDG.E R22, desc[UR6][R32.64+0x280] ;  /* 0x0002800620167981 */ /* 0x000f22000c1e1900 */
[----:B------:R-:W-:-:S03]  /*2600*/  FFMA R10, R10, R29, R9 ;  /* 0x0000001d0a0a7223 */ /* 0x000fc60000000009 */
[----:B------:R-:W4:Y:S01]  /*2610*/  LDG.E R29, desc[UR6][R32.64+0x500] ;  /* 0x00050006201d7981 */ /* 0x000f22000c1e1900 */
[----:B------:R-:W-:-:S03]  /*2620*/  FFMA R5, R11, R28, R10 ;  /* 0x0000001c0b057223 */ /* 0x000fc6000000000a */
[----:B------:R-:W0:Y:S04]  /*2630*/  LDS.128 R8, [R13+0x760] ;  /* 0x000760000d087984 */ /* 0x000e280000000c00 */
[----:B------:R-:W4:Y:S04]  /*2640*/  LDG.E R30, desc[UR6][R32.64+0x780] ;  /* 0x00078006201e7981 */ /* 0x000f28000c1e1900 */
[----:B------:R-:W4:Y:S01]  /*2650*/  LDG.E R28, desc[UR6][R32.64+0xc80] ;  /* 0x000c8006201c7981 */ /* 0x000f22000c1e1900 */
[----:B0-----:R-:W-:-:S03]  /*2660*/  FFMA R8, R8, R27, R5 ;  /* 0x0000001b08087223 */ /* 0x001fc60000000005 */
[----:B------:R-:W5:Y:S01]  /*2670*/  LDS.128 R4, [R13+0x770] ;  /* 0x000770000d047984 */ /* 0x000f620000000c00 */
[----:B------:R-:W-:-:S03]  /*2680*/  FFMA R9, R9, R26, R8 ;  /* 0x0000001a09097223 */ /* 0x000fc60000000008 */
[----:B------:R-:W4:Y:S01]  /*2690*/  LDG.E R27, desc[UR6][R32.64+0xa00] ;  /* 0x000a0006201b7981 */ /* 0x000f22000c1e1900 */
[----:B------:R-:W-:-:S03]  /*26a0*/  FFMA R10, R10, R25, R9 ;  /* 0x000000190a0a7223 */ /* 0x000fc60000000009 */
[----:B------:R-:W4:Y:S04]  /*26b0*/  LDG.E R25, desc[UR6][R32.64+0xf00] ;  /* 0x000f000620197981 */ /* 0x000f28000c1e1900 */
[----:B------:R-:W4:Y:S01]  /*26c0*/  LDG.E R26, desc[UR6][R32.64+0x1180] ;  /* 0x00118006201a7981 */ /* 0x000f22000c1e1900 */
[----:B--2---:R-:W-:-:S03]  /*26d0*/  FFMA R11, R11, R24, R10 ;  /* 0x000000180b0b7223 */ /* 0x004fc6000000000a */
[----:B------:R-:W2:Y:S01]  /*26e0*/  LDG.E R24, desc[UR6][R32.64+0x2580] ;  /* 0x0025800620187981 */ /* 0x000ea2000c1e1900 */
[----:B-----5:R-:W-:-:S03]  /*26f0*/  FFMA R4, R4, R17, R11 ;  /* 0x0000001104047223 */ /* 0x020fc6000000000b */
[----:B------:R-:W0:Y:S01]  /*2700*/  LDS.128 R8, [R13+0x780] ;  /* 0x000780000d087984 */ /* 0x000e220000000c00 */
[----:B---3--:R-:W-:-:S03]  /*2710*/  FFMA R5, R5, R20, R4 ;  /* 0x0000001405057223 */ /* 0x008fc60000000004 */
[----:B------:R-:W3:Y:S01]  /*2720*/  LDG.E R17, desc[UR6][R32.64+0x1900] ;  /* 0x0019000620117981 */ /* 0x000ee2000c1e1900 */
[----:B----4-:R-:W-:-:S03]  /*2730*/  FFMA R6, R6, R23, R5 ;  /* 0x0000001706067223 */ /* 0x010fc60000000005 */
[----:B------:R-:W4:Y:S01]  /*2740*/  LDG.E R20, desc[UR6][R32.64+0x1b80] ;  /* 0x001b800620147981 */ /* 0x000f22000c1e1900 */
[----:B------:R-:W-:-:S03]  /*2750*/  FFMA R7, R7, R14, R6 ;  /* 0x0000000e07077223 */ /* 0x000fc60000000006 */
[----:B------:R-:W5:Y:S04]  /*2760*/  LDG.E R14, desc[UR6][R32.64+0x1680] ;  /* 0x00168006200e7981 */ /* 0x000f68000c1e1900 */
[----:B------:R-:W2:Y:S01]  /*2770*/  LDG.E R23, desc[UR6][R32.64+0x1e00] ;  /* 0x001e000620177981 */ /* 0x000ea2000c1e1900 */
[----:B0-----:R-:W-:-:S03]  /*2780*/  FFMA R8, R8, R21, R7 ;  /* 0x0000001508087223 */ /* 0x001fc60000000007 */
[----:B------:R-:W2:Y:S01]  /*2790*/  LDG.E R21, desc[UR6][R32.64+0x2300] ;  /* 0x0023000620157981 */ /* 0x000ea2000c1e1900 */
[----:B------:R-:W-:-:S03]  /*27a0*/  FFMA R9, R9, R22, R8 ;  /* 0x0000001609097223 */ /* 0x000fc60000000008 */
[----:B------:R-:W2:Y:S01]  /*27b0*/  LDG.E R22, desc[UR6][R32.64+0x2080] ;  /* 0x0020800620167981 */ /* 0x000ea2000c1e1900 */
[----:B------:R-:W-:-:S04]  /*27c0*/  FFMA R10, R10, R29, R9 ;  /* 0x0000001d0a0a7223 */ /* 0x000fc80000000009 */
[----:B------:R-:W-:Y:S02]  /*27d0*/  FFMA R5, R11, R30, R10 ;  /* 0x0000001e0b057223 */ /* 0x000fe4000000000a */
[----:B------:R-:W0:Y:S02]  /*27e0*/  LDS.128 R8, [R13+0x790] ;  /* 0x000790000d087984 */ /* 0x000e240000000c00 */
[----:B0-----:R-:W-:Y:S02]  /*27f0*/  FFMA R8, R8, R27, R5 ;  /* 0x0000001b08087223 */ /* 0x001fe40000000005 */
[----:B------:R-:W0:Y:S02]  /*2800*/  LDS.128 R4, [R13+0x7a0] ;  /* 0x0007a0000d047984 */ /* 0x000e240000000c00 */
[----:B------:R-:W-:-:S04]  /*2810*/  FFMA R9, R9, R28, R8 ;  /* 0x0000001c09097223 */ /* 0x000fc80000000008 */
[----:B------:R-:W-:-:S04]  /*2820*/  FFMA R10, R10, R25, R9 ;  /* 0x000000190a0a7223 */ /* 0x000fc80000000009 */
[----:B------:R-:W-:Y:S02]  /*2830*/  FFMA R25, R11, R26, R10 ;  /* 0x0000001a0b197223 */ /* 0x000fe4000000000a */
[----:B------:R-:W2:Y:S01]  /*2840*/  LDS.128 R8, [R13+0x7b0] ;  /* 0x0007b0000d087984 */ /* 0x000ea20000000c00 */
[----:B------:R-:W-:-:S04]  /*2850*/  IADD3 R12, PT, PT, R12, 0x30, RZ ;  /* 0x000000300c0c7810 */ /* 0x000fc80007ffe0ff */
[----:B------:R-:W-:Y:S01]  /*2860*/  ISETP.NE.AND P0, PT, R12, 0xe0, PT ;  /* 0x000000e00c00780c */ /* 0x000fe20003f05270 */
[----:B0-----:R-:W-:-:S04]  /*2870*/  FFMA R4, R4, R15, R25 ;  /* 0x0000000f04047223 */ /* 0x001fc80000000019 */
[----:B-----5:R-:W-:-:S04]  /*2880*/  FFMA R5, R5, R14, R4 ;  /* 0x0000000e05057223 */ /* 0x020fc80000000004 */
[----:B---3--:R-:W-:-:S04]  /*2890*/  FFMA R6, R6, R17, R5 ;  /* 0x0000001106067223 */ /* 0x008fc80000000005 */
[----:B----4-:R-:W-:-:S04]  /*28a0*/  FFMA R7, R7, R20, R6 ;  /* 0x0000001407077223 */ /* 0x010fc80000000006 */
[----:B--2---:R-:W-:-:S04]  /*28b0*/  FFMA R8, R8, R23, R7 ;  /* 0x0000001708087223 */ /* 0x004fc80000000007 */
        /* <DEDUP_REMOVED lines=8> */
[----:B------:R-:W-:Y:S01]  /*2940*/  LEA R10, R3, R16, 0x2 ;  /* 0x00000010030a7211 */ /* 0x000fe200078e10ff */
[----:B--2---:R-:W-:-:S05]  /*2950*/  FADD R5, R5, R6 ;  /* 0x0000000605057221 */ /* 0x004fca0000000000 */
[----:B------:R-:W-:Y:S01]  /*2960*/  FMNMX R11, RZ, R5, !PT ;  /* 0x00000005ff0b7209 */ /* 0x000fe20007800000 */
[----:B-1----:R-:W-:Y:S01]  /*2970*/  IMAD.WIDE.U32 R4, R3, 0x4, R8 ;  /* 0x0000000403047825 */ /* 0x002fe200078e0008 */
[----:B------:R-:W-:-:S03]  /*2980*/  IADD3 R3, PT, PT, R2, R3, RZ ;  /* 0x0000000302037210 */ /* 0x000fc60007ffe0ff */
[----:B------:R4:W-:Y:S01]  /*2990*/  STS [R10+0xa80], R11 ;  /* 0x000a800b0a007388 */ /* 0x0009e20000000800 */
[----:B------:R-:W-:-:S03]  /*29a0*/  ISETP.GE.U32.AND P0, PT, R3, 0xa0, PT ;  /* 0x000000a00300780c */ /* 0x000fc60003f06070 */
[----:B------:R4:W-:Y:S10]  /*29b0*/  STG.E desc[UR6][R4.64], R11 ;  /* 0x0000000b04007986 */ /* 0x0009f4000c101906 */
[----:B------:R-:W-:Y:S05]  /*29c0*/  @!P0 BRA `(.L_x_182) ;  /* 0xfffffff000c08947 */ /* 0x000fea000383ffff */
.L_x_180:
[----:B------:R-:W-:Y:S05]  /*29d0*/  BSYNC.RECONVERGENT B0 ;  /* 0x0000000000007941 */ /* 0x000fea0003800200 */
.L_x_179:
[----:B------:R-:W-:Y:S01]  /*29e0*/  BAR.SYNC.DEFER_BLOCKING 0x0 ;  /* 0x0000000000007b1d */ /* 0x000fe20000010000 */
[----:B------:R-:W-:-:S05]  /*29f0*/  ISETP.GT.U32.AND P0, PT, R0, 0xff, PT ;  /* 0x000000ff0000780c */ /* 0x000fca0003f04070 */
[----:B------:R-:W-:Y:S08]  /*2a00*/  BSSY.RECONVERGENT B0, `(.L_x_183) ;  /* 0x0000190000007945 */ /* 0x000ff00003800200 */
[----:B------:R-:W-:Y:S05]  /*2a10*/  @P0 BRA `(.L_x_184) ;  /* 0x0000001800380947 */ /* 0x000fea0003800000 */
[----:B-1--4-:R-:W1:Y:S01]  /*2a20*/  S2R R4, SR_CgaCtaId ;  /* 0x0000000000047919 */ /* 0x012e620000008800 */
[----:B------:R-:W2:Y:S01]  /*2a30*/  LDC R2, c[0x0][0x360] ;  /* 0x0000d800ff027b82 */ /* 0x000ea20000000800 */
[----:B------:R-:W-:Y:S02]  /*2a40*/  MOV R3, 0x400 ;  /* 0x0000040000037802 */ /* 0x000fe40000000f00 */
[----:B------:R-:W-:Y:S02]  /*2a50*/  MOV R16, R0 ;  /* 0x0000000000107202 */ /* 0x000fe40000000f00 */
[----:B-1----:R-:W-:-:S07]  /*2a60*/  LEA R3, R4, R3, 0x18 ;  /* 0x0000000304037211 */ /* 0x002fce00078ec0ff */
.L_x_185:
[----:B------:R-:W1:Y:S01]  /*2a70*/  LDC.64 R12, c[0x0][0x3c8] ;  /* 0x0000f200ff0c7b82 */ /* 0x000e620000000a00 */
[----:B0--3--:R-:W0:Y:S01]  /*2a80*/  LDS.128 R4, [R3+0xa80] ;  /* 0x000a800003047984 */ /* 0x009e220000000c00 */
        /* <DEDUP_REMOVED lines=16> */
[----:B------:R1:W2:Y:S01]  /*2b90*/  LDG.E R10, desc[UR6][R24.64+0x3c00] ;  /* 0x003c0006180a7981 */ /* 0x0002a2000c1e1900 */
[----:B------:R-:W-:-:S05]  /*2ba0*/  IADD3 R31, PT, PT, R16, 0x1000, RZ ;  /* 0x00001000101f7810 */ /* 0x000fca0007ffe0ff */
[----:B------:R-:W-:-:S05]  /*2bb0*/  IMAD.WIDE.U32 R30, R31, 0x4, R12 ;  /* 0x000000041f1e7825 */ /* 0x000fca00078e000c */
[----:B------:R-:W2:Y:S01]  /*2bc0*/  LDG.E R24, desc[UR6][R30.64+0x1c00] ;  /* 0x001c00061e187981 */ /* 0x000ea2000c1e1900 */
[----:B0-----:R-:W-:-:S03]  /*2bd0*/  FFMA R4, R4, R9, RZ ;  /* 0x0000000904047223 */ /* 0x001fc600000000ff */
[----:B------:R-:W2:Y:S01]  /*2be0*/  LDG.E R9, desc[UR6][R30.64] ;  /* 0x000000061e097981 */ /* 0x000ea2000c1e1900 */
[----:B---3--:R-:W-:-:S03]  /*2bf0*/  FFMA R5, R5, R28, R4 ;  /* 0x0000001c05057223 */ /* 0x008fc60000000004 */
[----:B------:R-:W3:Y:S01]  /*2c00*/  LDG.E R28, desc[UR6][R30.64+0xc00] ;  /* 0x000c00061e1c7981 */ /* 0x000ee2000c1e1900 */
[----:B----4-:R-:W-:-:S04]  /*2c10*/  FFMA R6, R6, R27, R5 ;  /* 0x0000001b06067223 */ /* 0x010fc80000000005 */
[----:B-----5:R-:W-:Y:S02]  /*2c20*/  FFMA R27, R7, R26, R6 ;  /* 0x0000001a071b7223 */ /* 0x020fe40000000006 */
[----:B------:R-:W2:Y:S04]  /*2c30*/  LDS.128 R4, [R3+0xa90] ;  /* 0x000a900003047984 */ /* 0x000ea80000000c00 */
[----:B------:R-:W4:Y:S01]  /*2c40*/  LDG.E R26, desc[UR6][R30.64+0x1400] ;  /* 0x001400061e1a7981 */ /* 0x000f22000c1e1900 */
[----:B--2---:R-:W-:-:S03]  /*2c50*/  FFMA R4, R4, R21, R27 ;  /* 0x0000001504047223 */ /* 0x004fc6000000001b */
[----:B------:R-:W2:Y:S01]  /*2c60*/  LDG.E R21, desc[UR6][R30.64+0x1000] ;  /* 0x001000061e157981 */ /* 0x000ea2000c1e1900 */
[----:B------:R-:W-:-:S03]  /*2c70*/  FFMA R5, R5, R8, R4 ;  /* 0x0000000805057223 */ /* 0x000fc60000000004 */
[----:B------:R-:W5:Y:S01]  /*2c80*/  LDG.E R8, desc[UR6][R30.64+0x400] ;  /* 0x000400061e087981 */ /* 0x000f62000c1e1900 */
[----:B------:R-:W-:-:S03]  /*2c90*/  FFMA R6, R6, R11, R5 ;  /* 0x0000000b06067223 */ /* 0x000fc60000000005 */
[----:B------:R-:W3:Y:S01]  /*2ca0*/  LDG.E R11, desc[UR6][R30.64+0x800] ;  /* 0x000800061e0b7981 */ /* 0x000ee2000c1e1900 */
[----:B-1----:R-:W-:-:S03]  /*2cb0*/  FFMA R25, R7, R22, R6 ;  /* 0x0000001607197223 */ /* 0x002fc60000000006 */
[----:B------:R-:W0:Y:S04]  /*2cc0*/  LDS.128 R4, [R3+0xaa0] ;  /* 0x000aa00003047984 */ /* 0x000e280000000c00 */
[----:B------:R-:W4:Y:S04]  /*2cd0*/  LDG.E R22, desc[UR6][R30.64+0x2400] ;  /* 0x002400061e167981 */ /* 0x000f28000c1e1900 */
        /* <DEDUP_REMOVED lines=17> */
[----:B------:R-:W0:Y:S01]  /*2df0*/  LDS.128 R4, [R3+0xac0] ;  /* 0x000ac00003047984 */ /* 0x000e220000000c00 */
[----:B------:R-:W-:-:S05]  /*2e00*/  IADD3 R33, PT, PT, R16, 0x2000, RZ ;  /* 0x0000200010217810 */ /* 0x000fca0007ffe0ff */
[----:B------:R-:W-:-:S04]  /*2e10*/  IMAD.WIDE.U32 R32, R33, 0x4, R12 ;  /* 0x0000000421207825 */ /* 0x000fc800078e000c */
[----:B0-----:R-:W-:Y:S02]  /*2e20*/  FFMA R4, R4, R9, R19 ;  /* 0x0000000904047223 */ /* 0x001fe40000000013 */
[----:B------:R-:W4:Y:S02]  /*2e30*/  LDG.E R19, desc[UR6][R32.64] ;  /* 0x0000000620137981 */ /* 0x000f24000c1e1900 */
[----:B-----5:R-:W-:-:S04]  /*2e40*/  FFMA R5, R5, R8, R4 ;  /* 0x0000000805057223 */ /* 0x020fc80000000004 */
[----:B---3--:R-:W-:Y:S02]  /*2e50*/  FFMA R6, R6, R11, R5 ;  /* 0x0000000b06067223 */ /* 0x008fe40000000005 */
[----:B------:R-:W2:Y:S02]  /*2e60*/  LDS.128 R8, [R3+0xad0] ;  /* 0x000ad00003087984 */ /* 0x000ea40000000c00 */
[----:B------:R-:W-:Y:S02]  /*2e70*/  FFMA R7, R7, R28, R6 ;  /* 0x0000001c07077223 */ /* 0x000fe40000000006 */
[----:B------:R-:W3:Y:S02]  /*2e80*/  LDG.E R28, desc[UR6][R32.64+0xc00] ;  /* 0x000c0006201c7981 */ /* 0x000ee4000c1e1900 */
[----:B--2---:R-:W-:Y:S02]  /*2e90*/  FFMA R8, R8, R21, R7 ;  /* 0x0000001508087223 */ /* 0x004fe40000000007 */
[----:B------:R-:W0:Y:S02]  /*2ea0*/  LDS.128 R4, [R3+0xae0] ;  /* 0x000ae00003047984 */ /* 0x000e240000000c00 */
[----:B----4-:R-:W-:-:S02]  /*2eb0*/  FFMA R9, R9, R26, R8 ;  /* 0x0000001a09097223 */ /* 0x010fc40000000008 */
[----:B------:R-:W2:Y:S02]  /*2ec0*/  LDG.E R8, desc[UR6][R32.64+0x400] ;  /* 0x0004000620087981 */ /* 0x000ea4000c1e1900 */
[----:B------:R-:W-:Y:S02]  /*2ed0*/  FFMA R10, R10, R25, R9 ;  /* 0x000000190a0a7223 */ /* 0x000fe40000000009 */
[----:B------:R-:W4:Y:S04]  /*2ee0*/  LDG.E R9, desc[UR6][R32.64+0x800] ;  /* 0x0008000620097981 */ /* 0x000f28000c1e1900 */
[----:B------:R-:W5:Y:S01]  /*2ef0*/  LDG.E R21, desc[UR6][R32.64+0x1000] ;  /* 0x0010000620157981 */ /* 0x000f62000c1e1900 */
[----:B------:R-:W-:-:S03]  /*2f00*/  FFMA R11, R11, R24, R10 ;  /* 0x000000180b0b7223 */ /* 0x000fc6000000000a */
[----:B------:R-:W5:Y:S04]  /*2f10*/  LDG.E R26, desc[UR6][R32.64+0x1400] ;  /* 0x00140006201a7981 */ /* 0x000f68000c1e1900 */
        /* <DEDUP_REMOVED lines=12> */
[----:B------:R-:W5:Y:S02]  /*2fe0*/  LDG.E R15, desc[UR6][R32.64+0x2800] ;  /* 0x00280006200f7981 */ /* 0x000f64000c1e1900 */
[----:B------:R-:W-:-:S02]  /*2ff0*/  FFMA R5, R5, R20, R4 ;  /* 0x0000001405057223 */ /* 0x000fc40000000004 */
[----:B------:R-:W5:Y:S02]  /*3000*/  LDG.E R20, desc[UR6][R32.64+0x3400] ;  /* 0x0034000620147981 */ /* 0x000f64000c1e1900 */
[----:B------:R-:W-:Y:S02]  /*3010*/  FFMA R6, R6, R27, R5 ;  /* 0x0000001b06067223 */ /* 0x000fe40000000005 */
[----:B------:R-:W5:Y:S02]  /*3020*/  LDG.E R27, desc[UR6][R32.64+0x3800] ;  /* 0x00380006201b7981 */ /* 0x000f64000c1e1900 */
[----:B------:R-:W-:Y:S02]  /*3030*/  FFMA R11, R7, R18, R6 ;  /* 0x00000012070b7223 */ /* 0x000fe40000000006 */
[----:B------:R-:W0:Y:S01]  /*3040*/  LDS.128 R4, [R3+0xb00] ;  /* 0x000b000003047984 */ /* 0x000e220000000c00 */
[----:B------:R-:W-:-:S03]  /*3050*/  IADD3 R35, PT, PT, R16, 0x3000, RZ ;  /* 0x0000300010237810 */ /* 0x000fc60007ffe0ff */
[----:B------:R-:W5:Y:S02]  /*3060*/  LDG.E R18, desc[UR6][R32.64+0x3c00] ;  /* 0x003c000620127981 */ /* 0x000f64000c1e1900 */
[----:B------:R-:W-:-:S05]  /*3070*/  IMAD.WIDE.U32 R34, R35, 0x4, R12 ;  /* 0x0000000423227825 */ /* 0x000fca00078e000c */
[----:B------:R-:W5:Y:S04]  /*3080*/  LDG.E R30, desc[UR6][R34.64+0x400] ;  /* 0x00040006221e7981 */ /* 0x000f68000c1e1900 */
[----:B------:R-:W5:Y:S01]  /*3090*/  LDG.E R29, desc[UR6][R34.64+0x2800] ;  /* 0x00280006221d7981 */ /* 0x000f62000c1e1900 */
[----:B0-----:R-:W-:-:S03]  /*30a0*/  FFMA R4, R4, R19, R11 ;  /* 0x0000001304047223 */ /* 0x001fc6000000000b */
[----:B------:R-:W5:Y:S01]  /*30b0*/  LDG.E R19, desc[UR6][R34.64] ;  /* 0x0000000622137981 */ /* 0x000f62000c1e1900 */
[----:B--2---:R-:W-:-:S04]  /*30c0*/  FFMA R5, R5, R8, R4 ;  /* 0x0000000805057223 */ /* 0x004fc80000000004 */
[----:B----4-:R-:W-:Y:S02]  /*30d0*/  FFMA R6, R6, R9, R5 ;  /* 0x0000000906067223 */ /* 0x010fe40000000005 */
[----:B------:R-:W5:Y:S02]  /*30e0*/  LDS.128 R8, [R3+0xb10] ;  /* 0x000b100003087984 */ /* 0x000f640000000c00 */
[----:B---3--:R-:W-:Y:S02]  /*30f0*/  FFMA R7, R7, R28, R6 ;  /* 0x0000001c07077223 */ /* 0x008fe40000000006 */
[----:B------:R-:W2:Y:S02]  /*3100*/  LDG.E R28, desc[UR6][R34.64+0xc00] ;  /* 0x000c0006221c7981 */ /* 0x000ea4000c1e1900 */
[----:B-----5:R-:W-:Y:S02]  /*3110*/  FFMA R8, R8, R21, R7 ;  /* 0x0000001508087223 */ /* 0x020fe40000000007 */
        /* <DEDUP_REMOVED lines=18> */
[----:B------:R-:W0:Y:S01]  /*3240*/  LDS.128 R8, [R3+0xb40] ;  /* 0x000b400003087984 */ /* 0x000e220000000c00 */
        /* <DEDUP_REMOVED lines=8> */
[----:B------:R-:W3:Y:S01]  /*32d0*/  LDS.128 R4, [R3+0xb50] ;  /* 0x000b500003047984 */ /* 0x000ee20000000c00 */
[----:B------:R-:W-:-:S05]  /*32e0*/  IADD3 R33, PT, PT, R16, 0x4000, RZ ;  /* 0x0000400010217810 */ /* 0x000fca0007ffe0ff */
[----:B------:R-:W-:-:S05]  /*32f0*/  IMAD.WIDE.U32 R32, R33, 0x4, R12 ;  /* 0x0000000421207825 */ /* 0x000fca00078e000c */
[----:B------:R-:W5:Y:S01]  /*3300*/  LDG.E R25, desc[UR6][R32.64] ;  /* 0x0000000620197981 */ /* 0x000f62000c1e1900 */
[----:B------:R-:W-:-:S03]  /*3310*/  FFMA R9, R9, R30, R8 ;  /* 0x0000001e09097223 */ /* 0x000fc60000000008 */
[----:B------:R-:W5:Y:S01]  /*3320*/  LDG.E R30, desc[UR6][R32.64+0x400] ;  /* 0x00040006201e7981 */ /* 0x000f62000c1e1900 */
[----:B----4-:R-:W-:-:S03]  /*3330*/  FFMA R10, R10, R23, R9 ;  /* 0x000000170a0a7223 */ /* 0x010fc60000000009 */
[----:B------:R-:W4:Y:S01]  /*3340*/  LDG.E R23, desc[UR6][R32.64+0x800] ;  /* 0x0008000620177981 */ /* 0x000f22000c1e1900 */
[----:B--2---:R-:W-:-:S03]  /*3350*/  FFMA R11, R11, R28, R10 ;  /* 0x0000001c0b0b7223 */ /* 0x004fc6000000000a */
[----:B------:R-:W2:Y:S01]  /*3360*/  LDG.E R28, desc[UR6][R32.64+0x3400] ;  /* 0x00340006201c7981 */ /* 0x000ea2000c1e1900 */
[----:B---3--:R-:W-:-:S03]  /*3370*/  FFMA R4, R4, R21, R11 ;  /* 0x0000001504047223 */ /* 0x008fc6000000000b */
[----:B------:R-:W0:Y:S01]  /*3380*/  LDS.128 R8, [R3+0xb60] ;  /* 0x000b600003087984 */ /* 0x000e220000000c00 */
[----:B-----5:R-:W-:-:S03]  /*3390*/  FFMA R5, R5, R26, R4 ;  /* 0x0000001a05057223 */ /* 0x020fc60000000004 */
[----:B------:R-:W3:Y:S04]  /*33a0*/  LDG.E R26, desc[UR6][R32.64+0x1400] ;  /* 0x00140006201a7981 */ /* 0x000ee8000c1e1900 */
[----:B------:R-:W5:Y:S01]  /*33b0*/  LDG.E R21, desc[UR6][R32.64+0x2000] ;  /* 0x0020000620157981 */ /* 0x000f62000c1e1900 */
[----:B------:R-:W-:-:S03]  /*33c0*/  FFMA R6, R6, R17, R5 ;  /* 0x0000001106067223 */ /* 0x000fc60000000005 */
[----:B------:R-:W2:Y:S01]  /*33d0*/  LDG.E R17, desc[UR6][R32.64+0x1000] ;  /* 0x0010000620117981 */ /* 0x000ea2000c1e1900 */
[----:B------:R-:W-:-:S03]  /*33e0*/  FFMA R7, R7, R14, R6 ;  /* 0x0000000e07077223 */ /* 0x000fc60000000006 */
[----:B------:R-:W3:Y:S01]  /*33f0*/  LDG.E R14, desc[UR6][R32.64+0xc00] ;  /* 0x000c0006200e7981 */ /* 0x000ee2000c1e1900 */
[----:B0-----:R-:W-:-:S03]  /*3400*/  FFMA R8, R8, R15, R7 ;  /* 0x0000000f08087223 */ /* 0x001fc60000000007 */
[----:B------:R-:W5:Y:S04]  /*3410*/  LDG.E R15, desc[UR6][R32.64+0x1800] ;  /* 0x00180006200f7981 */ /* 0x000f68000c1e1900 */
        /* <DEDUP_REMOVED lines=16> */
[----:B------:R-:W-:Y:S01]  /*3520*/  IADD3 R31, PT, PT, R16, 0x5000, RZ ;  /* 0x00005000101f7810 */ /* 0x000fe20007ffe0ff */
[----:B0-----:R-:W-:Y:S02]  /*3530*/  FFMA R4, R4, R25, R9 ;  /* 0x0000001904047223 */ /* 0x001fe40000000009 */
[----:B------:R-:W2:Y:S02]  /*3540*/  LDS.128 R8, [R3+0xb90] ;  /* 0x000b900003087984 */ /* 0x000ea40000000c00 */
[----:B------:R-:W-:Y:S01]  /*3550*/  FFMA R5, R5, R30, R4 ;  /* 0x0000001e05057223 */ /* 0x000fe20000000004 */
[----:B------:R-:W-:-:S05]  /*3560*/  IMAD.WIDE.U32 R30, R31, 0x4, R12 ;  /* 0x000000041f1e7825 */ /* 0x000fca00078e000c */
[----:B------:R-:W5:Y:S01]  /*3570*/  LDG.E R25, desc[UR6][R30.64] ;  /* 0x000000061e197981 */ /* 0x000f62000c1e1900 */
[----:B----4-:R-:W-:-:S03]  /*3580*/  FFMA R6, R6, R23, R5 ;  /* 0x0000001706067223 */ /* 0x010fc60000000005 */
[----:B------:R-:W4:Y:S01]  /*3590*/  LDG.E R23, desc[UR6][R30.64+0x1800] ;  /* 0x001800061e177981 */ /* 0x000f22000c1e1900 */
[----:B---3--:R-:W-:-:S03]  /*35a0*/  FFMA R7, R7, R14, R6 ;  /* 0x0000000e07077223 */ /* 0x008fc60000000006 */
[----:B------:R-:W3:Y:S01]  /*35b0*/  LDG.E R14, desc[UR6][R30.64+0x400] ;  /* 0x000400061e0e7981 */ /* 0x000ee2000c1e1900 */
[----:B--2---:R-:W-:-:S03]  /*35c0*/  FFMA R8, R8, R17, R7 ;  /* 0x0000001108087223 */ /* 0x004fc60000000007 */
[----:B------:R-:W2:Y:S01]  /*35d0*/  LDG.E R17, desc[UR6][R30.64+0x800] ;  /* 0x000800061e117981 */ /* 0x000ea2000c1e1900 */
[----:B------:R-:W-:-:S03]  /*35e0*/  FFMA R9, R9, R26, R8 ;  /* 0x0000001a09097223 */ /* 0x000fc60000000008 */
[----:B------:R-:W4:Y:S01]  /*35f0*/  LDG.E R26, desc[UR6][R30.64+0xc00] ;  /* 0x000c00061e1a7981 */ /* 0x000f22000c1e1900 */
[----:B-----5:R-:W-:-:S03]  /*3600*/  FFMA R10, R10, R15, R9 ;  /* 0x0000000f0a0a7223 */ /* 0x020fc60000000009 */
[----:B------:R-:W5:Y:S04]  /*3610*/  LDG.E R15, desc[UR6][R30.64+0x1000] ;  /* 0x001000061e0f7981 */ /* 0x000f68000c1e1900 */
[----:B------:R-:W0:Y:S01]  /*3620*/  LDS.128 R4, [R3+0xba0] ;  /* 0x000ba00003047984 */ /* 0x000e220000000c00 */
        /* <DEDUP_REMOVED lines=14> */
[----:B------:R-:W5:Y:S01]  /*3710*/  LDG.E R19, desc[UR6][R30.64+0x2800] ;  /* 0x002800061e137981 */ /* 0x000f62000c1e1900 */
[----:B------:R-:W-:-:S04]  /*3720*/  FFMA R5, R5, R28, R4 ;  /* 0x0000001c05057223 */ /* 0x000fc80000000004 */
[----:B------:R-:W-:-:S04]  /*3730*/  FFMA R6, R6, R27, R5 ;  /* 0x0000001b06067223 */ /* 0x000fc80000000005 */
[----:B------:R-:W-:Y:S02]  /*3740*/  FFMA R9, R7, R18, R6 ;  /* 0x0000001207097223 */ /* 0x000fe40000000006 */
[----:B------:R-:W0:Y:S01]  /*3750*/  LDS.128 R4, [R3+0xbc0] ;  /* 0x000bc00003047984 */ /* 0x000e220000000c00 */
[----:B------:R-:W-:-:S03]  /*3760*/  IADD3 R35, PT, PT, R16, 0x6000, RZ ;  /* 0x0000600010237810 */ /* 0x000fc60007ffe0ff */
[----:B------:R-:W5:Y:S01]  /*3770*/  LDG.E R18, desc[UR6][R30.64+0x3c00] ;  /* 0x003c00061e127981 */ /* 0x000f62000c1e1900 */
[----:B0-----:R-:W-:-:S03]  /*3780*/  FFMA R4, R4, R25, R9 ;  /* 0x0000001904047223 */ /* 0x001fc60000000009 */
[----:B------:R-:W5:Y:S01]  /*3790*/  LDG.E R9, desc[UR6][R30.64+0x3800] ;  /* 0x003800061e097981 */ /* 0x000f62000c1e1900 */
[----:B------:R-:W-:-:S05]  /*37a0*/  IMAD.WIDE.U32 R34, R35, 0x4, R12 ;  /* 0x0000000423227825 */ /* 0x000fca00078e000c */
[----:B------:R-:W5:Y:S04]  /*37b0*/  LDG.E R28, desc[UR6][R34.64+0xc00] ;  /* 0x000c0006221c7981 */ /* 0x000f68000c1e1900 */
[----:B------:R-:W5:Y:S01]  /*37c0*/  LDG.E R27, desc[UR6][R34.64+0x1800] ;  /* 0x00180006221b7981 */ /* 0x000f62000c1e1900 */
[----:B---3--:R-:W-:-:S03]  /*37d0*/  FFMA R5, R5, R14, R4 ;  /* 0x0000000e05057223 */ /* 0x008fc60000000004 */
[----:B------:R-:W3:Y:S01]  /*37e0*/  LDG.E R14, desc[UR6][R34.64+0x400] ;  /* 0x00040006220e7981 */ /* 0x000ee2000c1e1900 */
[----:B--2---:R-:W-:-:S03]  /*37f0*/  FFMA R6, R6, R17, R5 ;  /* 0x0000001106067223 */ /* 0x004fc60000000005 */
[----:B------:R-:W2:Y:S01]  /*3800*/  LDG.E R17, desc[UR6][R34.64] ;  /* 0x0000000622117981 */ /* 0x000ea2000c1e1900 */
[----:B----4-:R-:W-:-:S03]  /*3810*/  FFMA R25, R7, R26, R6 ;  /* 0x0000001a07197223 */ /* 0x010fc60000000006 */
        /* <DEDUP_REMOVED lines=18> */
[----:B------:R-:W0:Y:S02]  /*3940*/  LDS.128 R4, [R3+0xbf0] ;  /* 0x000bf00003047984 */ /* 0x000e240000000c00 */
[----:B0-----:R-:W-:Y:S02]  /*3950*/  FFMA R4, R4, R11, R19 ;  /* 0x0000000b04047223 */ /* 0x001fe40000000013 */
[----:B------:R-:W4:Y:S02]  /*3960*/  LDG.E R19, desc[UR6][R34.64+0x3000] ;  /* 0x0030000622137981 */ /* 0x000f24000c1e1900 */
[----:B------:R-:W-:-:S04]  /*3970*/  FFMA R5, R5, R8, R4 ;  /* 0x0000000805057223 */ /* 0x000fc80000000004 */
[----:B------:R-:W-:Y:S02]  /*3980*/  FFMA R6, R6, R9, R5 ;  /* 0x0000000906067223 */ /* 0x000fe40000000005 */
[----:B------:R-:W2:Y:S02]  /*3990*/  LDS.128 R8, [R3+0xc00] ;  /* 0x000c000003087984 */ /* 0x000ea40000000c00 */
[----:B------:R-:W-:Y:S02]  /*39a0*/  FFMA R7, R7, R18, R6 ;  /* 0x0000001207077223 */ /* 0x000fe40000000006 */
[----:B------:R-:W4:Y:S01]  /*39b0*/  LDG.E R18, desc[UR6][R34.64+0x3400] ;  /* 0x0034000622127981 */ /* 0x000f22000c1e1900 */
[----:B------:R-:W-:-:S05]  /*39c0*/  IADD3 R33, PT, PT, R16, 0x7000, RZ ;  /* 0x0000700010217810 */ /* 0x000fca0007ffe0ff */
[----:B------:R-:W-:-:S05]  /*39d0*/  IMAD.WIDE.U32 R32, R33, 0x4, R12 ;  /* 0x0000000421207825 */ /* 0x000fca00078e000c */
[----:B------:R-:W4:Y:S04]  /*39e0*/  LDG.E R30, desc[UR6][R32.64+0x400] ;  /* 0x00040006201e7981 */ /* 0x000f28000c1e1900 */
[----:B------:R-:W4:Y:S01]  /*39f0*/  LDG.E R29, desc[UR6][R32.64+0x800] ;  /* 0x00080006201d7981 */ /* 0x000f22000c1e1900 */
[----:B--2---:R-:W-:-:S03]  /*3a00*/  FFMA R8, R8, R17, R7 ;  /* 0x0000001108087223 */ /* 0x004fc60000000007 */
[----:B------:R-:W2:Y:S01]  /*3a10*/  LDG.E R17, desc[UR6][R34.64+0x3800] ;  /* 0x0038000622117981 */ /* 0x000ea2000c1e1900 */
[----:B---3--:R-:W-:-:S03]  /*3a20*/  FFMA R9, R9, R14, R8 ;  /* 0x0000000e09097223 */ /* 0x008fc60000000008 */
[----:B------:R-:W3:Y:S04]  /*3a30*/  LDG.E R14, desc[UR6][R34.64+0x3c00] ;  /* 0x003c0006220e7981 */ /* 0x000ee8000c1e1900 */
[----:B------:R-:W4:Y:S01]  /*3a40*/  LDS.128 R4, [R3+0xc10] ;  /* 0x000c100003047984 */ /* 0x000f220000000c00 */
[----:B-----5:R-:W-:-:S03]  /*3a50*/  FFMA R10, R10, R15, R9 ;  /* 0x0000000f0a0a7223 */ /* 0x020fc60000000009 */
[----:B------:R-:W5:Y:S01]  /*3a60*/  LDG.E R15, desc[UR6][R32.64] ;  /* 0x00000006200f7981 */ /* 0x000f62000c1e1900 */
[----:B------:R-:W-:-:S03]  /*3a70*/  FFMA R11, R11, R28, R10 ;  /* 0x0000001c0b0b7223 */ /* 0x000fc6000000000a */
[----:B------:R-:W5:Y:S01]  /*3a80*/  LDG.E R28, desc[UR6][R32.64+0xc00] ;  /* 0x000c0006201c7981 */ /* 0x000f62000c1e1900 */
[----:B----4-:R-:W-:-:S03]  /*3a90*/  FFMA R4, R4, R25, R11 ;  /* 0x0000001904047223 */ /* 0x010fc6000000000b */
[----:B------:R-:W0:Y:S04]  /*3aa0*/  LDS.128 R8, [R3+0xc20] ;  /* 0x000c200003087984 */ /* 0x000e280000000c00 */
[----:B------:R-:W4:Y:S01]  /*3ab0*/  LDG.E R25, desc[UR6][R32.64+0x1000] ;  /* 0x0010000620197981 */ /* 0x000f22000c1e1900 */
[----:B------:R-:W-:-:S03]  /*3ac0*/  FFMA R5, R5, R26, R4 ;  /* 0x0000001a05057223 */ /* 0x000fc60000000004 */
[----:B------:R-:W4:Y:S01]  /*3ad0*/  LDG.E R26, desc[UR6][R32.64+0x1400] ;  /* 0x00140006201a7981 */ /* 0x000f22000c1e1900 */
[----:B------:R-:W-:-:S03]  /*3ae0*/  FFMA R6, R6, R27, R5 ;  /* 0x0000001b06067223 */ /* 0x000fc60000000005 */
[----:B------:R-:W4:Y:S01]  /*3af0*/  LDG.E R27, desc[UR6][R32.64+0x1800] ;  /* 0x00180006201b7981 */ /* 0x000f22000c1e1900 */
[----:B------:R-:W-:-:S03]  /*3b00*/  FFMA R7, R7, R24, R6 ;  /* 0x0000001807077223 */ /* 0x000fc60000000006 */
[----:B------:R-:W4:Y:S01]  /*3b10*/  LDG.E R24, desc[UR6][R32.64+0x1c00] ;  /* 0x001c000620187981 */ /* 0x000f22000c1e1900 */
[----:B0-----:R-:W-:-:S03]  /*3b20*/  FFMA R8, R8, R23, R7 ;  /* 0x0000001708087223 */ /* 0x001fc60000000007 */
        /* <DEDUP_REMOVED lines=9> */
[----:B------:R-:W5:Y:S04]  /*3bc0*/  LDS.128 R8, [R3+0xc40] ;  /* 0x000c400003087984 */ /* 0x000f680000000c00 */
[----:B------:R-:W4:Y:S01]  /*3bd0*/  LDG.E R19, desc[UR6][R32.64+0x3000] ;  /* 0x0030000620137981 */ /* 0x000f22000c1e1900 */
[----:B------:R-:W-:-:S03]  /*3be0*/  FFMA R5, R5, R18, R4 ;  /* 0x0000001205057223 */ /* 0x000fc60000000004 */
[----:B------:R-:W4:Y:S01]  /*3bf0*/  LDG.E R18, desc[UR6][R32.64+0x3400] ;  /* 0x0034000620127981 */ /* 0x000f22000c1e1900 */
[----:B------:R-:W-:Y:S01]  /*3c00*/  IADD3 R31, PT, PT, R16, 0x8000, RZ ;  /* 0x00008000101f7810 */ /* 0x000fe20007ffe0ff */
[----:B--2---:R-:W-:-:S04]  /*3c10*/  FFMA R6, R6, R17, R5 ;  /* 0x0000001106067223 */ /* 0x004fc80000000005 */
[----:B---3--:R-:W-:Y:S02]  /*3c20*/  FFMA R7, R7, R14, R6 ;  /* 0x0000000e07077223 */ /* 0x008fe40000000006 */
[----:B------:R-:W2:Y:S02]  /*3c30*/  LDG.E R14, desc[UR6][R32.64+0x3c00] ;  /* 0x003c0006200e7981 */ /* 0x000ea4000c1e1900 */
[----:B-----5:R-:W-:Y:S02]  /*3c40*/  FFMA R8, R8, R15, R7 ;  /* 0x0000000f08087223 */ /* 0x020fe40000000007 */
[----:B------:R-:W3:Y:S02]  /*3c50*/  LDG.E R15, desc[UR6][R32.64+0x3800] ;  /* 0x00380006200f7981 */ /* 0x000ee4000c1e1900 */
[----:B------:R-:W-:Y:S01]  /*3c60*/  FFMA R9, R9, R30, R8 ;  /* 0x0000001e09097223 */ /* 0x000fe20000000008 */
[----:B------:R-:W-:Y:S01]  /*3c70*/  IMAD.WIDE.U32 R30, R31, 0x4, R12 ;  /* 0x000000041f1e7825 */ /* 0x000fe200078e000c */
[----:B------:R-:W4:Y:S04]  /*3c80*/  LDS.128 R4, [R3+0xc50] ;  /* 0x000c500003047984 */ /* 0x000f280000000c00 */
[----:B------:R-:W5:Y:S01]  /*3c90*/  LDG.E R17, desc[UR6][R30.64] ;  /* 0x000000061e117981 */ /* 0x000f62000c1e1900 */
[----:B------:R-:W-:-:S03]  /*3ca0*/  FFMA R10, R10, R29, R9 ;  /* 0x0000001d0a0a7223 */ /* 0x000fc60000000009 */
[----:B------:R-:W5:Y:S01]  /*3cb0*/  LDG.E R29, desc[UR6][R30.64+0x400] ;  /* 0x000400061e1d7981 */ /* 0x000f62000c1e1900 */
[----:B------:R-:W-:-:S03]  /*3cc0*/  FFMA R11, R11, R28, R10 ;  /* 0x0000001c0b0b7223 */ /* 0x000fc6000000000a */
[----:B------:R-:W5:Y:S01]  /*3cd0*/  LDG.E R28, desc[UR6][R30.64+0x1400] ;  /* 0x001400061e1c7981 */ /* 0x000f62000c1e1900 */
[----:B----4-:R-:W-:-:S03]  /*3ce0*/  FFMA R4, R4, R25, R11 ;  /* 0x0000001904047223 */ /* 0x010fc6000000000b */
[----:B------:R-:W0:Y:S01]  /*3cf0*/  LDS.128 R8, [R3+0xc60] ;  /* 0x000c600003087984 */ /* 0x000e220000000c00 */
[----:B------:R-:W-:-:S03]  /*3d00*/  FFMA R5, R5, R26, R4 ;  /* 0x0000001a05057223 */ /* 0x000fc60000000004 */
[----:B------:R-:W4:Y:S01]  /*3d10*/  LDG.E R26, desc[UR6][R30.64+0xc00] ;  /* 0x000c00061e1a7981 */ /* 0x000f22000c1e1900 */
[----:B------:R-:W-:-:S03]  /*3d20*/  FFMA R6, R6, R27, R5 ;  /* 0x0000001b06067223 */ /* 0x000fc60000000005 */
[----:B------:R-:W4:Y:S04]  /*3d30*/  LDG.E R27, desc[UR6][R30.64+0x800] ;  /* 0x000800061e1b7981 */ /* 0x000f28000c1e1900 */
[----:B------:R-:W4:Y:S01]  /*3d40*/  LDG.E R25, desc[UR6][R30.64+0x1000] ;  /* 0x001000061e197981 */ /* 0x000f22000c1e1900 */
[----:B------:R-:W-:-:S03]  /*3d50*/  FFMA R7, R7, R24, R6 ;  /* 0x0000001807077223 */ /* 0x000fc60000000006 */
[----:B------:R-:W4:Y:S01]  /*3d60*/  LDG.E R24, desc[UR6][R30.64+0x1c00] ;  /* 0x001c00061e187981 */ /* 0x000f22000c1e1900 */
[----:B0-----:R-:W-:-:S03]  /*3d70*/  FFMA R8, R8, R23, R7 ;  /* 0x0000001708087223 */ /* 0x001fc60000000007 */
[----:B------:R-:W0:Y:S01]  /*3d80*/  LDS.128 R4, [R3+0xc70] ;  /* 0x000c700003047984 */ /* 0x000e220000000c00 */
[----:B------:R-:W-:-:S03]  /*3d90*/  FFMA R9, R9, R22, R8 ;  /* 0x0000001609097223 */ /* 0x000fc60000000008 */
[----:B------:R-:W4:Y:S01]  /*3da0*/  LDG.E R23, desc[UR6][R30.64+0x2000] ;  /* 0x002000061e177981 */ /* 0x000f22000c1e1900 */
[----:B------:R-:W-:-:S03]  /*3db0*/  FFMA R10, R10, R21, R9 ;  /* 0x000000150a0a7223 */ /* 0x000fc60000000009 */
[----:B------:R-:W4:Y:S01]  /*3dc0*/  LDG.E R21, desc[UR6][R30.64+0x1800] ;  /* 0x001800061e157981 */ /* 0x000f22000c1e1900 */
[----:B------:R-:W-:-:S03]  /*3dd0*/  FFMA R11, R11, R20, R10 ;  /* 0x000000140b0b7223 */ /* 0x000fc6000000000a */
[----:B------:R-:W4:Y:S04]  /*3de0*/  LDG.E R20, desc[UR6][R30.64+0x2400] ;  /* 0x002400061e147981 */ /* 0x000f28000c1e1900 */
[----:B------:R-:W4:Y:S01]  /*3df0*/  LDG.E R22, desc[UR6][R30.64+0x2c00] ;  /* 0x002c00061e167981 */ /* 0x000f22000c1e1900 */
[----:B0-----:R-:W-:-:S03]  /*3e00*/  FFMA R4, R4, R19, R11 ;  /* 0x0000001304047223 */ /* 0x001fc6000000000b */
[----:B------:R-:W5:Y:S04]  /*3e10*/  LDS.128 R8, [R3+0xc80] ;  /* 0x000c800003087984 */ /* 0x000f680000000c00 */
[----:B------:R-:W4:Y:S01]  /*3e20*/  LDG.E R19, desc[UR6][R30.64+0x2800] ;  /* 0x002800061e137981 */ /* 0x000f22000c1e1900 */
[----:B------:R-:W-:-:S03]  /*3e30*/  FFMA R5, R5, R18, R4 ;  /* 0x0000001205057223 */ /* 0x000fc60000000004 */
[----:B------:R-:W4:Y:S01]  /*3e40*/  LDG.E R18, desc[UR6][R30.64+0x3c00] ;  /* 0x003c00061e127981 */ /* 0x000f22000c1e1900 */
[----:B---3--:R-:W-:-:S03]  /*3e50*/  FFMA R6, R6, R15, R5 ;  /* 0x0000000f06067223 */ /* 0x008fc60000000005 */
[----:B------:R-:W3:Y:S01]  /*3e60*/  LDG.E R15, desc[UR6][R30.64+0x3000] ;  /* 0x003000061e0f7981 */ /* 0x000ee2000c1e1900 */
[----:B--2---:R-:W-:-:S03]  /*3e70*/  FFMA R7, R7, R14, R6 ;  /* 0x0000000e07077223 */ /* 0x004fc60000000006 */
[----:B------:R-:W2:Y:S01]  /*3e80*/  LDG.E R14, desc[UR6][R30.64+0x3400] ;  /* 0x003400061e0e7981 */ /* 0x000ea2000c1e1900 */
[----:B-----5:R-:W-:-:S03]  /*3e90*/  FFMA R8, R8, R17, R7 ;  /* 0x0000001108087223 */ /* 0x020fc60000000007 */
[----:B------:R-:W5:Y:S04]  /*3ea0*/  LDG.E R17, desc[UR6][R30.64+0x3800] ;  /* 0x003800061e117981 */ /* 0x000f68000c1e1900 */
[----:B------:R-:W0:Y:S01]  /*3eb0*/  LDS.128 R4, [R3+0xc90] ;  /* 0x000c900003047984 */ /* 0x000e220000000c00 */
[----:B------:R-:W-:Y:S01]  /*3ec0*/  FFMA R9, R9, R29, R8 ;  /* 0x0000001d09097223 */ /* 0x000fe20000000008 */
[----:B------:R-:W-:-:S05]  /*3ed0*/  IADD3 R33, PT, PT, R16, 0x9000, RZ ;  /* 0x0000900010217810 */ /* 0x000fca0007ffe0ff */
[----:B------:R-:W-:-:S05]  /*3ee0*/  IMAD.WIDE.U32 R32, R33, 0x4, R12 ;  /* 0x0000000421207825 */ /* 0x000fca00078e000c */
[----:B------:R-:W5:Y:S04]  /*3ef0*/  LDG.E R13, desc[UR6][R32.64] ;  /* 0x00000006200d7981 */ /* 0x000f68000c1e1900 */
[----:B------:R-:W5:Y:S04]  /*3f00*/  LDG.E R12, desc[UR6][R32.64+0x1400] ;  /* 0x00140006200c7981 */ /* 0x000f68000c1e1900 */
[----:B------:R-:W5:Y:S04]  /*3f10*/  LDG.E R29, desc[UR6][R32.64+0x3800] ;  /* 0x00380006201d7981 */ /* 0x000f68000c1e1900 */
[----:B------:R-:W5:Y:S01]  /*3f20*/  LDG.E R34, desc[UR6][R32.64+0x3c00] ;  /* 0x003c000620227981 */ /* 0x000f62000c1e1900 */
[----:B----4-:R-:W-:-:S03]  /*3f30*/  FFMA R10, R10, R27, R9 ;  /* 0x0000001b0a0a7223 */ /* 0x010fc60000000009 */
[----:B------:R-:W4:Y:S01]  /*3f40*/  LDG.E R27, desc[UR6][R32.64+0x2800] ;  /* 0x00280006201b7981 */ /* 0x000f22000c1e1900 */
[----:B------:R-:W-:-:S03]  /*3f50*/  FFMA R11, R11, R26, R10 ;  /* 0x0000001a0b0b7223 */ /* 0x000fc6000000000a */
[----:B------:R-:W4:Y:S01]  /*3f60*/  LDG.E R26, desc[UR6][R32.64+0x400] ;  /* 0x00040006201a7981 */ /* 0x000f22000c1e1900 */
        /* <DEDUP_REMOVED lines=10> */
[----:B------:R-:W3:Y:S01]  /*4010*/  LDS.128 R4, [R3+0xcb0] ;  /* 0x000cb00003047984 */ /* 0x000ee20000000c00 */
[----:B------:R-:W-:-:S03]  /*4020*/  FFMA R9, R9, R20, R8 ;  /* 0x0000001409097223 */ /* 0x000fc60000000008 */
[----:B------:R-:W4:Y:S01]  /*4030*/  LDG.E R20, desc[UR6][R32.64+0x1c00] ;  /* 0x001c000620147981 */ /* 0x000f22000c1e1900 */
[----:B------:R-:W-:-:S03]  /*4040*/  FFMA R10, R10, R19, R9 ;  /* 0x000000130a0a7223 */ /* 0x000fc60000000009 */
[----:B------:R-:W4:Y:S01]  /*4050*/  LDG.E R19, desc[UR6][R32.64+0x1800] ;  /* 0x0018000620137981 */ /* 0x000f22000c1e1900 */
[----:B------:R-:W-:-:S03]  /*4060*/  FFMA R23, R11, R22, R10 ;  /* 0x000000160b177223 */ /* 0x000fc6000000000a */
[----:B------:R-:W4:Y:S04]  /*4070*/  LDG.E R22, desc[UR6][R32.64+0x2400] ;  /* 0x0024000620167981 */ /* 0x000f28000c1e1900 */
[----:B------:R-:W0:Y:S01]  /*4080*/  LDS.128 R8, [R3+0xcc0] ;  /* 0x000cc00003087984 */ /* 0x000e220000000c00 */
[----:B---3--:R-:W-:-:S03]  /*4090*/  FFMA R4, R4, R15, R23 ;  /* 0x0000000f04047223 */ /* 0x008fc60000000017 */
[----:B------:R-:W3:Y:S01]  /*40a0*/  LDG.E R23, desc[UR6][R32.64+0x2000] ;  /* 0x0020000620177981 */ /* 0x000ee2000c1e1900 */
[----:B--2---:R-:W-:-:S04]  /*40b0*/  FFMA R5, R5, R14, R4 ;  /* 0x0000000e05057223 */ /* 0x004fc80000000004 */
[----:B-----5:R-:W-:Y:S02]  /*40c0*/  FFMA R6, R6, R17, R5 ;  /* 0x0000001106067223 */ /* 0x020fe40000000005 */
[----:B------:R-:W1:Y:S01]  /*40d0*/  LDC.64 R4, c[0x0][0x3d0] ;  /* 0x0000f400ff047b82 */ /* 0x000e620000000a00 */
[----:B------:R-:W2:Y:S01]  /*40e0*/  LDG.E R17, desc[UR6][R32.64+0x3000] ;  /* 0x0030000620117981 */ /* 0x000ea2000c1e1900 */
[----:B------:R-:W-:-:S03]  /*40f0*/  FFMA R7, R7, R18, R6 ;  /* 0x0000001207077223 */ /* 0x000fc60000000006 */
[----:B------:R-:W5:Y:S01]  /*4100*/  LDG.E R18, desc[UR6][R32.64+0x2c00] ;  /* 0x002c000620127981 */ /* 0x000f62000c1e1900 */
[----:B-1----:R-:W-:-:S06]  /*4110*/  IMAD.WIDE.U32 R30, R16, 0x4, R4 ;  /* 0x00000004101e7825 */ /* 0x002fcc00078e0004 */
[----:B------:R-:W2:Y:S01]  /*4120*/  LDG.E R30, desc[UR6][R30.64] ;  /* 0x000000061e1e7981 */ /* 0x000ea2000c1e1900 */
[----:B0-----:R-:W-:-:S03]  /*4130*/  FFMA R8, R8, R13, R7 ;  /* 0x0000000d08087223 */ /* 0x001fc60000000007 */
[----:B------:R-:W0:Y:S01]  /*4140*/  LDS.128 R4, [R3+0xcd0] ;  /* 0x000cd00003047984 */ /* 0x000e220000000c00 */
[----:B----4-:R-:W-:-:S04]  /*4150*/  FFMA R9, R9, R26, R8 ;  /* 0x0000001a09097223 */ /* 0x010fc80000000008 */
[----:B------:R-:W-:-:S04]  /*4160*/  FFMA R10, R10, R25, R9 ;  /* 0x000000190a0a7223 */ /* 0x000fc80000000009 */
[----:B------:R-:W-:-:S04]  /*4170*/  FFMA R11, R11, R24, R10 ;  /* 0x000000180b0b7223 */ /* 0x000fc8000000000a */
[----:B0-----:R-:W-:Y:S02]  /*4180*/  FFMA R4, R4, R21, R11 ;  /* 0x0000001504047223 */ /* 0x001fe4000000000b */
[----:B------:R-:W3:Y:S02]  /*4190*/  LDS.128 R8, [R3+0xce0] ;  /* 0x000ce00003087984 */ /* 0x000ee40000000c00 */
[----:B------:R-:W-:Y:S02]  /*41a0*/  FFMA R5, R5, R12, R4 ;  /* 0x0000000c05057223 */ /* 0x000fe40000000004 */
[----:B------:R-:W2:Y:S02]  /*41b0*/  LDS.128 R12, [R3+0xcf0] ;  /* 0x000cf000030c7984 */ /* 0x000ea40000000c00 */
[----:B------:R-:W-:Y:S02]  /*41c0*/  FFMA R6, R6, R19, R5 ;  /* 0x0000001306067223 */ /* 0x000fe40000000005 */
[----:B------:R-:W0:Y:S02]  /*41d0*/  LDC.64 R4, c[0x0][0x408] ;  /* 0x00010200ff047b82 */ /* 0x000e240000000a00 */
[----:B------:R-:W-:Y:S01]  /*41e0*/  FFMA R7, R7, R20, R6 ;  /* 0x0000001407077223 */ /* 0x000fe20000000006 */
[C---:B------:R-:W-:Y:S01]  /*41f0*/  LEA R6, R16.reuse, R3, 0x2 ;  /* 0x0000000310067211 */ /* 0x040fe200078e10ff */
[----:B0-----:R-:W-:Y:S01]  /*4200*/  IMAD.WIDE.U32 R4, R16, 0x4, R4 ;  /* 0x0000000410047825 */ /* 0x001fe200078e0004 */
[----:B------:R-:W-:-:S04]  /*4210*/  IADD3 R16, PT, PT, R2, R16, RZ ;  /* 0x0000001002107210 */ /* 0x000fc80007ffe0ff */
[----:B------:R-:W-:Y:S01]  /*4220*/  ISETP.GE.U32.AND P0, PT, R16, 0x100, PT ;  /* 0x000001001000780c */ /* 0x000fe20003f06070 */
[----:B---3--:R-:W-:-:S04]  /*4230*/  FFMA R8, R8, R23, R7 ;  /* 0x0000001708087223 */ /* 0x008fc80000000007 */
[----:B------:R-:W-:-:S04]  /*4240*/  FFMA R9, R9, R22, R8 ;  /* 0x0000001609097223 */ /* 0x000fc80000000008 */
[----:B------:R-:W-:-:S04]  /*4250*/  FFMA R10, R10, R27, R9 ;  /* 0x0000001b0a0a7223 */ /* 0x000fc80000000009 */
[----:B-----5:R-:W-:-:S04]  /*4260*/  FFMA R11, R11, R18, R10 ;  /* 0x000000120b0b7223 */ /* 0x020fc8000000000a */
[----:B--2---:R-:W-:-:S04]  /*4270*/  FFMA R12, R12, R17, R11 ;  /* 0x000000110c0c7223 */ /* 0x004fc8000000000b */
[----:B------:R-:W-:-:S04]  /*4280*/  FFMA R13, R13, R28, R12 ;  /* 0x0000001c0d0d7223 */ /* 0x000fc8000000000c */
[----:B------:R-:W-:-:S04]  /*4290*/  FFMA R14, R14, R29, R13 ;  /* 0x0000001d0e0e7223 */ /* 0x000fc8000000000d */
[----:B------:R-:W-:-:S04]  /*42a0*/  FFMA R15, R15, R34, R14 ;  /* 0x000000220f0f7223 */ /* 0x000fc8000000000e */
[----:B------:R-:W-:-:S05]  /*42b0*/  FADD R15, R15, R30 ;  /* 0x0000001e0f0f7221 */ /* 0x000fca0000000000 */
[----:B------:R-:W-:-:S05]  /*42c0*/  FMNMX R15, RZ, R15, !PT ;  /* 0x0000000fff0f7209 */ /* 0x000fca0007800000 */
[----:B------:R0:W-:Y:S04]  /*42d0*/  STS [R6+0xd00], R15 ;  /* 0x000d000f06007388 */ /* 0x0001e80000000800 */
[----:B------:R0:W-:Y:S01]  /*42e0*/  STG.E desc[UR6][R4.64], R15 ;  /* 0x0000000f04007986 */ /* 0x0001e2000c101906 */
[----:B------:R-:W-:Y:S05]  /*42f0*/  @!P0 BRA `(.L_x_185) ;  /* 0xffffffe400dc8947 */ /* 0x000fea000383ffff */
.L_x_184:
[----:B------:R-:W-:Y:S05]  /*4300*/  BSYNC.RECONVERGENT B0 ;  /* 0x0000000000007941 */ /* 0x000fea0003800200 */
.L_x_183:
[----:B------:R-:W4:Y:S01]  /*4310*/  LDCU UR4, c[0x0][0x428] ;  /* 0x00008500ff0477ac */ /* 0x000f220008000800 */
[----:B------:R-:W-:Y:S01]  /*4320*/  BSSY.RECONVERGENT B0, `(.L_x_186) ;  /* 0x0000105000007945 */ /* 0x000fe20003800200 */
[----:B----4-:R-:W-:Y:S01]  /*4330*/  MOV R10, UR4 ;  /* 0x00000004000a7c02 */ /* 0x010fe20008000f00 */
[----:B------:R-:W-:Y:S03]  /*4340*/  BAR.SYNC.DEFER_BLOCKING 0x0 ;  /* 0x0000000000007b1d */ /* 0x000fe60000010000 */
[----:B------:R-:W-:-:S13]  /*4350*/  ISETP.GE.AND P0, PT, R0, R10, PT ;  /* 0x0000000a0000720c */ /* 0x000fda0003f06270 */
[----:B------:R-:W-:Y:S05]  /*4360*/  @P0 BRA `(.L_x_187) ;  /* 0x0000001000000947 */ /* 0x000fea0003800000 */
[----:B01----:R-:W0:Y:S01]  /*4370*/  S2R R4, SR_CgaCtaId ;  /* 0x0000000000047919 */ /* 0x003e220000008800 */
[----:B------:R-:W1:Y:S01]  /*4380*/  LDCU.64 UR4, c[0x0][0x3d8] ;  /* 0x00007b00ff0477ac */ /* 0x000e620008000a00 */
[----:B------:R-:W2:Y:S01]  /*4390*/  LDC R2, c[0x0][0x360] ;  /* 0x0000d800ff027b82 */ /* 0x000ea20000000800 */
[----:B------:R-:W-:Y:S02]  /*43a0*/  MOV R3, 0x400 ;  /* 0x0000040000037802 */ /* 0x000fe40000000f00 */
[----:B------:R-:W-:Y:S01]  /*43b0*/  MOV R17, R0 ;  /* 0x0000000000117202 */ /* 0x000fe20000000f00 */
[----:B-1----:R-:W-:-:S04]  /*43c0*/  UIADD3 UR4, UP0, UPT, UR4, 0x8000, URZ ;  /* 0x0000800004047890 */ /* 0x002fc8000ff1e0ff */
[----:B------:R-:W-:Y:S02]  /*43d0*/  UIADD3.X UR5, UPT, UPT, URZ, UR5, URZ, UP0, !UPT ;  /* 0x00000005ff057290 */ /* 0x000fe400087fe4ff */
[----:B------:R-:W-:-:S04]  /*43e0*/  MOV R18, UR4 ;  /* 0x0000000400127c02 */ /* 0x000fc80008000f00 */
[----:B------:R-:W-:Y:S02]  /*43f0*/  MOV R19, UR5 ;  /* 0x0000000500137c02 */ /* 0x000fe40008000f00 */
[----:B0-----:R-:W-:-:S07]  /*4400*/  LEA R3, R4, R3, 0x18 ;  /* 0x0000000304037211 */ /* 0x001fce00078ec0ff */
.L_x_189:
[----:B------:R-:W-:Y:S01]  /*4410*/  IMAD.WIDE R28, R17, 0x4, R18 ;  /* 0x00000004111c7825 */ /* 0x000fe200078e0212 */
[----:B---34-:R-:W0:Y:S04]  /*4420*/  LDS.128 R8, [R3+0xd00] ;  /* 0x000d000003087984 */ /* 0x018e280000000c00 */
        /* <DEDUP_REMOVED lines=16> */
[----:B0-----:R-:W-:-:S04]  /*4530*/  FFMA R8, R8, R7, RZ ;  /* 0x0000000708087223 */ /* 0x001fc800000000ff */
[----:B---3--:R-:W-:-:S04]  /*4540*/  FFMA R9, R9, R4, R8 ;  /* 0x0000000409097223 */ /* 0x008fc80000000008 */
[----:B----4-:R-:W-:Y:S02]  /*4550*/  FFMA R10, R10, R5, R9 ;  /* 0x000000050a0a7223 */ /* 0x010fe40000000009 */
[----:B------:R-:W2:Y:S02]  /*4560*/  LDS.128 R4, [R3+0xd10] ;  /* 0x000d100003047984 */ /* 0x000ea40000000c00 */
[----:B-----5:R-:W-:-:S04]  /*4570*/  FFMA R11, R11, R14, R10 ;  /* 0x0000000e0b0b7223 */ /* 0x020fc8000000000a */
[----:B--2---:R-:W-:Y:S02]  /*4580*/  FFMA R4, R4, R15, R11 ;  /* 0x0000000f04047223 */ /* 0x004fe4000000000b */
[----:B------:R-:W0:Y:S02]  /*4590*/  LDS.128 R8, [R3+0xd20] ;  /* 0x000d200003087984 */ /* 0x000e240000000c00 */
[----:B------:R-:W-:-:S04]  /*45a0*/  FFMA R5, R5, R12, R4 ;  /* 0x0000000c05057223 */ /* 0x000fc80000000004 */
[----:B------:R-:W-:Y:S02]  /*45b0*/  FFMA R6, R6, R13, R5 ;  /* 0x0000000d06067223 */ /* 0x000fe40000000005 */
[----:B------:R-:W1:Y:S02]  /*45c0*/  LDS.128 R12, [R3+0xd30] ;  /* 0x000d3000030c7984 */ /* 0x000e640000000c00 */
        /* <DEDUP_REMOVED lines=10> */
[----:B------:R-:W-:Y:S01]  /*4670*/  HFMA2 R14, -RZ, RZ, 0, 0.0003204345703125 ;  /* 0x00000d40ff0e7431 */ /* 0x000fe200000001ff */
[----:B------:R-:W-:-:S07]  /*4680*/  IADD3 R13, PT, PT, R17, 0x4000, RZ ;  /* 0x00004000110d7810 */ /* 0x000fce0007ffe0ff */
.L_x_188:
[C---:B------:R-:W-:Y:S01]  /*4690*/  IMAD.WIDE R32, R13.reuse, 0x4, R18 ;  /* 0x000000040d207825 */ /* 0x040fe200078e0212 */
[----:B------:R-:W0:Y:S04]  /*46a0*/  LDS.128 R8, [R12+-0x30] ;  /* 0xffffd0000c087984 */ /* 0x000e280000000c00 */
[----:B------:R-:W0:Y:S04]  /*46b0*/  LDG.E R4, desc[UR6][R32.64+-0x8000] ;  /* 0xff80000620047981 */ /* 0x000e28000c1e1900 */
        /* <DEDUP_REMOVED lines=12> */
[----:B------:R-:W-:-:S03]  /*4780*/  IADD3 R31, PT, PT, R13, 0x4000, RZ ;  /* 0x000040000d1f7810 */ /* 0x000fc60007ffe0ff */
[----:B------:R-:W5:Y:S04]  /*4790*/  LDG.E R26, desc[UR6][R32.64+0x5000] ;  /* 0x00500006201a7981 */ /* 0x000f68000c1e1900 */
[----:B------:R-:W5:Y:S01]  /*47a0*/  LDG.E R25, desc[UR6][R32.64+0x6000] ;  /* 0x0060000620197981 */ /* 0x000f62000c1e1900 */
[----:B------:R-:W-:-:S04]  /*47b0*/  IMAD.WIDE R30, R31, 0x4, R18 ;  /* 0x000000041f1e7825 */ /* 0x000fc800078e0212 */
[----:B0-----:R-:W-:-:S04]  /*47c0*/  FFMA R4, R8, R4, R7 ;  /* 0x0000000408047223 */ /* 0x001fc80000000007 */
[----:B--2---:R-:W-:-:S04]  /*47d0*/  FFMA R9, R9, R6, R4 ;  /* 0x0000000609097223 */ /* 0x004fc80000000004 */
[----:B---3--:R-:W-:Y:S02]  /*47e0*/  FFMA R10, R10, R5, R9 ;  /* 0x000000050a0a7223 */ /* 0x008fe40000000009 */
[----:B------:R-:W5:Y:S02]  /*47f0*/  LDS.128 R4, [R12+-0x20] ;  /* 0xffffe0000c047984 */ /* 0x000f640000000c00 */
[----:B----4-:R-:W-:Y:S02]  /*4800*/  FFMA R11, R11, R24, R10 ;  /* 0x000000180b0b7223 */ /* 0x010fe4000000000a */
[----:B------:R0:W2:Y:S02]  /*4810*/  LDG.E R24, desc[UR6][R32.64+0x7000] ;  /* 0x0070000620187981 */ /* 0x0000a4000c1e1900 */
[----:B-----5:R-:W-:Y:S02]  /*4820*/  FFMA R4, R4, R23, R11 ;  /* 0x0000001704047223 */ /* 0x020fe4000000000b */
[----:B------:R-:W3:Y:S02]  /*4830*/  LDG.E R23, desc[UR6][R30.64+-0x8000] ;  /* 0xff8000061e177981 */ /* 0x000ee4000c1e1900 */
[----:B------:R-:W-:-:S02]  /*4840*/  FFMA R5, R5, R22, R4 ;  /* 0x0000001605057223 */ /* 0x000fc40000000004 */
[----:B------:R-:W4:Y:S02]  /*4850*/  LDG.E R22, desc[UR6][R30.64+-0x7000] ;  /* 0xff9000061e167981 */ /* 0x000f24000c1e1900 */
[----:B------:R-:W-:Y:S02]  /*4860*/  FFMA R6, R6, R21, R5 ;  /* 0x0000001506067223 */ /* 0x000fe40000000005 */
[----:B------:R-:W5:Y:S04]  /*4870*/  LDG.E R21, desc[UR6][R30.64+-0x6000] ;  /* 0xffa000061e157981 */ /* 0x000f68000c1e1900 */
[----:B------:R-:W1:Y:S01]  /*4880*/  LDS.128 R8, [R12+-0x10] ;  /* 0xfffff0000c087984 */ /* 0x000e620000000c00 */
[----:B------:R-:W-:-:S03]  /*4890*/  FFMA R7, R7, R16, R6 ;  /* 0x0000001007077223 */ /* 0x000fc60000000006 */
        /* <DEDUP_REMOVED lines=8> */
[----:B------:R-:W1:Y:S04]  /*4920*/  LDS.128 R8, [R12] ;  /* 0x000000000c087984 */ /* 0x000e680000000c00 */
[----:B------:R-:W5:Y:S01]  /*4930*/  LDG.E R28, desc[UR6][R30.64+-0x1000] ;  /* 0xfff000061e1c7981 */ /* 0x000f62000c1e1900 */
[----:B-1----:R-:W-:-:S03]  /*4940*/  FFMA R8, R8, R27, R5 ;  /* 0x0000001b08087223 */ /* 0x002fc60000000005 */
[----:B------:R-:W3:Y:S04]  /*4950*/  LDS.128 R4, [R12+0x10] ;  /* 0x000010000c047984 */ /* 0x000ee80000000c00 */
[----:B------:R-:W5:Y:S01]  /*4960*/  LDG.E R27, desc[UR6][R30.64] ;  /* 0x000000061e1b7981 */ /* 0x000f62000c1e1900 */
[----:B------:R-:W-:-:S03]  /*4970*/  FFMA R9, R9, R26, R8 ;  /* 0x0000001a09097223 */ /* 0x000fc60000000008 */
[----:B------:R-:W5:Y:S01]  /*4980*/  LDG.E R26, desc[UR6][R30.64+0x1000] ;  /* 0x001000061e1a7981 */ /* 0x000f62000c1e1900 */
[----:B------:R-:W-:-:S03]  /*4990*/  FFMA R10, R10, R25, R9 ;  /* 0x000000190a0a7223 */ /* 0x000fc60000000009 */
[----:B------:R-:W5:Y:S01]  /*49a0*/  LDG.E R25, desc[UR6][R30.64+0x2000] ;  /* 0x002000061e197981 */ /* 0x000f62000c1e1900 */
[----:B0-----:R-:W-:-:S05]  /*49b0*/  IADD3 R33, PT, PT, R13, 0x8000, RZ ;  /* 0x000080000d217810 */ /* 0x001fca0007ffe0ff */
[----:B------:R-:W-:-:S04]  /*49c0*/  IMAD.WIDE R32, R33, 0x4, R18 ;  /* 0x0000000421207825 */ /* 0x000fc800078e0212 */
[----:B--2---:R-:W-:Y:S02]  /*49d0*/  FFMA R11, R11, R24, R10 ;  /* 0x000000180b0b7223 */ /* 0x004fe4000000000a */
[----:B------:R-:W2:Y:S02]  /*49e0*/  LDG.E R24, desc[UR6][R30.64+0x3000] ;  /* 0x003000061e187981 */ /* 0x000ea4000c1e1900 */
[----:B---3--:R-:W-:Y:S02]  /*49f0*/  FFMA R4, R4, R23, R11 ;  /* 0x0000001704047223 */ /* 0x008fe4000000000b */
[----:B------:R-:W0:Y:S02]  /*4a00*/  LDS.128 R8, [R12+0x20] ;  /* 0x000020000c087984 */ /* 0x000e240000000c00 */
[----:B----4-:R-:W-:Y:S02]  /*4a10*/  FFMA R5, R5, R22, R4 ;  /* 0x0000001605057223 */ /* 0x010fe40000000004 */
[----:B------:R-:W3:Y:S02]  /*4a20*/  LDG.E R22, desc[UR6][R30.64+0x5000] ;  /* 0x005000061e167981 */ /* 0x000ee4000c1e1900 */
[----:B-----5:R-:W-:-:S02]  /*4a30*/  FFMA R6, R6, R21, R5 ;  /* 0x0000001506067223 */ /* 0x020fc40000000005 */
[----:B------:R-:W4:Y:S04]  /*4a40*/  LDG.E R21, desc[UR6][R30.64+0x4000] ;  /* 0x004000061e157981 */ /* 0x000f28000c1e1900 */
        /* <DEDUP_REMOVED lines=19> */
[----:B--2---:R-:W-:-:S03]  /*4b80*/  FFMA R11, R11, R24, R10 ;  /* 0x000000180b0b7223 */ /* 0x004fc6000000000a */
[----:B------:R-:W2:Y:S01]  /*4b90*/  LDG.E R24, desc[UR6][R32.64+-0x1000] ;  /* 0xfff0000620187981 */ /* 0x000ea2000c1e1900 */
[----:B----4-:R-:W-:-:S03]  /*4ba0*/  FFMA R4, R4, R21, R11 ;  /* 0x0000001504047223 */ /* 0x010fc6000000000b */
[----:B------:R-:W4:Y:S01]  /*4bb0*/  LDG.E R21, desc[UR6][R32.64+-0x2000] ;  /* 0xffe0000620157981 */ /* 0x000f22000c1e1900 */
[----:B---3--:R-:W-:-:S03]  /*4bc0*/  FFMA R5, R5, R22, R4 ;  /* 0x0000001605057223 */ /* 0x008fc60000000004 */
[----:B------:R-:W3:Y:S01]  /*4bd0*/  LDG.E R22, desc[UR6][R32.64+0x1000] ;  /* 0x0010000620167981 */ /* 0x000ee2000c1e1900 */
[----:B-----5:R-:W-:-:S03]  /*4be0*/  FFMA R6, R6, R23, R5 ;  /* 0x0000001706067223 */ /* 0x020fc60000000005 */
[----:B------:R-:W0:Y:S04]  /*4bf0*/  LDS.128 R8, [R12+0x50] ;  /* 0x000050000c087984 */ /* 0x000e280000000c00 */
        /* <DEDUP_REMOVED lines=12> */
[----:B------:R-:W-:-:S05]  /*4cc0*/  IADD3 R31, PT, PT, R13, 0xc000, RZ ;  /* 0x0000c0000d1f7810 */ /* 0x000fca0007ffe0ff */
[----:B------:R-:W-:-:S04]  /*4cd0*/  IMAD.WIDE R30, R31, 0x4, R18 ;  /* 0x000000041f1e7825 */ /* 0x000fc800078e0212 */
[----:B0-----:R-:W-:Y:S02]  /*4ce0*/  FFMA R8, R8, R27, R5 ;  /* 0x0000001b08087223 */ /* 0x001fe40000000005 */
[----:B------:R-:W0:Y:S02]  /*4cf0*/  LDS.128 R4, [R12+0x70] ;  /* 0x000070000c047984 */ /* 0x000e240000000c00 */
[----:B------:R-:W-:Y:S02]  /*4d00*/  FFMA R9, R9, R26, R8 ;  /* 0x0000001a09097223 */ /* 0x000fe40000000008 */
[----:B------:R-:W5:Y:S04]  /*4d10*/  LDG.E R27, desc[UR6][R30.64+-0x6000] ;  /* 0xffa000061e1b7981 */ /* 0x000f68000c1e1900 */
[----:B------:R-:W5:Y:S01]  /*4d20*/  LDG.E R26, desc[UR6][R30.64+-0x3000] ;  /* 0xffd000061e1a7981 */ /* 0x000f62000c1e1900 */
[----:B----4-:R-:W-:-:S03]  /*4d30*/  FFMA R10, R10, R21, R9 ;  /* 0x000000150a0a7223 */ /* 0x010fc60000000009 */
[----:B------:R-:W4:Y:S01]  /*4d40*/  LDG.E R21, desc[UR6][R30.64+-0x8000] ;  /* 0xff8000061e157981 */ /* 0x000f22000c1e1900 */
[----:B--2---:R-:W-:-:S03]  /*4d50*/  FFMA R11, R11, R24, R10 ;  /* 0x000000180b0b7223 */ /* 0x004fc6000000000a */
[----:B------:R-:W2:Y:S01]  /*4d60*/  LDG.E R24, desc[UR6][R30.64+-0x7000] ;  /* 0xff9000061e187981 */ /* 0x000ea2000c1e1900 */
[----:B0-----:R-:W-:-:S03]  /*4d70*/  FFMA R4, R4, R25, R11 ;  /* 0x0000001904047223 */ /* 0x001fc6000000000b */
[----:B------:R-:W0:Y:S01]  /*4d80*/  LDS.128 R8, [R12+0x80] ;  /* 0x000080000c087984 */ /* 0x000e220000000c00 */
[----:B---3--:R-:W-:-:S03]  /*4d90*/  FFMA R5, R5, R22, R4 ;  /* 0x0000001605057223 */ /* 0x008fc60000000004 */
[----:B------:R-:W3:Y:S01]  /*4da0*/  LDG.E R22, desc[UR6][R30.64+-0x5000] ;  /* 0xffb000061e167981 */ /* 0x000ee2000c1e1900 */
[----:B-----5:R-:W-:-:S03]  /*4db0*/  FFMA R6, R6, R23, R5 ;  /* 0x0000001706067223 */ /* 0x020fc60000000005 */
[----:B------:R-:W5:Y:S04]  /*4dc0*/  LDG.E R23, desc[UR6][R30.64+-0x4000] ;  /* 0xffc000061e177981 */ /* 0x000f68000c1e1900 */
[----:B------:R-:W5:Y:S01]  /*4dd0*/  LDG.E R25, desc[UR6][R30.64+-0x2000] ;  /* 0xffe000061e197981 */ /* 0x000f62000c1e1900 */
[----:B------:R-:W-:-:S03]  /*4de0*/  FFMA R7, R7, R16, R6 ;  /* 0x0000001007077223 */ /* 0x000fc60000000006 */
[----:B------:R-:W5:Y:S01]  /*4df0*/  LDG.E R16, desc[UR6][R30.64+-0x1000] ;  /* 0xfff000061e107981 */ /* 0x000f62000c1e1900 */
[----:B0-----:R-:W-:-:S03]  /*4e00*/  FFMA R8, R8, R15, R7 ;  /* 0x0000000f08087223 */ /* 0x001fc60000000007 */
[----:B------:R-:W5:Y:S01]  /*4e10*/  LDG.E R15, desc[UR6][R30.64] ;  /* 0x000000061e0f7981 */ /* 0x000f62000c1e1900 */
[----:B------:R-:W-:-:S03]  /*4e20*/  FFMA R9, R9, R20, R8 ;  /* 0x0000001409097223 */ /* 0x000fc60000000008 */
[----:B------:R-:W5:Y:S01]  /*4e30*/  LDG.E R20, desc[UR6][R30.64+0x1000] ;  /* 0x001000061e147981 */ /* 0x000f62000c1e1900 */
[----:B------:R-:W-:-:S04]  /*4e40*/  FFMA R10, R10, R29, R9 ;  /* 0x0000001d0a0a7223 */ /* 0x000fc80000000009 */
[----:B------:R-:W-:Y:S02]  /*4e50*/  FFMA R5, R11, R28, R10 ;  /* 0x0000001c0b057223 */ /* 0x000fe4000000000a */
[----:B------:R-:W4:Y:S01]  /*4e60*/  LDS.128 R8, [R12+0x90] ;  /* 0x000090000c087984 */ /* 0x000f220000000c00 */
[----:B------:R-:W-:-:S05]  /*4e70*/  IADD3 R33, PT, PT, R13, 0x10000, RZ ;  /* 0x000100000d217810 */ /* 0x000fca0007ffe0ff */
[----:B------:R-:W-:-:S05]  /*4e80*/  IMAD.WIDE R32, R33, 0x4, R18 ;  /* 0x0000000421207825 */ /* 0x000fca00078e0212 */
[----:B------:R-:W5:Y:S04]  /*4e90*/  LDG.E R29, desc[UR6][R32.64+-0x8000] ;  /* 0xff800006201d7981 */ /* 0x000f68000c1e1900 */
[----:B------:R-:W5:Y:S01]  /*4ea0*/  LDG.E R28, desc[UR6][R32.64+-0x7000] ;  /* 0xff900006201c7981 */ /* 0x000f62000c1e1900 */
[----:B----4-:R-:W-:-:S03]  /*4eb0*/  FFMA R8, R8, R21, R5 ;  /* 0x0000001508087223 */ /* 0x010fc60000000005 */
[----:B------:R-:W5:Y:S04]  /*4ec0*/  LDS.128 R4, [R12+0xa0] ;  /* 0x0000a0000c047984 */ /* 0x000f680000000c00 */
[----:B------:R-:W4:Y:S01]  /*4ed0*/  LDG.E R21, desc[UR6][R30.64+0x2000] ;  /* 0x002000061e157981 */ /* 0x000f22000c1e1900 */
[----:B--2---:R-:W-:-:S03]  /*4ee0*/  FFMA R9, R9, R24, R8 ;  /* 0x0000001809097223 */ /* 0x004fc60000000008 */
[----:B------:R-:W2:Y:S01]  /*4ef0*/  LDG.E R24, desc[UR6][R30.64+0x3000] ;  /* 0x003000061e187981 */ /* 0x000ea2000c1e1900 */
[----:B------:R-:W-:-:S03]  /*4f00*/  FFMA R10, R10, R27, R9 ;  /* 0x0000001b0a0a7223 */ /* 0x000fc60000000009 */
[----:B------:R-:W2:Y:S01]  /*4f10*/  LDG.E R27, desc[UR6][R30.64+0x4000] ;  /* 0x004000061e1b7981 */ /* 0x000ea2000c1e1900 */
[----:B---3--:R-:W-:-:S03]  /*4f20*/  FFMA R11, R11, R22, R10 ;  /* 0x000000160b0b7223 */ /* 0x008fc6000000000a */
[----:B------:R-:W3:Y:S01]  /*4f30*/  LDG.E R22, desc[UR6][R30.64+0x5000] ;  /* 0x005000061e167981 */ /* 0x000ee2000c1e1900 */
[----:B-----5:R-:W-:-:S03]  /*4f40*/  FFMA R4, R4, R23, R11 ;  /* 0x0000001704047223 */ /* 0x020fc6000000000b */
        /* <DEDUP_REMOVED lines=10> */
[----:B------:R-:W0:Y:S01]  /*4ff0*/  LDS.128 R4, [R12+0xc0] ;  /* 0x0000c0000c047984 */ /* 0x000e220000000c00 */
[----:B------:R-:W-:-:S03]  /*5000*/  FFMA R9, R9, R20, R8 ;  /* 0x0000001409097223 */ /* 0x000fc60000000008 */
[----:B------:R-:W5:Y:S01]  /*5010*/  LDG.E R20, desc[UR6][R32.64+-0x3000] ;  /* 0xffd0000620147981 */ /* 0x000f62000c1e1900 */
[----:B----4-:R-:W-:-:S03]  /*5020*/  FFMA R10, R10, R21, R9 ;  /* 0x000000150a0a7223 */ /* 0x010fc60000000009 */
[----:B------:R-:W4:Y:S01]  /*5030*/  LDG.E R21, desc[UR6][R32.64] ;  /* 0x0000000620157981 */ /* 0x000f22000c1e1900 */
[----:B--2---:R-:W-:-:S03]  /*5040*/  FFMA R11, R11, R24, R10 ;  /* 0x000000180b0b7223 */ /* 0x004fc6000000000a */
[----:B------:R-:W2:Y:S01]  /*5050*/  LDG.E R24, desc[UR6][R32.64+0x1000] ;  /* 0x0010000620187981 */ /* 0x000ea2000c1e1900 */
[----:B0-----:R-:W-:-:S03]  /*5060*/  FFMA R4, R4, R27, R11 ;  /* 0x0000001b04047223 */ /* 0x001fc6000000000b */
[----:B------:R-:W0:Y:S04]  /*5070*/  LDS.128 R8, [R12+0xd0] ;  /* 0x0000d0000c087984 */ /* 0x000e280000000c00 */
[----:B------:R-:W4:Y:S01]  /*5080*/  LDG.E R27, desc[UR6][R32.64+-0x2000] ;  /* 0xffe00006201b7981 */ /* 0x000f22000c1e1900 */
[----:B---3--:R-:W-:-:S03]  /*5090*/  FFMA R5, R5, R22, R4 ;  /* 0x0000001605057223 */ /* 0x008fc60000000004 */
[----:B------:R-:W3:Y:S01]  /*50a0*/  LDG.E R22, desc[UR6][R32.64+-0x1000] ;  /* 0xfff0000620167981 */ /* 0x000ee2000c1e1900 */
[----:B-----5:R-:W-:-:S03]  /*50b0*/  FFMA R6, R6, R23, R5 ;  /* 0x0000001706067223 */ /* 0x020fc60000000005 */
[----:B------:R-:W5:Y:S01]  /*50c0*/  LDG.E R23, desc[UR6][R32.64+0x4000] ;  /* 0x0040000620177981 */ /* 0x000f62000c1e1900 */
[----:B------:R-:W-:-:S03]  /*50d0*/  FFMA R7, R7, R26, R6 ;  /* 0x0000001a07077223 */ /* 0x000fc60000000006 */
        /* <DEDUP_REMOVED lines=12> */
[----:B------:R-:W-:Y:S01]  /*51a0*/  FFMA R5, R5, R20, R4 ;  /* 0x0000001405057223 */ /* 0x000fe20000000004 */
[----:B------:R-:W-:-:S04]  /*51b0*/  IADD3 R14, PT, PT, R14, 0x140, RZ ;  /* 0x000001400e0e7810 */ /* 0x000fc80007ffe0ff */
[----:B------:R-:W-:Y:S02]  /*51c0*/  ISETP.NE.AND P0, PT, R14, 0x1100, PT ;  /* 0x000011000e00780c */ /* 0x000fe40003f05270 */
[----:B------:R-:W-:Y:S01]  /*51d0*/  IADD3 R13, PT, PT, R13, 0x14000, RZ ;  /* 0x000140000d0d7810 */ /* 0x000fe20007ffe0ff */
[----:B----4-:R-:W-:-:S04]  /*51e0*/  FFMA R6, R6, R27, R5 ;  /* 0x0000001b06067223 */ /* 0x010fc80000000005 */
[----:B---3--:R-:W-:-:S04]  /*51f0*/  FFMA R7, R7, R22, R6 ;  /* 0x0000001607077223 */ /* 0x008fc80000000006 */
[----:B0-----:R-:W-:Y:S02]  /*5200*/  FFMA R8, R8, R21, R7 ;  /* 0x0000001508087223 */ /* 0x001fe40000000007 */
[----:B------:R0:W1:Y:S02]  /*5210*/  LDS.128 R4, [R12+0x100] ;  /* 0x000100000c047984 */ /* 0x0000640000000c00 */
[----:B--2---:R-:W-:Y:S01]  /*5220*/  FFMA R9, R9, R24, R8 ;  /* 0x0000001809097223 */ /* 0x004fe20000000008 */
[----:B0-----:R-:W-:-:S03]  /*5230*/  IADD3 R12, PT, PT, R12, 0x140, RZ ;  /* 0x000001400c0c7810 */ /* 0x001fc60007ffe0ff */
[----:B-----5:R-:W-:-:S04]  /*5240*/  FFMA R10, R10, R15, R9 ;  /* 0x0000000f0a0a7223 */ /* 0x020fc80000000009 */
[----:B------:R-:W-:-:S04]  /*5250*/  FFMA R11, R11, R26, R10 ;  /* 0x0000001a0b0b7223 */ /* 0x000fc8000000000a */
[----:B-1----:R-:W-:-:S04]  /*5260*/  FFMA R4, R4, R23, R11 ;  /* 0x0000001704047223 */ /* 0x002fc8000000000b */
[----:B------:R-:W-:-:S04]  /*5270*/  FFMA R5, R5, R16, R4 ;  /* 0x0000001005057223 */ /* 0x000fc80000000004 */
[----:B------:R-:W-:-:S04]  /*5280*/  FFMA R6, R6, R25, R5 ;  /* 0x0000001906067223 */ /* 0x000fc80000000005 */
[----:B------:R-:W-:Y:S01]  /*5290*/  FFMA R7, R7, R28, R6 ;  /* 0x0000001c07077223 */ /* 0x000fe20000000006 */
[----:B------:R-:W-:Y:S06]  /*52a0*/  @P0 BRA `(.L_x_188) ;  /* 0xfffffff000f80947 */ /* 0x000fec000383ffff */
[----:B------:R-:W0:Y:S01]  /*52b0*/  LDC.64 R4, c[0x0][0x3e0] ;  /* 0x0000f800ff047b82 */ /* 0x000e220000000a00 */
[----:B------:R-:W1:Y:S07]  /*52c0*/  LDCU UR4, c[0x0][0x428] ;  /* 0x00008500ff0477ac */ /* 0x000e6e0008000800 */
[----:B------:R-:W2:Y:S01]  /*52d0*/  LDC.64 R8, c[0x0][0x410] ;  /* 0x00010400ff087b82 */ /* 0x000ea20000000a00 */
[----:B0-----:R-:W-:-:S06]  /*52e0*/  IMAD.WIDE R4, R17, 0x4, R4 ;  /* 0x0000000411047825 */ /* 0x001fcc00078e0204 */
[----:B------:R-:W3:Y:S01]  /*52f0*/  LDG.E R4, desc[UR6][R4.64] ;  /* 0x0000000604047981 */ /* 0x000ee2000c1e1900 */
[----:B-1----:R-:W-:Y:S01]  /*5300*/  MOV R10, UR4 ;  /* 0x00000004000a7c02 */ /* 0x002fe20008000f00 */
[----:B--2---:R-:W-:Y:S01]  /*5310*/  IMAD.WIDE R8, R17, 0x4, R8 ;  /* 0x0000000411087825 */ /* 0x004fe200078e0208 */
[----:B------:R-:W-:-:S04]  /*5320*/  IADD3 R17, PT, PT, R2, R17, RZ ;  /* 0x0000001102117210 */ /* 0x000fc80007ffe0ff */
[----:B------:R-:W-:Y:S01]  /*5330*/  ISETP.GE.AND P0, PT, R17, R10, PT ;  /* 0x0000000a1100720c */ /* 0x000fe20003f06270 */
[----:B---3--:R-:W-:-:S05]  /*5340*/  FADD R7, R7, R4 ;  /* 0x0000000407077221 */ /* 0x008fca0000000000 */
[----:B------:R4:W-:Y:S07]  /*5350*/  STG.E desc[UR6][R8.64], R7 ;  /* 0x0000000708007986 */ /* 0x0009ee000c101906 */
[----:B------:R-:W-:Y:S05]  /*5360*/  @!P0 BRA `(.L_x_189) ;  /* 0xfffffff000288947 */ /* 0x000fea000383ffff */
.L_x_187:
[----:B------:R-:W-:Y:S05]  /*5370*/  BSYNC.RECONVERGENT B0 ;  /* 0x0000000000007941 */ /* 0x000fea0003800200 */
.L_x_186:
[----:B------:R-:W-:Y:S01]  /*5380*/  BAR.SYNC.DEFER_BLOCKING 0x0 ;  /* 0x0000000000007b1d */ /* 0x000fe20000010000 */
[----:B------:R-:W-:Y:S02]  /*5390*/  ISETP.GE.AND P0, PT, R0, R10, PT ;  /* 0x0000000a0000720c */ /* 0x000fe40003f06270 */
[----:B----4-:R-:W-:-:S03]  /*53a0*/  MOV R9, 0xe0ad78ec ;  /* 0xe0ad78ec00097802 */ /* 0x010fc60000000f00 */
[----:B------:R-:W-:Y:S08]  /*53b0*/  BSSY.RECONVERGENT B0, `(.L_x_190) ;  /* 0x000000c000007945 */ /* 0x000ff00003800200 */
[----:B------:R-:W-:Y:S05]  /*53c0*/  @P0 BRA `(.L_x_191) ;  /* 0x0000000000280947 */ /* 0x000fea0003800000 */
[----:B0--3--:R-:W0:Y:S01]  /*53d0*/  LDC R6, c[0x0][0x360] ;  /* 0x0000d800ff067b82 */ /* 0x009e220000000800 */
[----:B------:R-:W-:Y:S01]  /*53e0*/  HFMA2 R9, -RZ, RZ, -598.5, 40320 ;  /* 0xe0ad78ecff097431 */ /* 0x000fe200000001ff */
[----:B------:R-:W-:-:S06]  /*53f0*/  MOV R7, R0 ;  /* 0x0000000000077202 */ /* 0x000fcc0000000f00 */
[----:B-1----:R-:W1:Y:S02]  /*5400*/  LDC.64 R4, c[0x0][0x410] ;  /* 0x00010400ff047b82 */ /* 0x002e640000000a00 */
.L_x_192:
[----:B-1----:R-:W-:-:S06]  /*5410*/  IMAD.WIDE R2, R7, 0x4, R4 ;  /* 0x0000000407027825 */ /* 0x002fcc00078e0204 */
[----:B------:R-:W2:Y:S01]  /*5420*/  LDG.E R2, desc[UR6][R2.64] ;  /* 0x0000000602027981 */ /* 0x000ea2000c1e1900 */
[----:B0-----:R-:W-:-:S04]  /*5430*/  IADD3 R7, PT, PT, R6, R7, RZ ;  /* 0x0000000706077210 */ /* 0x001fc80007ffe0ff */
[----:B------:R-:W-:Y:S02]  /*5440*/  ISETP.GE.AND P0, PT, R7, R10, PT ;  /* 0x0000000a0700720c */ /* 0x000fe40003f06270 */
[----:B--2---:R-:W-:-:S11]  /*5450*/  FMNMX R9, R2, R9, !PT ;  /* 0x0000000902097209 */ /* 0x004fd60007800000 */
[----:B------:R-:W-:Y:S05]  /*5460*/  @!P0 BRA `(.L_x_192) ;  /* 0xfffffffc00e88947 */ /* 0x000fea000383ffff */
.L_x_191:
[----:B------:R-:W-:Y:S05]  /*5470*/  BSYNC.RECONVERGENT B0 ;  /* 0x0000000000007941 */ /* 0x000fea0003800200 */
.L_x_190:
[----:B------:R-:W2:Y:S01]  /*5480*/  S2UR UR5, SR_CgaCtaId ;  /* 0x00000000000579c3 */ /* 0x000ea20000008800 */
[----:B------:R-:W-:Y:S01]  /*5490*/  UMOV UR4, 0x400 ;  /* 0x0000040000047882 */ /* 0x000fe20000000000 */
[----:B------:R-:W4:Y:S02]  /*54a0*/  LDCU UR8, c[0x0][0x360] ;  /* 0x00006c00ff0877ac */ /* 0x000f240008000800 */
[----:B----4-:R-:W-:Y:S02]  /*54b0*/  UISETP.GE.U32.AND UP0, UPT, UR8, 0x2, UPT ;  /* 0x000000020800788c */ /* 0x010fe4000bf06070 */
[----:B--2---:R-:W-:-:S06]  /*54c0*/  ULEA UR4, UR5, UR4, 0x18 ;  /* 0x0000000405047291 */ /* 0x004fcc000f8ec0ff */
[----:B0--3--:R-:W-:-:S04]  /*54d0*/  LEA R6, R0, UR4, 0x2 ;  /* 0x0000000400067c11 */ /* 0x009fc8000f8e10ff */
[----:B------:R-:W-:Y:S01]  /*54e0*/  IADD3 R7, PT, PT, R6, 0x1100, RZ ;  /* 0x0000110006077810 */ /* 0x000fe20007ffe0ff */
[----:B------:R0:W-:Y:S01]  /*54f0*/  STS [R6+0x1100], R9 ;  /* 0x0011000906007388 */ /* 0x0001e20000000800 */
[----:B------:R-:W-:Y:S06]  /*5500*/  BAR.SYNC.DEFER_BLOCKING 0x0 ;  /* 0x0000000000007b1d */ /* 0x000fec0000010000 */
[----:B------:R-:W-:Y:S05]  /*5510*/  BRA.U !UP0, `(.L_x_193) ;  /* 0x0000000108307547 */ /* 0x000fea000b800000 */
[----:B------:R-:W-:-:S07]  /*5520*/  MOV R2, UR8 ;  /* 0x0000000800027c02 */ /* 0x000fce0008000f00 */
.L_x_194:
[----:B-1----:R-:W-:-:S04]  /*5530*/  SHF.R.U32.HI R5, RZ, 0x1, R2 ;  /* 0x00000001ff057819 */ /* 0x002fc80000011602 */
[----:B------:R-:W-:-:S13]  /*5540*/  ISETP.GE.U32.AND P0, PT, R0, R5, PT ;  /* 0x000000050000720c */ /* 0x000fda0003f06070 */
[----:B------:R-:W-:Y:S01]  /*5550*/  @!P0 LEA R4, R5, R7, 0x2 ;  /* 0x0000000705048211 */ /* 0x000fe200078e10ff */
[----:B------:R-:W-:Y:S05]  /*5560*/  @!P0 LDS R3, [R6+0x1100] ;  /* 0x0011000006038984 */ /* 0x000fea0000000800 */
[----:B------:R-:W1:Y:S02]  /*5570*/  @!P0 LDS R4, [R4] ;  /* 0x0000000004048984 */ /* 0x000e640000000800 */
[----:B-1----:R-:W-:-:S05]  /*5580*/  @!P0 FMNMX R3, R3, R4, !PT ;  /* 0x0000000403038209 */ /* 0x002fca0007800000 */
[----:B------:R2:W-:Y:S01]  /*5590*/  @!P0 STS [R6+0x1100], R3 ;  /* 0x0011000306008388 */ /* 0x0005e20000000800 */
[----:B------:R-:W-:Y:S01]  /*55a0*/  BAR.SYNC.DEFER_BLOCKING 0x0 ;  /* 0x0000000000007b1d */ /* 0x000fe20000010000 */
[----:B------:R-:W-:Y:S02]  /*55b0*/  ISETP.GT.U32.AND P0, PT, R2, 0x3, PT ;  /* 0x000000030200780c */ /* 0x000fe40003f04070 */
[----:B------:R-:W-:-:S11]  /*55c0*/  MOV R2, R5 ;  /* 0x0000000500027202 */ /* 0x000fd60000000f00 */
[----:B--2---:R-:W-:Y:S05]  /*55d0*/  @P0 BRA `(.L_x_194) ;  /* 0xfffffffc00d40947 */ /* 0x004fea000383ffff */
.L_x_193:
[----:B------:R-:W2:Y:S01]  /*55e0*/  S2UR UR5, SR_CgaCtaId ;  /* 0x00000000000579c3 */ /* 0x000ea20000008800 */
[----:B------:R-:W3:Y:S01]  /*55f0*/  LDCU UR9, c[0x0][0x428] ;  /* 0x00008500ff0977ac */ /* 0x000ee20008000800 */
[----:B------:R-:W-:Y:S01]  /*5600*/  BSSY.RECONVERGENT B0, `(.L_x_195) ;  /* 0x000001f000007945 */ /* 0x000fe20003800200 */
[----:B------:R-:W-:Y:S01]  /*5610*/  HFMA2 R11, -RZ, RZ, 0, 0 ;  /* 0x00000000ff0b7431 */ /* 0x000fe200000001ff */
[----:B------:R-:W-:Y:S01]  /*5620*/  UMOV UR4, 0x400 ;  /* 0x0000040000047882 */ /* 0x000fe20000000000 */
[----:B---3--:R-:W-:Y:S01]  /*5630*/  ISETP.GE.AND P0, PT, R0, UR9, PT ;  /* 0x0000000900007c0c */ /* 0x008fe2000bf06270 */
[----:B--2---:R-:W-:-:S09]  /*5640*/  ULEA UR4, UR5, UR4, 0x18 ;  /* 0x0000000405047291 */ /* 0x004fd2000f8ec0ff */
[----:B------:R-:W2:Y:S01]  /*5650*/  LDS R10, [UR4+0x1100] ;  /* 0x00110004ff0a7984 */ /* 0x000ea20008000800 */
[----:B------:R-:W-:Y:S06]  /*5660*/  BAR.SYNC.DEFER_BLOCKING 0x0 ;  /* 0x0000000000007b1d */ /* 0x000fec0000010000 */
[----:B------:R-:W-:Y:S05]  /*5670*/  @P0 BRA `(.L_x_196) ;  /* 0x00000000005c0947 */ /* 0x000fea0003800000 */
[----:B------:R-:W3:Y:S01]  /*5680*/  LDC.64 R2, c[0x0][0x410] ;  /* 0x00010400ff027b82 */ /* 0x000ee20000000a00 */
[----:B------:R-:W-:Y:S02]  /*5690*/  MOV R11, RZ ;  /* 0x000000ff000b7202 */ /* 0x000fe40000000f00 */
[----:B------:R-:W-:-:S05]  /*56a0*/  MOV R13, R0 ;  /* 0x00000000000d7202 */ /* 0x000fca0000000f00 */
[----:B-1----:R-:W1:Y:S02]  /*56b0*/  LDC.64 R4, c[0x0][0x418] ;  /* 0x00010600ff047b82 */ /* 0x002e640000000a00 */
.L_x_197:
[----:B0--34-:R-:W-:-:S06]  /*56c0*/  IMAD.WIDE R8, R13, 0x4, R2 ;  /* 0x000000040d087825 */ /* 0x019fcc00078e0202 */
[----:B------:R-:W2:Y:S01]  /*56d0*/  LDG.E R9, desc[UR6][R8.64] ;  /* 0x0000000608097981 */ /* 0x000ea2000c1e1900 */
[----:B------:R-:W-:Y:S01]  /*56e0*/  HFMA2 R17, -RZ, RZ, 3.7421875, 0 ;  /* 0x437c0000ff117431 */ /* 0x000fe200000001ff */
[----:B------:R-:W-:Y:S01]  /*56f0*/  MOV R15, 0x3bbb989d ;  /* 0x3bbb989d000f7802 */ /* 0x000fe20000000f00 */
[----:B--2---:R-:W-:Y:S01]  /*5700*/  FADD R12, -R10, R9 ;  /* 0x000000090a0c7221 */ /* 0x004fe20000000100 */
[C---:B-1----:R-:W-:Y:S01]  /*5710*/  IMAD.WIDE R8, R13.reuse, 0x4, R4 ;  /* 0x000000040d087825 */ /* 0x042fe200078e0204 */
[----:B------:R-:W-:-:S03]  /*5720*/  IADD3 R13, PT, PT, R13, UR8, RZ ;  /* 0x000000080d0d7c10 */ /* 0x000fc6000fffe0ff */
[----:B------:R-:W-:Y:S01]  /*5730*/  FFMA.SAT R14, R12, R15, 0.5 ;  /* 0x3f0000000c0e7423 */ /* 0x000fe2000000200f */
[----:B------:R-:W-:-:S03]  /*5740*/  ISETP.GE.AND P0, PT, R13, UR9, PT ;  /* 0x000000090d007c0c */ /* 0x000fc6000bf06270 */
[----:B------:R-:W-:-:S04]  /*5750*/  FFMA.RM R14, R14, R17, 12582913 ;  /* 0x4b4000010e0e7423 */ /* 0x000fc80000004011 */
[C---:B------:R-:W-:Y:S01]  /*5760*/  FADD R15, R14.reuse, -12583039 ;  /* 0xcb40007f0e0f7421 */ /* 0x040fe20000000000 */
[----:B------:R-:W-:-:S03]  /*5770*/  SHF.L.U32 R14, R14, 0x17, RZ ;  /* 0x000000170e0e7819 */ /* 0x000fc600000006ff */
[----:B------:R-:W-:-:S04]  /*5780*/  FFMA R15, R12, 1.4426950216293334961, -R15 ;  /* 0x3fb8aa3b0c0f7823 */ /* 0x000fc8000000080f */
[----:B------:R-:W-:-:S06]  /*5790*/  FFMA R15, R12, 1.925963033500011079e-08, R15 ;  /* 0x32a570600c0f7823 */ /* 0x000fcc000000000f */
[----:B------:R-:W0:Y:S02]  /*57a0*/  MUFU.EX2 R15, R15 ;  /* 0x0000000f000f7308 */ /* 0x000e240000000800 */
[----:B0-----:R-:W-:-:S04]  /*57b0*/  FMUL R14, R14, R15 ;  /* 0x0000000f0e0e7220 */ /* 0x001fc80000400000 */
[----:B------:R-:W-:Y:S01]  /*57c0*/  FADD R11, R14, R11 ;  /* 0x0000000b0e0b7221 */ /* 0x000fe20000000000 */
[----:B------:R4:W-:Y:S01]  /*57d0*/  STG.E desc[UR6][R8.64], R14 ;  /* 0x0000000e08007986 */ /* 0x0009e2000c101906 */
[----:B------:R-:W-:Y:S05]  /*57e0*/  @!P0 BRA `(.L_x_197) ;  /* 0xfffffffc00b48947 */ /* 0x000fea000383ffff */
.L_x_196:
[----:B------:R-:W-:Y:S05]  /*57f0*/  BSYNC.RECONVERGENT B0 ;  /* 0x0000000000007941 */ /* 0x000fea0003800200 */
.L_x_195:
[----:B------:R3:W-:Y:S01]  /*5800*/  STS [R6+0x1100], R11 ;  /* 0x0011000b06007388 */ /* 0x0007e20000000800 */
[----:B------:R-:W-:Y:S01]  /*5810*/  UISETP.GE.U32.AND UP0, UPT, UR8, 0x2, UPT ;  /* 0x000000020800788c */ /* 0x000fe2000bf06070 */
[----:B------:R-:W-:Y:S08]  /*5820*/  BAR.SYNC.DEFER_BLOCKING 0x0 ;  /* 0x0000000000007b1d */ /* 0x000ff00000010000 */
[----:B---3--:R-:W-:Y:S05]  /*5830*/  BRA.U !UP0, `(.L_x_198) ;  /* 0x0000000108307547 */ /* 0x008fea000b800000 */
[----:B------:R-:W-:-:S07]  /*5840*/  MOV R2, UR8 ;  /* 0x0000000800027c02 */ /* 0x000fce0008000f00 */
.L_x_199:
[----:B-1--4-:R-:W-:-:S04]  /*5850*/  SHF.R.U32.HI R8, RZ, 0x1, R2 ;  /* 0x00000001ff087819 */ /* 0x012fc80000011602 */
[----:B------:R-:W-:-:S13]  /*5860*/  ISETP.GE.U32.AND P0, PT, R0, R8, PT ;  /* 0x000000080000720c */ /* 0x000fda0003f06070 */
[----:B------:R-:W-:Y:S01]  /*5870*/  @!P0 LEA R3, R8, R7, 0x2 ;  /* 0x0000000708038211 */ /* 0x000fe200078e10ff */
[----:B------:R-:W-:Y:S05]  /*5880*/  @!P0 LDS R4, [R6+0x1100] ;  /* 0x0011000006048984 */ /* 0x000fea0000000800 */
[----:B------:R-:W1:Y:S02]  /*5890*/  @!P0 LDS R3, [R3] ;  /* 0x0000000003038984 */ /* 0x000e640000000800 */
[----:B-1----:R-:W-:-:S05]  /*58a0*/  @!P0 FADD R5, R3, R4 ;  /* 0x0000000403058221 */ /* 0x002fca0000000000 */
[----:B------:R3:W-:Y:S01]  /*58b0*/  @!P0 STS [R6+0x1100], R5 ;  /* 0x0011000506008388 */ /* 0x0007e20000000800 */
[----:B------:R-:W-:Y:S01]  /*58c0*/  BAR.SYNC.DEFER_BLOCKING 0x0 ;  /* 0x0000000000007b1d */ /* 0x000fe20000010000 */
[----:B------:R-:W-:Y:S02]  /*58d0*/  ISETP.GT.U32.AND P0, PT, R2, 0x3, PT ;  /* 0x000000030200780c */ /* 0x000fe40003f04070 */
[----:B------:R-:W-:-:S11]  /*58e0*/  MOV R2, R8 ;  /* 0x0000000800027202 */ /* 0x000fd60000000f00 */
[----:B---3--:R-:W-:Y:S05]  /*58f0*/  @P0 BRA `(.L_x_199) ;  /* 0xfffffffc00d40947 */ /* 0x008fea000383ffff */
.L_x_198:
[----:B------:R-:W3:Y:S01]  /*5900*/  S2UR UR5, SR_CgaCtaId ;  /* 0x00000000000579c3 */ /* 0x000ee20000008800 */
[----:B------:R-:W-:Y:S01]  /*5910*/  UMOV UR4, 0x400 ;  /* 0x0000040000047882 */ /* 0x000fe20000000000 */
[----:B------:R-:W-:Y:S01]  /*5920*/  BSSY.RECONVERGENT B0, `(.L_x_200) ;  /* 0x000001d000007945 */ /* 0x000fe20003800200 */
[----:B---3--:R-:W-:Y:S01]  /*5930*/  ULEA UR4, UR5, UR4, 0x18 ;  /* 0x0000000405047291 */ /* 0x008fe2000f8ec0ff */
[----:B------:R-:W3:Y:S08]  /*5940*/  LDCU UR5, c[0x0][0x428] ;  /* 0x00008500ff0577ac */ /* 0x000ef00008000800 */
[----:B------:R-:W0:Y:S02]  /*5950*/  LDS R3, [UR4+0x1100] ;  /* 0x00110004ff037984 */ /* 0x000e240008000800 */
[----:B------:R-:W5:Y:S01]  /*5960*/  LDCU UR4, c[0x0][0x428] ;  /* 0x00008500ff0477ac */ /* 0x000f620008000800 */
[----:B------:R-:W-:Y:S01]  /*5970*/  BAR.SYNC.DEFER_BLOCKING 0x0 ;  /* 0x0000000000007b1d */ /* 0x000fe20000010000 */
[----:B-----5:R-:W-:-:S13]  /*5980*/  ISETP.GE.AND P0, PT, R0, UR4, PT ;  /* 0x0000000400007c0c */ /* 0x020fda000bf06270 */
[----:B---3--:R-:W-:Y:S05]  /*5990*/  @P0 BRA `(.L_x_201) ;  /* 0x0000000000540947 */ /* 0x008fea0003800000 */
[----:B-1----:R-:W1:Y:S01]  /*59a0*/  LDC.64 R4, c[0x0][0x418] ;  /* 0x00010600ff047b82 */ /* 0x002e620000000a00 */
[----:B0---4-:R-:W-:-:S07]  /*59b0*/  MOV R9, R0 ;  /* 0x0000000000097202 */ /* 0x011fce0000000f00 */
.L_x_204:
[----:B-1-3--:R-:W-:-:S05]  /*59c0*/  IMAD.WIDE R6, R9, 0x4, R4 ;  /* 0x0000000409067825 */ /* 0x00afca00078e0204 */
[----:B------:R-:W3:Y:S01]  /*59d0*/  LDG.E R2, desc[UR6][R6.64] ;  /* 0x0000000606027981 */ /* 0x000ee2000c1e1900 */
[----:B------:R-:W0:Y:S01]  /*59e0*/  MUFU.RCP R8, R3 ;  /* 0x0000000300087308 */ /* 0x000e220000001000 */
[----:B------:R-:W-:Y:S01]  /*59f0*/  IADD3 R9, PT, PT, R9, UR8, RZ ;  /* 0x0000000809097c10 */ /* 0x000fe2000fffe0ff */
[----:B------:R-:W-:Y:S03]  /*5a00*/  BSSY.RECONVERGENT B1, `(.L_x_202) ;  /* 0x000000c000017945 */ /* 0x000fe60003800200 */
[----:B------:R-:W-:Y:S01]  /*5a10*/  ISETP.GE.AND P2, PT, R9, UR5, PT ;  /* 0x0000000509007c0c */ /* 0x000fe2000bf46270 */
[----:B0-----:R-:W-:-:S04]  /*5a20*/  FFMA R11, -R3, R8, 1 ;  /* 0x3f800000030b7423 */ /* 0x001fc80000000108 */
[----:B------:R-:W-:Y:S01]  /*5a30*/  FFMA R11, R8, R11, R8 ;  /* 0x0000000b080b7223 */ /* 0x000fe20000000008 */
[----:B---3--:R-:W0:Y:S03]  /*5a40*/  FCHK P0, R2, R3 ;  /* 0x0000000302007302 */ /* 0x008e260000000000 */
[----:B------:R-:W-:-:S04]  /*5a50*/  FFMA R8, R2, R11, RZ ;  /* 0x0000000b02087223 */ /* 0x000fc800000000ff */
[----:B--2---:R-:W-:-:S04]  /*5a60*/  FFMA R10, -R3, R8, R2 ;  /* 0x00000008030a7223 */ /* 0x004fc80000000102 */
[----:B------:R-:W-:Y:S01]  /*5a70*/  FFMA R11, R11, R10, R8 ;  /* 0x0000000a0b0b7223 */ /* 0x000fe20000000008 */
[----:B0-----:R-:W-:Y:S06]  /*5a80*/  @!P0 BRA `(.L_x_203) ;  /* 0x00000000000c8947 */ /* 0x001fec0003800000 */
[----:B------:R-:W-:-:S07]  /*5a90*/  MOV R8, 0x5ab0 ;  /* 0x00005ab000087802 */ /* 0x000fce0000000f00 */
[----:B------:R-:W-:Y:S05]  /*5aa0*/  CALL.REL.NOINC `($__internal_0_$__cuda_sm3x_div_rn_noftz_f32_slowpath) ;  /* 0x0000000000987944 */ /* 0x000fea0003c00000 */
[----:B------:R-:W-:-:S07]  /*5ab0*/  MOV R11, R2 ;  /* 0x00000002000b7202 */ /* 0x000fce0000000f00 */
.L_x_203:
[----:B------:R-:W-:Y:S05]  /*5ac0*/  BSYNC.RECONVERGENT B1 ;  /* 0x0000000000017941 */ /* 0x000fea0003800200 */
.L_x_202:
[----:B------:R3:W-:Y:S01]  /*5ad0*/  STG.E desc[UR6][R6.64], R11 ;  /* 0x0000000b06007986 */ /* 0x0007e2000c101906 */
[----:B------:R-:W-:Y:S05]  /*5ae0*/  @!P2 BRA `(.L_x_204) ;  /* 0xfffffffc00b4a947 */ /* 0x000fea000383ffff */
.L_x_201:
[----:B------:R-:W-:Y:S05]  /*5af0*/  BSYNC.RECONVERGENT B0 ;  /* 0x0000000000007941 */ /* 0x000fea0003800200 */
.L_x_200:
[----:B------:R-:W-:Y:S01]  /*5b00*/  BAR.SYNC.DEFER_BLOCKING 0x0 ;  /* 0x0000000000007b1d */ /* 0x000fe20000010000 */
[----:B------:R-:W-:-:S13]  /*5b10*/  ISETP.NE.AND P0, PT, R0, RZ, PT ;  /* 0x000000ff0000720c */ /* 0x000fda0003f05270 */
[----:B------:R-:W-:Y:S05]  /*5b20*/  @P0 EXIT ;  /* 0x000000000000094d */ /* 0x000fea0003800000 */
[----:B-1----:R-:W1:Y:S08]  /*5b30*/  LDC R5, c[0x0][0x42c] ;  /* 0x00010b00ff057b82 */ /* 0x002e700000000800 */
[----:B0-----:R-:W1:Y:S02]  /*5b40*/  LDC.64 R2, c[0x0][0x418] ;  /* 0x00010600ff027b82 */ /* 0x001e640000000a00 */
[----:B-1----:R-:W-:-:S06]  /*5b50*/  IMAD.WIDE R2, R5, 0x4, R2 ;  /* 0x0000000405027825 */ /* 0x002fcc00078e0202 */
[----:B------:R-:W5:Y:S01]  /*5b60*/  LDG.E R2, desc[UR6][R2.64] ;  /* 0x0000000602027981 */ /* 0x000f62000c1e1900 */
[----:B---3--:R-:W-:Y:S01]  /*5b70*/  HFMA2 R7, -RZ, RZ, 1.5048828125, 33.21875 ;  /* 0x3e055027ff077431 */ /* 0x008fe200000001ff */
[----:B-----5:R-:W-:Y:S02]  /*5b80*/  FMNMX.NAN R4, R2, 1.0000000036274937255e-15, !PT ;  /* 0x26901d7d02047809 */ /* 0x020fe40007820000 */
[----:B------:R-:W0:Y:S02]  /*5b90*/  LDC.64 R2, c[0x0][0x420] ;  /* 0x00010800ff027b82 */ /* 0x000e240000000a00 */
[C---:B------:R-:W-:Y:S02]  /*5ba0*/  IADD3 R0, PT, PT, R4.reuse, -0x3f2aaaab, RZ ;  /* 0xc0d5555504007810 */ /* 0x040fe40007ffe0ff */
[----:B------:R-:W-:Y:S02]  /*5bb0*/  ISETP.GT.U32.AND P0, PT, R4, 0x7f7fffff, PT ;  /* 0x7f7fffff0400780c */ /* 0x000fe40003f04070 */
[----:B------:R-:W-:-:S04]  /*5bc0*/  LOP3.LUT R5, R0, 0xff800000, RZ, 0xc0, !PT ;  /* 0xff80000000057812 */ /* 0x000fc800078ec0ff */
[----:B------:R-:W-:-:S05]  /*5bd0*/  IADD3 R0, PT, PT, R4, -R5, RZ ;  /* 0x8000000504007210 */ /* 0x000fca0007ffe0ff */
[----:B------:R-:W-:Y:S01]  /*5be0*/  FADD R6, R0, -1 ;  /* 0xbf80000000067421 */ /* 0x000fe20000000000 */
[----:B------:R-:W-:Y:S02]  /*5bf0*/  I2FP.F32.S32 R0, R5 ;  /* 0x0000000500007245 */ /* 0x000fe40000201400 */
[----:B------:R-:W-:Y:S01]  /*5c00*/  MOV R5, 0x7f800000 ;  /* 0x7f80000000057802 */ /* 0x000fe20000000f00 */
[----:B------:R-:W-:Y:S02]  /*5c10*/  FFMA R7, R6, -R7, 0.14084610342979431152 ;  /* 0x3e1039f606077423 */ /* 0x000fe40000000807 */
[----:B------:R-:W-:Y:S02]  /*5c20*/  FFMA R0, R0, 1.1920928955078125e-07, RZ ;  /* 0x3400000000007823 */ /* 0x000fe400000000ff */
[----:B------:R-:W-:-:S04]  /*5c30*/  FFMA R7, R6, R7, -0.12148627638816833496 ;  /* 0xbdf8cdcc06077423 */ /* 0x000fc80000000007 */
[----:B------:R-:W-:-:S04]  /*5c40*/  FFMA R7, R6, R7, 0.13980610668659210205 ;  /* 0x3e0f295506077423 */ /* 0x000fc80000000007 */
[----:B------:R-:W-:-:S04]  /*5c50*/  FFMA R7, R6, R7, -0.16684235632419586182 ;  /* 0xbe2ad8b906077423 */ /* 0x000fc80000000007 */
[----:B------:R-:W-:-:S04]  /*5c60*/  FFMA R7, R6, R7, 0.20012299716472625732 ;  /* 0x3e4ced0b06077423 */ /* 0x000fc80000000007 */
[----:B------:R-:W-:-:S04]  /*5c70*/  FFMA R7, R6, R7, -0.24999669194221496582 ;  /* 0xbe7fff2206077423 */ /* 0x000fc80000000007 */
[----:B------:R-:W-:-:S04]  /*5c80*/  FFMA R7, R6, R7, 0.33333182334899902344 ;  /* 0x3eaaaa7806077423 */ /* 0x000fc80000000007 */
[----:B------:R-:W-:-:S04]  /*5c90*/  FFMA R7, R6, R7, -0.5 ;  /* 0xbf00000006077423 */ /* 0x000fc80000000007 */
[----:B------:R-:W-:-:S04]  /*5ca0*/  FMUL R7, R6, R7 ;  /* 0x0000000706077220 */ /* 0x000fc80000400000 */
[----:B------:R-:W-:-:S04]  /*5cb0*/  FFMA R7, R6, R7, R6 ;  /* 0x0000000706077223 */ /* 0x000fc80000000006 */
[----:B------:R-:W-:Y:S01]  /*5cc0*/  FFMA R0, R0, 0.69314718246459960938, R7 ;  /* 0x3f31721800007823 */ /* 0x000fe20000000007 */
[----:B------:R-:W-:-:S04]  /*5cd0*/  @P0 FFMA R0, R4, R5, +INF ;  /* 0x7f80000004000423 */ /* 0x000fc80000000005 */
[----:B------:R-:W-:-:S05]  /*5ce0*/  FADD R5, -R0, -RZ ;  /* 0x800000ff00057221 */ /* 0x000fca0000000100 */
[----:B0-----:R-:W-:Y:S01]  /*5cf0*/  STG.E desc[UR6][R2.64], R5 ;  /* 0x0000000502007986 */ /* 0x001fe2000c101906 */
[----:B------:R-:W-:Y:S05]  /*5d00*/  EXIT ;  /* 0x000000000000794d */ /* 0x000fea0003800000 */
        .weak           $__internal_0_$__cuda_sm3x_div_rn_noftz_f32_slowpath
        .type           $__internal_0_$__cuda_sm3x_div_rn_noftz_f32_slowpath,@function
        .size           $__internal_0_$__cuda_sm3x_div_rn_noftz_f32_slowpath,(.L_x_218 - $__internal_0_$__cuda_sm3x_div_rn_noftz_f32_slowpath)
$__internal_0_$__cuda_sm3x_div_rn_noftz_f32_slowpath:
[----:B------:R-:W-:Y:S01]  /*5d10*/  SHF.R.U32.HI R11, RZ, 0x17, R3 ;  /* 0x00000017ff0b7819 */ /* 0x000fe20000011603 */
[----:B------:R-:W-:Y:S01]  /*5d20*/  BSSY.RECONVERGENT B2, `(.L_x_205) ;  /* 0x0000064000027945 */ /* 0x000fe20003800200 */
[----:B------:R-:W-:Y:S02]  /*5d30*/  SHF.R.U32.HI R10, RZ, 0x17, R2 ;  /* 0x00000017ff0a7819 */ /* 0x000fe40000011602 */
[----:B------:R-:W-:Y:S02]  /*5d40*/  LOP3.LUT R11, R11, 0xff, RZ, 0xc0, !PT ;  /* 0x000000ff0b0b7812 */ /* 0x000fe400078ec0ff */
[----:B------:R-:W-:Y:S02]  /*5d50*/  LOP3.LUT R16, R10, 0xff, RZ, 0xc0, !PT ;  /* 0x000000ff0a107812 */ /* 0x000fe400078ec0ff */
[----:B------:R-:W-:Y:S02]  /*5d60*/  IADD3 R14, PT, PT, R11, -0x1, RZ ;  /* 0xffffffff0b0e7810 */ /* 0x000fe40007ffe0ff */
[----:B------:R-:W-:-:S02]  /*5d70*/  IADD3 R15, PT, PT, R16, -0x1, RZ ;  /* 0xffffffff100f7810 */ /* 0x000fc40007ffe0ff */
[----:B------:R-:W-:Y:S02]  /*5d80*/  ISETP.GT.U32.AND P0, PT, R14, 0xfd, PT ;  /* 0x000000fd0e00780c */ /* 0x000fe40003f04070 */
[----:B------:R-:W-:Y:S02]  /*5d90*/  MOV R12, R2 ;  /* 0x00000002000c7202 */ /* 0x000fe40000000f00 */
[----:B------:R-:W-:Y:S02]  /*5da0*/  ISETP.GT.U32.OR P0, PT, R15, 0xfd, P0 ;  /* 0x000000fd0f00780c */ /* 0x000fe40000704470 */
[----:B------:R-:W-:-:S11]  /*5db0*/  MOV R13, R3 ;  /* 0x00000003000d7202 */ /* 0x000fd60000000f00 */
[----:B------:R-:W-:Y:S01]  /*5dc0*/  @!P0 MOV R10, RZ ;  /* 0x000000ff000a8202 */ /* 0x000fe20000000f00 */
[----:B------:R-:W-:Y:S06]  /*5dd0*/  @!P0 BRA `(.L_x_206) ;  /* 0x00000000005c8947 */ /* 0x000fec0003800000 */
[----:B------:R-:W-:Y:S02]  /*5de0*/  FSETP.GTU.FTZ.AND P1, PT, |R3|, +INF , PT ;  /* 0x7f8000000300780b */ /* 0x000fe40003f3c200 */
[----:B------:R-:W-:-:S04]  /*5df0*/  FSETP.GTU.FTZ.AND P0, PT, |R2|, +INF , PT ;  /* 0x7f8000000200780b */ /* 0x000fc80003f1c200 */
[----:B------:R-:W-:-:S13]  /*5e00*/  PLOP3.LUT P0, PT, P0, P1, PT, 0xf8, 0x8f ;  /* 0x00000000008f781c */ /* 0x000fda0000703f70 */
[----:B------:R-:W-:Y:S05]  /*5e10*/  @P0 BRA `(.L_x_207) ;  /* 0x00000004004c0947 */ /* 0x000fea0003800000 */
[----:B------:R-:W-:-:S13]  /*5e20*/  LOP3.LUT P0, RZ, R13, 0x7fffffff, R12, 0xc8, !PT ;  /* 0x7fffffff0dff7812 */ /* 0x000fda000780c80c */
[----:B------:R-:W-:Y:S05]  /*5e30*/  @!P0 BRA `(.L_x_208) ;  /* 0x00000004003c8947 */ /* 0x000fea0003800000 */
[C---:B------:R-:W-:Y:S02]  /*5e40*/  FSETP.NEU.FTZ.AND P3, PT, |R2|.reuse, +INF , PT ;  /* 0x7f8000000200780b */ /* 0x040fe40003f7d200 */
[----:B------:R-:W-:Y:S02]  /*5e50*/  FSETP.NEU.FTZ.AND P1, PT, |R3|, +INF , PT ;  /* 0x7f8000000300780b */ /* 0x000fe40003f3d200 */
[----:B------:R-:W-:-:S11]  /*5e60*/  FSETP.NEU.FTZ.AND P0, PT, |R2|, +INF , PT ;  /* 0x7f8000000200780b */ /* 0x000fd60003f1d200 */
[----:B------:R-:W-:Y:S05]  /*5e70*/  @!P1 BRA !P3, `(.L_x_208) ;  /* 0x00000004002c9947 */ /* 0x000fea0005800000 */
[----:B------:R-:W-:-:S04]  /*5e80*/  LOP3.LUT P3, RZ, R12, 0x7fffffff, RZ, 0xc0, !PT ;  /* 0x7fffffff0cff7812 */ /* 0x000fc8000786c0ff */
[----:B------:R-:W-:-:S13]  /*5e90*/  PLOP3.LUT P1, PT, P1, P3, PT, 0x2f, 0xf2 ;  /* 0x0000000000f2781c */ /* 0x000fda0000f26577 */
[----:B------:R-:W-:Y:S05]  /*5ea0*/  @P1 BRA `(.L_x_209) ;  /* 0x0000000400181947 */ /* 0x000fea0003800000 */
[----:B------:R-:W-:-:S04]  /*5eb0*/  LOP3.LUT P1, RZ, R13, 0x7fffffff, RZ, 0xc0, !PT ;  /* 0x7fffffff0dff7812 */ /* 0x000fc8000782c0ff */
[----:B------:R-:W-:-:S13]  /*5ec0*/  PLOP3.LUT P0, PT, P0, P1, PT, 0x2f, 0xf2 ;  /* 0x0000000000f2781c */ /* 0x000fda0000702577 */
[----:B------:R-:W-:Y:S05]  /*5ed0*/  @P0 BRA `(.L_x_210) ;  /* 0x0000000400000947 */ /* 0x000fea0003800000 */
[----:B------:R-:W-:Y:S02]  /*5ee0*/  ISETP.GE.AND P0, PT, R15, RZ, PT ;  /* 0x000000ff0f00720c */ /* 0x000fe40003f06270 */
[----:B------:R-:W-:-:S11]  /*5ef0*/  ISETP.GE.AND P1, PT, R14, RZ, PT ;  /* 0x000000ff0e00720c */ /* 0x000fd60003f26270 */
[----:B------:R-:W-:Y:S01]  /*5f00*/  @P0 MOV R10, RZ ;  /* 0x000000ff000a0202 */ /* 0x000fe20000000f00 */
[----:B------:R-:W-:Y:S01]  /*5f10*/  @!P0 FFMA R12, R2, 1.84467440737095516160e+19, RZ ;  /* 0x5f800000020c8823 */ /* 0x000fe200000000ff */
[----:B------:R-:W-:Y:S01]  /*5f20*/  @!P0 MOV R10, 0xffffffc0 ;  /* 0xffffffc0000a8802 */ /* 0x000fe20000000f00 */
[----:B------:R-:W-:-:S03]  /*5f30*/  @!P1 FFMA R13, R3, 1.84467440737095516160e+19, RZ ;  /* 0x5f800000030d9823 */ /* 0x000fc600000000ff */
[----:B------:R-:W-:-:S07]  /*5f40*/  @!P1 IADD3 R10, PT, PT, R10, 0x40, RZ ;  /* 0x000000400a0a9810 */ /* 0x000fce0007ffe0ff */
.L_x_206:
[----:B------:R-:W-:Y:S01]  /*5f50*/  LEA R2, R11, 0xc0800000, 0x17 ;  /* 0xc08000000b027811 */ /* 0x000fe200078eb8ff */
[----:B------:R-:W-:Y:S03]  /*5f60*/  BSSY.RECONVERGENT B3, `(.L_x_211) ;  /* 0x0000036000037945 */ /* 0x000fe60003800200 */
[----:B------:R-:W-:Y:S02]  /*5f70*/  IADD3 R14, PT, PT, -R2, R13, RZ ;  /* 0x0000000d020e7210 */ /* 0x000fe40007ffe1ff */
[----:B------:R-:W-:Y:S02]  /*5f80*/  IADD3 R13, PT, PT, R16, -0x7f, RZ ;  /* 0xffffff81100d7810 */ /* 0x000fe40007ffe0ff */
[----:B------:R-:W0:Y:S01]  /*5f90*/  MUFU.RCP R15, R14 ;  /* 0x0000000e000f7308 */ /* 0x000e220000001000 */
[----:B------:R-:W-:Y:S02]  /*5fa0*/  FADD.FTZ R17, -R14, -RZ ;  /* 0x800000ff0e117221 */ /* 0x000fe40000010100 */
[C---:B------:R-:W-:Y:S01]  /*5fb0*/  IMAD R2, R13.reuse, -0x800000, R12 ;  /* 0xff8000000d027824 */ /* 0x040fe200078e020c */
[----:B------:R-:W-:-:S04]  /*5fc0*/  IADD3 R13, PT, PT, R13, 0x7f, -R11 ;  /* 0x0000007f0d0d7810 */ /* 0x000fc80007ffe80b */
[----:B------:R-:W-:Y:S01]  /*5fd0*/  IADD3 R13, PT, PT, R13, R10, RZ ;  /* 0x0000000a0d0d7210 */ /* 0x000fe20007ffe0ff */
[----:B0-----:R-:W-:-:S04]  /*5fe0*/  FFMA R16, R15, R17, 1 ;  /* 0x3f8000000f107423 */ /* 0x001fc80000000011 */
[----:B------:R-:W-:-:S04]  /*5ff0*/  FFMA R19, R15, R16, R15 ;  /* 0x000000100f137223 */ /* 0x000fc8000000000f */
[----:B------:R-:W-:-:S04]  /*6000*/  FFMA R12, R2, R19, RZ ;  /* 0x00000013020c7223 */ /* 0x000fc800000000ff */
[----:B------:R-:W-:-:S04]  /*6010*/  FFMA R15, R17, R12, R2 ;  /* 0x0000000c110f7223 */ /* 0x000fc80000000002 */
[----:B------:R-:W-:-:S04]  /*6020*/  FFMA R16, R19, R15, R12 ;  /* 0x0000000f13107223 */ /* 0x000fc8000000000c */
[----:B------:R-:W-:-:S04]  /*6030*/  FFMA R17, R17, R16, R2 ;  /* 0x0000001011117223 */ /* 0x000fc80000000002 */
[----:B------:R-:W-:-:S05]  /*6040*/  FFMA R2, R19, R17, R16 ;  /* 0x0000001113027223 */ /* 0x000fca0000000010 */
[----:B------:R-:W-:-:S04]  /*6050*/  SHF.R.U32.HI R11, RZ, 0x17, R2 ;  /* 0x00000017ff0b7819 */ /* 0x000fc80000011602 */
[----:B------:R-:W-:-:S04]  /*6060*/  LOP3.LUT R11, R11, 0xff, RZ, 0xc0, !PT ;  /* 0x000000ff0b0b7812 */ /* 0x000fc800078ec0ff */
[----:B------:R-:W-:-:S04]  /*6070*/  IADD3 R14, PT, PT, R11, R13, RZ ;  /* 0x0000000d0b0e7210 */ /* 0x000fc80007ffe0ff */
[----:B------:R-:W-:-:S04]  /*6080*/  IADD3 R10, PT, PT, R14, -0x1, RZ ;  /* 0xffffffff0e0a7810 */ /* 0x000fc80007ffe0ff */
[----:B------:R-:W-:-:S13]  /*6090*/  ISETP.GE.U32.AND P0, PT, R10, 0xfe, PT ;  /* 0x000000fe0a00780c */ /* 0x000fda0003f06070 */
[----:B------:R-:W-:Y:S05]  /*60a0*/  @!P0 BRA `(.L_x_212) ;  /* 0x0000000000808947 */ /* 0x000fea0003800000 */
[----:B------:R-:W-:-:S13]  /*60b0*/  ISETP.GT.AND P0, PT, R14, 0xfe, PT ;  /* 0x000000fe0e00780c */ /* 0x000fda0003f04270 */
[----:B------:R-:W-:Y:S05]  /*60c0*/  @P0 BRA `(.L_x_213) ;  /* 0x00000000006c0947 */ /* 0x000fea0003800000 */
[----:B------:R-:W-:-:S13]  /*60d0*/  ISETP.GE.AND P0, PT, R14, 0x1, PT ;  /* 0x000000010e00780c */ /* 0x000fda0003f06270 */
[----:B------:R-:W-:Y:S05]  /*60e0*/  @P0 BRA `(.L_x_214) ;  /* 0x0000000000740947 */ /* 0x000fea0003800000 */
[----:B------:R-:W-:Y:S02]  /*60f0*/  ISETP.GE.AND P0, PT, R14, -0x18, PT ;  /* 0xffffffe80e00780c */ /* 0x000fe40003f06270 */
[----:B------:R-:W-:-:S11]  /*6100*/  LOP3.LUT R2, R2, 0x80000000, RZ, 0xc0, !PT ;  /* 0x8000000002027812 */ /* 0x000fd600078ec0ff */
[----:B------:R-:W-:Y:S05]  /*6110*/  @!P0 BRA `(.L_x_214) ;  /* 0x0000000000688947 */ /* 0x000fea0003800000 */
[CCC-:B------:R-:W-:Y:S01]  /*6120*/  FFMA.RZ R10, R19.reuse, R17.reuse, R16.reuse ;  /* 0x00000011130a7223 */ /* 0x1c0fe2000000c010 */
[C---:B------:R-:W-:Y:S01]  /*6130*/  IADD3 R13, PT, PT, R14.reuse, 0x20, RZ ;  /* 0x000000200e0d7810 */ /* 0x040fe20007ffe0ff */
[CCC-:B------:R-:W-:Y:S01]  /*6140*/  FFMA.RM R11, R19.reuse, R17.reuse, R16.reuse ;  /* 0x00000011130b7223 */ /* 0x1c0fe20000004010 */
[----:B------:R-:W-:Y:S02]  /*6150*/  ISETP.NE.AND P3, PT, R14, RZ, PT ;  /* 0x000000ff0e00720c */ /* 0x000fe40003f65270 */
[----:B------:R-:W-:Y:S01]  /*6160*/  LOP3.LUT R12, R10, 0x7fffff, RZ, 0xc0, !PT ;  /* 0x007fffff0a0c7812 */ /* 0x000fe200078ec0ff */
[----:B------:R-:W-:Y:S01]  /*6170*/  FFMA.RP R10, R19, R17, R16 ;  /* 0x00000011130a7223 */ /* 0x000fe20000008010 */
[----:B------:R-:W-:Y:S02]  /*6180*/  ISETP.NE.AND P1, PT, R14, RZ, PT ;  /* 0x000000ff0e00720c */ /* 0x000fe40003f25270 */
[----:B------:R-:W-:Y:S02]  /*6190*/  LOP3.LUT R12, R12, 0x800000, RZ, 0xfc, !PT ;  /* 0x008000000c0c7812 */ /* 0x000fe400078efcff */
[----:B------:R-:W-:-:S02]  /*61a0*/  IADD3 R14, PT, PT, -R14, RZ, RZ ;  /* 0x000000ff0e0e7210 */ /* 0x000fc40007ffe1ff */
[----:B------:R-:W-:Y:S02]  /*61b0*/  SHF.L.U32 R13, R12, R13, RZ ;  /* 0x0000000d0c0d7219 */ /* 0x000fe400000006ff */
[----:B------:R-:W-:Y:S02]  /*61c0*/  FSETP.NEU.FTZ.AND P0, PT, R10, R11, PT ;  /* 0x0000000b0a00720b */ /* 0x000fe40003f1d000 */
[----:B------:R-:W-:Y:S02]  /*61d0*/  SEL R11, R14, RZ, P3 ;  /* 0x000000ff0e0b7207 */ /* 0x000fe40001800000 */
[----:B------:R-:W-:Y:S02]  /*61e0*/  ISETP.NE.AND P1, PT, R13, RZ, P1 ;  /* 0x000000ff0d00720c */ /* 0x000fe40000f25270 */
[----:B------:R-:W-:Y:S02]  /*61f0*/  SHF.R.U32.HI R11, RZ, R11, R12 ;  /* 0x0000000bff0b7219 */ /* 0x000fe4000001160c */
[----:B------:R-:W-:-:S02]  /*6200*/  PLOP3.LUT P0, PT, P0, P1, PT, 0xf8, 0x8f ;  /* 0x00000000008f781c */ /* 0x000fc40000703f70 */
[----:B------:R-:W-:Y:S02]  /*6210*/  SHF.R.U32.HI R13, RZ, 0x1, R11 ;  /* 0x00000001ff0d7819 */ /* 0x000fe4000001160b */
[----:B------:R-:W-:-:S04]  /*6220*/  SEL R10, RZ, 0x1, !P0 ;  /* 0x00000001ff0a7807 */ /* 0x000fc80004000000 */
[----:B------:R-:W-:-:S04]  /*6230*/  LOP3.LUT R10, R10, 0x1, R13, 0xf8, !PT ;  /* 0x000000010a0a7812 */ /* 0x000fc800078ef80d */
[----:B------:R-:W-:-:S04]  /*6240*/  LOP3.LUT R10, R10, R11, RZ, 0xc0, !PT ;  /* 0x0000000b0a0a7212 */ /* 0x000fc800078ec0ff */
[----:B------:R-:W-:-:S04]  /*6250*/  IADD3 R13, PT, PT, R13, R10, RZ ;  /* 0x0000000a0d0d7210 */ /* 0x000fc80007ffe0ff */
[----:B------:R-:W-:Y:S01]  /*6260*/  LOP3.LUT R2, R13, R2, RZ, 0xfc, !PT ;  /* 0x000000020d027212 */ /* 0x000fe200078efcff */
[----:B------:R-:W-:Y:S06]  /*6270*/  BRA `(.L_x_214) ;  /* 0x0000000000107947 */ /* 0x000fec0003800000 */
.L_x_213:
[----:B------:R-:W-:-:S04]  /*6280*/  LOP3.LUT R2, R2, 0x80000000, RZ, 0xc0, !PT ;  /* 0x8000000002027812 */ /* 0x000fc800078ec0ff */
[----:B------:R-:W-:Y:S01]  /*6290*/  LOP3.LUT R2, R2, 0x7f800000, RZ, 0xfc, !PT ;  /* 0x7f80000002027812 */ /* 0x000fe200078efcff */
[----:B------:R-:W-:Y:S06]  /*62a0*/  BRA `(.L_x_214) ;  /* 0x0000000000047947 */ /* 0x000fec0003800000 */
.L_x_212:
[----:B------:R-:W-:-:S07]  /*62b0*/  LEA R2, R13, R2, 0x17 ;  /* 0x000000020d027211 */ /* 0x000fce00078eb8ff */
.L_x_214:
[----:B------:R-:W-:Y:S05]  /*62c0*/  BSYNC.RECONVERGENT B3 ;  /* 0x0000000000037941 */ /* 0x000fea0003800200 */
.L_x_211:
[----:B------:R-:W-:Y:S05]  /*62d0*/  BRA `(.L_x_215) ;  /* 0x0000000000207947 */ /* 0x000fea0003800000 */
.L_x_210:
[----:B------:R-:W-:-:S04]  /*62e0*/  LOP3.LUT R2, R13, 0x80000000, R12, 0x48, !PT ;  /* 0x800000000d027812 */ /* 0x000fc800078e480c */
[----:B------:R-:W-:Y:S01]  /*62f0*/  LOP3.LUT R2, R2, 0x7f800000, RZ, 0xfc, !PT ;  /* 0x7f80000002027812 */ /* 0x000fe200078efcff */
[----:B------:R-:W-:Y:S06]  /*6300*/  BRA `(.L_x_215) ;  /* 0x0000000000147947 */ /* 0x000fec0003800000 */
.L_x_209:
[----:B------:R-:W-:Y:S01]  /*6310*/  LOP3.LUT R2, R13, 0x80000000, R12, 0x48, !PT ;  /* 0x800000000d027812 */ /* 0x000fe200078e480c */
[----:B------:R-:W-:Y:S06]  /*6320*/  BRA `(.L_x_215) ;  /* 0x00000000000c7947 */ /* 0x000fec0003800000 */
.L_x_208:
[----:B------:R-:W0:Y:S01]  /*6330*/  MUFU.RSQ R2, -QNAN ;  /* 0xffc0000000027908 */ /* 0x000e220000001400 */
[----:B------:R-:W-:Y:S05]  /*6340*/  BRA `(.L_x_215) ;  /* 0x0000000000047947 */ /* 0x000fea0003800000 */
.L_x_207:
[----:B------:R-:W-:-:S07]  /*6350*/  FADD.FTZ R2, R2, R3 ;  /* 0x0000000302027221 */ /* 0x000fce0000010000 */
.L_x_215:
[----:B------:R-:W-:Y:S05]  /*6360*/  BSYNC.RECONVERGENT B2 ;  /* 0x0000000000027941 */ /* 0x000fea0003800200 */
.L_x_205:
[----:B------:R-:W-:Y:S01]  /*6370*/  HFMA2 R11, -RZ, RZ, 0, 0 ;  /* 0x00000000ff0b7431 */ /* 0x000fe200000001ff */
[----:B------:R-:W-:-:S04]  /*6380*/  MOV R10, R8 ;  /* 0x00000008000a7202 */ /* 0x000fc80000000f00 */
[----:B0-----:R-:W-:Y:S05]  /*6390*/  RET.REL.NODEC R10 `(_Z22fusedForwardLossKernelPKfS0_S0_S0_S0_S0_S0_S0_S0_S0_S0_S0_S0_PfS1_S1_S1_S1_S1_S1_S1_ii) ;  /* 0xffffff9c0a187950 */ /* 0x001fea0003c3ffff */
.L_x_216:
        /* <DEDUP_REMOVED lines=14> */
.L_x_218:


//--------------------- .text._Z21embeddingLookupKernelPKfPKiPf --------------------------
	.section	.text._Z21embeddingLookupKernelPKfPKiPf,"ax",@progbits
	.align	128
        .global         _Z21embeddingLookupKernelPKfPKiPf
        .type           _Z21embeddingLookupKernelPKfPKiPf,@function
        .size           _Z21embeddingLookupKernelPKfPKiPf,(.L_x_222 - _Z21embeddingLookupKernelPKfPKiPf)
        .other          _Z21embeddingLookupKernelPKfPKiPf,@"STO_CUDA_ENTRY STV_DEFAULT"
_Z21embeddingLookupKernelPKfPKiPf:
.text._Z21embeddingLookupKernelPKfPKiPf:
[----:B------:R-:W-:Y:S01]  /*0000*/  LDC R1, c[0x0][0x37c] ;  /* 0x0000df00ff017b82 */ /* 0x000fe20000000800 */
[----:B------:R-:W0:Y:S02]  /*0010*/  S2R R2, SR_TID.X ;  /* 0x0000000000027919 */ /* 0x000e240000002100 */
[----:B0-----:R-:W-:-:S13]  /*0020*/  ISETP.GT.U32.AND P0, PT, R2, 0x7f, PT ;  /* 0x0000007f0200780c */ /* 0x001fda0003f04070 */
[----:B------:R-:W-:Y:S05]  /*0030*/  @P0 EXIT ;  /* 0x000000000000094d */ /* 0x000fea0003800000 */
[----:B------:R-:W0:Y:S01]  /*0040*/  LDC.64 R14, c[0x0][0x388] ;  /* 0x0000e200ff0e7b82 */ /* 0x000e220000000a00 */
[----:B------:R-:W0:Y:S07]  /*0050*/  LDCU.64 UR4, c[0x0][0x358] ;  /* 0x00006b00ff0477ac */ /* 0x000e2e0008000a00 */
[----:B------:R-:W1:Y:S01]  /*0060*/  LDC.64 R12, c[0x0][0x380] ;  /* 0x0000e000ff0c7b82 */ /* 0x000e620000000a00 */
[----:B0-----:R-:W2:Y:S04]  /*0070*/  LDG.E R11, desc[UR4][R14.64] ;  /* 0x000000040e0b7981 */ /* 0x001ea8000c1e1900 */
        /* <DEDUP_REMOVED lines=10> */
[----:B--2---:R-:W-:-:S02]  /*0120*/  LEA R11, R11, R2, 0x7 ;  /* 0x000000020b0b7211 */ /* 0x004fc400078e38ff */
[----:B---3--:R-:W-:-:S03]  /*0130*/  LEA R19, R19, R2, 0x7 ;  /* 0x0000000213137211 */ /* 0x008fc600078e38ff */
[----:B-1----:R-:W-:Y:S01]  /*0140*/  IMAD.WIDE R24, R11, 0x4, R12 ;  /* 0x000000040b187825 */ /* 0x002fe200078e020c */
[----:B----4-:R-:W-:-:S03]  /*0150*/  LEA R27, R27, R2, 0x7 ;  /* 0x000000021b1b7211 */ /* 0x010fc600078e38ff */
[--C-:B------:R-:W-:Y:S01]  /*0160*/  IMAD.WIDE R10, R19, 0x4, R12.reuse ;  /* 0x00000004130a7825 */ /* 0x100fe200078e020c */
[----:B------:R0:W2:Y:S01]  /*0170*/  LDG.E R8, desc[UR4][R24.64] ;  /* 0x0000000418087981 */ /* 0x0000a2000c1e1900 */
[-C--:B-----5:R-:W-:Y:S02]  /*0180*/  LEA R19, R29, R2.reuse, 0x7 ;  /* 0x000000021d137211 */ /* 0x0a0fe400078e38ff */
[--C-:B------:R-:W-:Y:S02]  /*0190*/  IMAD.WIDE R26, R27, 0x4, R12.reuse ;  /* 0x000000041b1a7825 */ /* 0x100fe400078e020c */
[----:B------:R-:W3:Y:S01]  /*01a0*/  LDG.E R11, desc[UR4][R10.64] ;  /* 0x000000040a0b7981 */ /* 0x000ee2000c1e1900 */
[-C--:B------:R-:W-:Y:S01]  /*01b0*/  LEA R29, R9, R2.reuse, 0x7 ;  /* 0x00000002091d7211 */ /* 0x080fe200078e38ff */
[--C-:B------:R-:W-:Y:S02]  /*01c0*/  IMAD.WIDE R18, R19, 0x4, R12.reuse ;  /* 0x0000000413127825 */ /* 0x100fe400078e020c */
[----:B------:R-:W4:Y:S01]  /*01d0*/  LDG.E R6, desc[UR4][R26.64] ;  /* 0x000000041a067981 */ /* 0x000f22000c1e1900 */
[----:B------:R-:W-:Y:S01]  /*01e0*/  LEA R23, R23, R2, 0x7 ;  /* 0x0000000217177211 */ /* 0x000fe200078e38ff */
[----:B------:R-:W-:-:S02]  /*01f0*/  IMAD.WIDE R28, R29, 0x4, R12 ;  /* 0x000000041d1c7825 */ /* 0x000fc400078e020c */
[----:B------:R1:W5:Y:S01]  /*0200*/  LDG.E R9, desc[UR4][R18.64] ;  /* 0x0000000412097981 */ /* 0x000362000c1e1900 */
[-C--:B0-----:R-:W-:Y:S01]  /*0210*/  LEA R25, R7, R2.reuse, 0x7 ;  /* 0x0000000207197211 */ /* 0x081fe200078e38ff */
[----:B------:R-:W-:Y:S02]  /*0220*/  IMAD.WIDE R22, R23, 0x4, R12 ;  /* 0x0000000417167825 */ /* 0x000fe400078e020c */
[----:B------:R0:W5:Y:S01]  /*0230*/  LDG.E R4, desc[UR4][R28.64] ;  /* 0x000000041c047981 */ /* 0x000162000c1e1900 */
[----:B------:R-:W-:-:S03]  /*0240*/  LEA R21, R21, R2, 0x7 ;  /* 0x0000000215157211 */ /* 0x000fc600078e38ff */
[----:B------:R3:W5:Y:S01]  /*0250*/  LDG.E R7, desc[UR4][R22.64] ;  /* 0x0000000416077981 */ /* 0x000762000c1e1900 */
[----:B-1----:R-:W-:-:S03]  /*0260*/  IMAD.WIDE R18, R25, 0x4, R12 ;  /* 0x0000000419127825 */ /* 0x002fc600078e020c */
[----:B------:R-:W5:Y:S01]  /*0270*/  LDG.E R27, desc[UR4][R14.64+0x34] ;  /* 0x000034040e1b7981 */ /* 0x000f62000c1e1900 */
[----:B------:R-:W-:Y:S01]  /*0280*/  IMAD.WIDE R24, R21, 0x4, R12 ;  /* 0x0000000415187825 */ /* 0x000fe200078e020c */
[-C--:B------:R-:W-:Y:S02]  /*0290*/  LEA R21, R5, R2.reuse, 0x7 ;  /* 0x0000000205157211 */ /* 0x080fe400078e38ff */
[----:B------:R-:W5:Y:S01]  /*02a0*/  LDG.E R0, desc[UR4][R18.64] ;  /* 0x0000000412007981 */ /* 0x000f62000c1e1900 */
[----:B------:R-:W-:-:S03]  /*02b0*/  LEA R17, R17, R2, 0x7 ;  /* 0x0000000211117211 */ /* 0x000fc600078e38ff */
[----:B------:R-:W5:Y:S01]  /*02c0*/  LDG.E R5, desc[UR4][R24.64] ;  /* 0x0000000418057981 */ /* 0x000f62000c1e1900 */
[--C-:B------:R-:W-:Y:S01]  /*02d0*/  IMAD.WIDE R20, R21, 0x4, R12.reuse ;  /* 0x0000000415147825 */ /* 0x100fe200078e020c */
[----:B------:R-:W-:Y:S02]  /*02e0*/  LEA R3, R3, R2, 0x7 ;  /* 0x0000000203037211 */ /* 0x000fe400078e38ff */
[----:B------:R-:W5:Y:S01]  /*02f0*/  LDG.E R23, desc[UR4][R14.64+0x44] ;  /* 0x000044040e177981 */ /* 0x000f62000c1e1900 */
[----:B------:R-:W-:-:S03]  /*0300*/  IMAD.WIDE R16, R17, 0x4, R12 ;  /* 0x0000000411107825 */ /* 0x000fc600078e020c */
[----:B------:R-:W5:Y:S04]  /*0310*/  LDG.E R20, desc[UR4][R20.64] ;  /* 0x0000000414147981 */ /* 0x000f68000c1e1900 */
[----:B------:R-:W5:Y:S01]  /*0320*/  LDG.E R17, desc[UR4][R16.64] ;  /* 0x0000000410117981 */ /* 0x000f62000c1e1900 */
[----:B0-----:R-:W-:-:S03]  /*0330*/  IMAD.WIDE R28, R3, 0x4, R12 ;  /* 0x00000004031c7825 */ /* 0x001fc600078e020c */
[----:B------:R-:W5:Y:S04]  /*0340*/  LDG.E R3, desc[UR4][R14.64+0x30] ;  /* 0x000030040e037981 */ /* 0x000f68000c1e1900 */
[----:B------:R-:W5:Y:S04]  /*0350*/  LDG.E R21, desc[UR4][R14.64+0x2c] ;  /* 0x00002c040e157981 */ /* 0x000f68000c1e1900 */
[----:B------:R5:W5:Y:S04]  /*0360*/  LDG.E R28, desc[UR4][R28.64] ;  /* 0x000000041c1c7981 */ /* 0x000b68000c1e1900 */
[----:B------:R-:W5:Y:S04]  /*0370*/  LDG.E R25, desc[UR4][R14.64+0x38] ;  /* 0x000038040e197981 */ /* 0x000f68000c1e1900 */
[----:B------:R-:W5:Y:S04]  /*0380*/  LDG.E R18, desc[UR4][R14.64+0x3c] ;  /* 0x00003c040e127981 */ /* 0x000f68000c1e1900 */
[----:B------:R-:W5:Y:S04]  /*0390*/  LDG.E R16, desc[UR4][R14.64+0x40] ;  /* 0x000040040e107981 */ /* 0x000f68000c1e1900 */
[----:B------:R-:W5:Y:S04]  /*03a0*/  LDG.E R10, desc[UR4][R14.64+0x48] ;  /* 0x000048040e0a7981 */ /* 0x000f68000c1e1900 */
[----:B------:R-:W5:Y:S01]  /*03b0*/  LDG.E R19, desc[UR4][R14.64+0x4c] ;  /* 0x00004c040e137981 */ /* 0x000f62000c1e1900 */
[----:B--2---:R-:W-:-:S04]  /*03c0*/  FADD R8, RZ, R8 ;  /* 0x00000008ff087221 */ /* 0x004fc80000000000 */
[----:B---3--:R-:W-:Y:S02]  /*03d0*/  FADD R22, R8, R11 ;  /* 0x0000000b08167221 */ /* 0x008fe40000000000 */
[----:B------:R-:W2:Y:S02]  /*03e0*/  LDG.E R8, desc[UR4][R14.64+0x50] ;  /* 0x000050040e087981 */ /* 0x000ea4000c1e1900 */
[----:B----4-:R-:W-:Y:S02]  /*03f0*/  FADD R6, R22, R6 ;  /* 0x0000000616067221 */ /* 0x010fe40000000000 */
[----:B------:R-:W3:Y:S02]  /*0400*/  LDG.E R11, desc[UR4][R14.64+0x54] ;  /* 0x000054040e0b7981 */ /* 0x000ee4000c1e1900 */
[----:B-----5:R-:W-:Y:S02]  /*0410*/  FADD R29, R6, R9 ;  /* 0x00000009061d7221 */ /* 0x020fe40000000000 */
[----:B------:R-:W4:Y:S02]  /*0420*/  LDG.E R6, desc[UR4][R14.64+0x58] ;  /* 0x000058040e067981 */ /* 0x000f24000c1e1900 */
[----:B------:R-:W-:-:S02]  /*0430*/  FADD R4, R29, R4 ;  /* 0x000000041d047221 */ /* 0x000fc40000000000 */
[----:B------:R-:W5:Y:S02]  /*0440*/  LDG.E R9, desc[UR4][R14.64+0x5c] ;  /* 0x00005c040e097981 */ /* 0x000f64000c1e1900 */
[----:B------:R-:W-:Y:S02]  /*0450*/  FADD R29, R4, R7 ;  /* 0x00000007041d7221 */ /* 0x000fe40000000000 */
[----:B------:R-:W5:Y:S04]  /*0460*/  LDG.E R4, desc[UR4][R14.64+0x60] ;  /* 0x000060040e047981 */ /* 0x000f68000c1e1900 */
[----:B------:R-:W5:Y:S01]  /*0470*/  LDG.E R7, desc[UR4][R14.64+0x64] ;  /* 0x000064040e077981 */ /* 0x000f62000c1e1900 */
[----:B------:R-:W-:-:S04]  /*0480*/  FADD R0, R29, R0 ;  /* 0x000000001d007221 */ /* 0x000fc80000000000 */
[----:B------:R-:W-:Y:S02]  /*0490*/  FADD R29, R0, R5 ;  /* 0x00000005001d7221 */ /* 0x000fe40000000000 */
[----:B------:R-:W5:Y:S04]  /*04a0*/  LDG.E R0, desc[UR4][R14.64+0x68] ;  /* 0x000068040e007981 */ /* 0x000f68000c1e1900 */
[----:B------:R-:W5:Y:S01]  /*04b0*/  LDG.E R5, desc[UR4][R14.64+0x6c] ;  /* 0x00006c040e057981 */ /* 0x000f62000c1e1900 */
[----:B------:R-:W-:-:S03]  /*04c0*/  FADD R20, R29, R20 ;  /* 0x000000141d147221 */ /* 0x000fc60000000000 */
[----:B------:R-:W5:Y:S01]  /*04d0*/  LDG.E R29, desc[UR4][R14.64+0x70] ;  /* 0x000070040e1d7981 */ /* 0x000f62000c1e1900 */
[----:B------:R-:W-:-:S03]  /*04e0*/  FADD R20, R20, R17 ;  /* 0x0000001114147221 */ /* 0x000fc60000000000 */
[----:B------:R-:W5:Y:S01]  /*04f0*/  LDG.E R17, desc[UR4][R14.64+0x74] ;  /* 0x000074040e117981 */ /* 0x000f62000c1e1900 */
[-C--:B------:R-:W-:Y:S02]  /*0500*/  LEA R26, R3, R2.reuse, 0x7 ;  /* 0x00000002031a7211 */ /* 0x080fe400078e38ff */
[-C--:B------:R-:W-:Y:S02]  /*0510*/  LEA R21, R21, R2.reuse, 0x7 ;  /* 0x0000000215157211 */ /* 0x080fe400078e38ff */
[-C--:B------:R-:W-:Y:S01]  /*0520*/  LEA R22, R27, R2.reuse, 0x7 ;  /* 0x000000021b167211 */ /* 0x080fe200078e38ff */
[----:B------:R-:W-:Y:S02]  /*0530*/  FADD R28, R20, R28 ;  /* 0x0000001c141c7221 */ /* 0x000fe40000000000 */
[----:B------:R-:W-:Y:S01]  /*0540*/  IMAD.WIDE R20, R21, 0x4, R12 ;  /* 0x0000000415147825 */ /* 0x000fe200078e020c */
[----:B------:R-:W-:-:S03]  /*0550*/  LEA R25, R25, R2, 0x7 ;  /* 0x0000000219197211 */ /* 0x000fc600078e38ff */
[--C-:B------:R-:W-:Y:S01]  /*0560*/  IMAD.WIDE R26, R26, 0x4, R12.reuse ;  /* 0x000000041a1a7825 */ /* 0x100fe200078e020c */
[----:B------:R0:W5:Y:S01]  /*0570*/  LDG.E R3, desc[UR4][R20.64] ;  /* 0x0000000414037981 */ /* 0x000162000c1e1900 */
[-C--:B------:R-:W-:Y:S02]  /*0580*/  LEA R18, R18, R2.reuse, 0x7 ;  /* 0x0000000212127211 */ /* 0x080fe400078e38ff */
[----:B------:R-:W-:Y:S02]  /*0590*/  IMAD.WIDE R24, R25, 0x4, R12 ;  /* 0x0000000419187825 */ /* 0x000fe400078e020c */
[----:B------:R-:W5:Y:S01]  /*05a0*/  LDG.E R27, desc[UR4][R26.64] ;  /* 0x000000041a1b7981 */ /* 0x000f62000c1e1900 */
[----:B------:R-:W-:-:S03]  /*05b0*/  LEA R16, R16, R2, 0x7 ;  /* 0x0000000210107211 */ /* 0x000fc600078e38ff */
[----:B------:R-:W5:Y:S01]  /*05c0*/  LDG.E R25, desc[UR4][R24.64] ;  /* 0x0000000418197981 */ /* 0x000f62000c1e1900 */
[----:B0-----:R-:W-:-:S05]  /*05d0*/  IMAD.WIDE R20, R22, 0x4, R12 ;  /* 0x0000000416147825 */ /* 0x001fca00078e020c */
[----:B------:R0:W5:Y:S01]  /*05e0*/  LDG.E R26, desc[UR4][R20.64] ;  /* 0x00000004141a7981 */ /* 0x000162000c1e1900 */
[-C--:B------:R-:W-:Y:S01]  /*05f0*/  LEA R10, R10, R2.reuse, 0x7 ;  /* 0x000000020a0a7211 */ /* 0x080fe200078e38ff */
[----:B0-----:R-:W-:Y:S01]  /*0600*/  IMAD.WIDE R20, R18, 0x4, R12 ;  /* 0x0000000412147825 */ /* 0x001fe200078e020c */
[----:B------:R-:W-:-:S03]  /*0610*/  LEA R18, R23, R2, 0x7 ;  /* 0x0000000217127211 */ /* 0x000fc600078e38ff */
[----:B------:R-:W-:Y:S01]  /*0620*/  IMAD.WIDE R22, R16, 0x4, R12 ;  /* 0x0000000410167825 */ /* 0x000fe200078e020c */
[----:B------:R0:W5:Y:S01]  /*0630*/  LDG.E R24, desc[UR4][R20.64] ;  /* 0x0000000414187981 */ /* 0x000162000c1e1900 */
[----:B------:R-:W-:-:S04]  /*0640*/  LEA R16, R19, R2, 0x7 ;  /* 0x0000000213107211 */ /* 0x000fc800078e38ff */
[----:B------:R-:W5:Y:S01]  /*0650*/  LDG.E R23, desc[UR4][R22.64] ;  /* 0x0000000416177981 */ /* 0x000f62000c1e1900 */
[----:B0-----:R-:W-:-:S04]  /*0660*/  IMAD.WIDE R20, R18, 0x4, R12 ;  /* 0x0000000412147825 */ /* 0x001fc800078e020c */
[--C-:B------:R-:W-:Y:S01]  /*0670*/  IMAD.WIDE R18, R10, 0x4, R12.reuse ;  /* 0x000000040a127825 */ /* 0x100fe200078e020c */
[----:B------:R0:W5:Y:S05]  /*0680*/  LDG.E R22, desc[UR4][R20.64] ;  /* 0x0000000414167981 */ /* 0x00016a000c1e1900 */
[----:B------:R-:W5:Y:S01]  /*0690*/  LDG.E R19, desc[UR4][R18.64] ;  /* 0x0000000412137981 */ /* 0x000f62000c1e1900 */
[----:B0-----:R-:W-:-:S05]  /*06a0*/  IMAD.WIDE R20, R16, 0x4, R12 ;  /* 0x0000000410147825 */ /* 0x001fca00078e020c */
[----:B------:R0:W5:Y:S01]  /*06b0*/  LDG.E R18, desc[UR4][R20.64] ;  /* 0x0000000414127981 */ /* 0x000162000c1e1900 */
[-C--:B--2---:R-:W-:Y:S02]  /*06c0*/  LEA R8, R8, R2.reuse, 0x7 ;  /* 0x0000000208087211 */ /* 0x084fe400078e38ff */
[----:B---3--:R-:W-:-:S03]  /*06d0*/  LEA R16, R11, R2, 0x7 ;  /* 0x000000020b107211 */ /* 0x008fc600078e38ff */
[----:B------:R-:W-:Y:S01]  /*06e0*/  IMAD.WIDE R10, R8, 0x4, R12 ;  /* 0x00000004080a7825 */ /* 0x000fe200078e020c */
[----:B----4-:R-:W-:-:S03]  /*06f0*/  LEA R6, R6, R2, 0x7 ;  /* 0x0000000206067211 */ /* 0x010fc600078e38ff */
[--C-:B0-----:R-:W-:Y:S02]  /*0700*/  IMAD.WIDE R20, R16, 0x4, R12.reuse ;  /* 0x0000000410147825 */ /* 0x101fe400078e020c */
[----:B------:R-:W2:Y:S01]  /*0710*/  LDG.E R11, desc[UR4][R10.64] ;  /* 0x000000040a0b7981 */ /* 0x000ea2000c1e1900 */
[-C--:B-----5:R-:W-:Y:S01]  /*0720*/  LEA R16, R9, R2.reuse, 0x7 ;  /* 0x0000000209107211 */ /* 0x0a0fe200078e38ff */
[----:B------:R-:W-:Y:S01]  /*0730*/  IMAD.WIDE R8, R6, 0x4, R12 ;  /* 0x0000000406087825 */ /* 0x000fe200078e020c */
[----:B------:R-:W-:-:S05]  /*0740*/  LEA R4, R4, R2, 0x7 ;  /* 0x0000000204047211 */ /* 0x000fca00078e38ff */
[----:B------:R-:W3:Y:S04]  /*0750*/  LDG.E R9, desc[UR4][R8.64] ;  /* 0x0000000408097981 */ /* 0x000ee8000c1e1900 */
[----:B------:R0:W4:Y:S02]  /*0760*/  LDG.E R10, desc[UR4][R20.64] ;  /* 0x00000004140a7981 */ /* 0x000124000c1e1900 */
[----:B0-----:R-:W-:Y:S01]  /*0770*/  IMAD.WIDE R20, R16, 0x4, R12 ;  /* 0x0000000410147825 */ /* 0x001fe200078e020c */
[----:B------:R-:W-:-:S03]  /*0780*/  LEA R16, R7, R2, 0x7 ;  /* 0x0000000207107211 */ /* 0x000fc600078e38ff */
[--C-:B------:R-:W-:Y:S01]  /*0790*/  IMAD.WIDE R6, R4, 0x4, R12.reuse ;  /* 0x0000000404067825 */ /* 0x100fe200078e020c */
[----:B------:R0:W5:Y:S01]  /*07a0*/  LDG.E R8, desc[UR4][R20.64] ;  /* 0x0000000414087981 */ /* 0x000162000c1e1900 */
[-C--:B------:R-:W-:Y:S02]  /*07b0*/  LEA R0, R0, R2.reuse, 0x7 ;  /* 0x0000000200007211 */ /* 0x080fe400078e38ff */
[-C--:B------:R-:W-:Y:S02]  /*07c0*/  LEA R5, R5, R2.reuse, 0x7 ;  /* 0x0000000205057211 */ /* 0x080fe400078e38ff */
[----:B------:R-:W5:Y:S01]  /*07d0*/  LDG.E R7, desc[UR4][R6.64] ;  /* 0x0000000406077981 */ /* 0x000f62000c1e1900 */
[----:B0-----:R-:W-:Y:S01]  /*07e0*/  IMAD.WIDE R20, R16, 0x4, R12 ;  /* 0x0000000410147825 */ /* 0x001fe200078e020c */
[----:B------:R-:W-:-:S04]  /*07f0*/  LEA R29, R29, R2, 0x7 ;  /* 0x000000021d1d7211 */ /* 0x000fc800078e38ff */
[----:B------:R0:W5:Y:S01]  /*0800*/  LDG.E R6, desc[UR4][R20.64] ;  /* 0x0000000414067981 */ /* 0x000162000c1e1900 */
[----:B------:R-:W-:-:S06]  /*0810*/  IMAD.WIDE R4, R5, 0x4, R12 ;  /* 0x0000000405047825 */ /* 0x000fcc00078e020c */
[----:B------:R-:W5:Y:S01]  /*0820*/  LDG.E R5, desc[UR4][R4.64] ;  /* 0x0000000404057981 */ /* 0x000f62000c1e1900 */
[----:B0-----:R-:W-:-:S05]  /*0830*/  IMAD.WIDE R20, R0, 0x4, R12 ;  /* 0x0000000400147825 */ /* 0x001fca00078e020c */
[----:B------:R0:W5:Y:S02]  /*0840*/  LDG.E R0, desc[UR4][R20.64] ;  /* 0x0000000414007981 */ /* 0x000164000c1e1900 */
[----:B0-----:R-:W-:Y:S01]  /*0850*/  LEA R21, R17, R2, 0x7 ;  /* 0x0000000211157211 */ /* 0x001fe200078e38ff */
[----:B------:R-:W-:-:S05]  /*0860*/  IMAD.WIDE R16, R29, 0x4, R12 ;  /* 0x000000041d107825 */ /* 0x000fca00078e020c */
[----:B------:R0:W5:Y:S02]  /*0870*/  LDG.E R4, desc[UR4][R16.64] ;  /* 0x0000000410047981 */ /* 0x000164000c1e1900 */
[----:B0-----:R-:W-:Y:S02]  /*0880*/  IMAD.WIDE R16, R21, 0x4, R12 ;  /* 0x0000000415107825 */ /* 0x001fe400078e020c */
[----:B------:R-:W2:Y:S04]  /*0890*/  LDG.E R21, desc[UR4][R14.64+0x78] ;  /* 0x000078040e157981 */ /* 0x000ea8000c1e1900 */
[----:B------:R-:W5:Y:S04]  /*08a0*/  LDG.E R29, desc[UR4][R16.64] ;  /* 0x00000004101d7981 */ /* 0x000f68000c1e1900 */
[----:B------:R-:W3:Y:S01]  /*08b0*/  LDG.E R15, desc[UR4][R14.64+0x7c] ;  /* 0x00007c040e0f7981 */ /* 0x000ee2000c1e1900 */
[----:B------:R-:W-:-:S04]  /*08c0*/  FADD R28, R28, R3 ;  /* 0x000000031c1c7221 */ /* 0x000fc80000000000 */
[----:B------:R-:W-:-:S04]  /*08d0*/  FADD R27, R28, R27 ;  /* 0x0000001b1c1b7221 */ /* 0x000fc80000000000 */
[----:B------:R-:W-:-:S04]  /*08e0*/  FADD R26, R27, R26 ;  /* 0x0000001a1b1a7221 */ /* 0x000fc80000000000 */
[----:B------:R-:W-:-:S04]  /*08f0*/  FADD R25, R26, R25 ;  /* 0x000000191a197221 */ /* 0x000fc80000000000 */
[----:B------:R-:W-:-:S04]  /*0900*/  FADD R24, R25, R24 ;  /* 0x0000001819187221 */ /* 0x000fc80000000000 */
[----:B------:R-:W-:-:S04]  /*0910*/  FADD R23, R24, R23 ;  /* 0x0000001718177221 */ /* 0x000fc80000000000 */
[----:B------:R-:W-:Y:S01]  /*0920*/  FADD R22, R23, R22 ;  /* 0x0000001617167221 */ /* 0x000fe20000000000 */
[----:B--2---:R-:W-:-:S05]  /*0930*/  LEA R21, R21, R2, 0x7 ;  /* 0x0000000215157211 */ /* 0x004fca00078e38ff */
[----:B------:R-:W-:Y:S01]  /*0940*/  IMAD.WIDE R20, R21, 0x4, R12 ;  /* 0x0000000415147825 */ /* 0x000fe200078e020c */
[----:B---3--:R-:W-:-:S05]  /*0950*/  LEA R15, R15, R2, 0x7 ;  /* 0x000000020f0f7211 */ /* 0x008fca00078e38ff */
[----:B------:R-:W2:Y:S01]  /*0960*/  LDG.E R20, desc[UR4][R20.64] ;  /* 0x0000000414147981 */ /* 0x000ea2000c1e1900 */
[----:B------:R-:W-:-:S06]  /*0970*/  IMAD.WIDE R12, R15, 0x4, R12 ;  /* 0x000000040f0c7825 */ /* 0x000fcc00078e020c */
[----:B------:R-:W3:Y:S01]  /*0980*/  LDG.E R12, desc[UR4][R12.64] ;  /* 0x000000040c0c7981 */ /* 0x000ee2000c1e1900 */
[----:B------:R-:W-:-:S04]  /*0990*/  FADD R19, R22, R19 ;  /* 0x0000001316137221 */ /* 0x000fc80000000000 */
[----:B------:R-:W-:-:S04]  /*09a0*/  FADD R18, R19, R18 ;  /* 0x0000001213127221 */ /* 0x000fc80000000000 */
[----:B------:R-:W-:-:S04]  /*09b0*/  FADD R11, R18, R11 ;  /* 0x0000000b120b7221 */ /* 0x000fc80000000000 */
[----:B----4-:R-:W-:-:S04]  /*09c0*/  FADD R10, R11, R10 ;  /* 0x0000000a0b0a7221 */ /* 0x010fc80000000000 */
[----:B------:R-:W-:-:S04]  /*09d0*/  FADD R9, R10, R9 ;  /* 0x000000090a097221 */ /* 0x000fc80000000000 */
[----:B-----5:R-:W-:-:S04]  /*09e0*/  FADD R8, R9, R8 ;  /* 0x0000000809087221 */ /* 0x020fc80000000000 */
[----:B------:R-:W-:-:S04]  /*09f0*/  FADD R7, R8, R7 ;  /* 0x0000000708077221 */ /* 0x000fc80000000000 */
[----:B------:R-:W-:Y:S02]  /*0a00*/  FADD R3, R7, R6 ;  /* 0x0000000607037221 */ /* 0x000fe40000000000 */
[----:B------:R-:W0:Y:S02]  /*0a10*/  LDC.64 R6, c[0x0][0x390] ;  /* 0x0000e400ff067b82 */ /* 0x000e240000000a00 */
[----:B------:R-:W-:-:S04]  /*0a20*/  FADD R0, R3, R0 ;  /* 0x0000000003007221 */ /* 0x000fc80000000000 */
[----:B------:R-:W-:-:S04]  /*0a30*/  FADD R5, R0, R5 ;  /* 0x0000000500057221 */ /* 0x000fc80000000000 */
[----:B------:R-:W-:-:S04]  /*0a40*/  FADD R4, R5, R4 ;  /* 0x0000000405047221 */ /* 0x000fc80000000000 */
[----:B------:R-:W-:Y:S01]  /*0a50*/  FADD R29, R4, R29 ;  /* 0x0000001d041d7221 */ /* 0x000fe20000000000 */
[----:B0-----:R-:W-:-:S04]  /*0a60*/  IMAD.WIDE.U32 R6, R2, 0x4, R6 ;  /* 0x0000000402067825 */ /* 0x001fc800078e0006 */
[----:B--2---:R-:W-:-:S04]  /*0a70*/  FADD R29, R29, R20 ;  /* 0x000000141d1d7221 */ /* 0x004fc80000000000 */
[----:B---3--:R-:W-:-:S04]  /*0a80*/  FADD R12, R29, R12 ;  /* 0x0000000c1d0c7221 */ /* 0x008fc80000000000 */
[----:B------:R-:W-:-:S05]  /*0a90*/  FMUL R3, R12, 0.03125 ;  /* 0x3d0000000c037820 */ /* 0x000fca0000400000 */
[----:B------:R-:W-:Y:S01]  /*0aa0*/  STG.E desc[UR4][R6.64], R3 ;  /* 0x0000000306007986 */ /* 0x000fe2000c101904 */
[----:B------:R-:W-:Y:S05]  /*0ab0*/  EXIT ;  /* 0x000000000000794d */ /* 0x000fea0003800000 */
.L_x_217:
        /* <DEDUP_REMOVED lines=12> */
.L_x_222:


//--------------------- .nv.shared._Z17fusedUpdateKernelPfS_S_S_S_S_S_S_S_S_S_S_PKfS1_S1_S1_S1_S1_S1_S1_S1_S1_S1_S1_fi --------------------------
	.section	.nv.shared._Z17fusedUpdateKernelPfS_S_S_S_S_S_S_S_S_S_S_PKfS1_S1_S1_S1_S1_S1_S1_S1_S1_S1_S1_fi,"aw",@nobits
	.sectionflags	@""
	.align	16
	.zero		1024


//--------------------- .nv.shared.reserved.0     --------------------------
	.section	.nv.shared.reserved.0,"aw",@nobits
	.weak		__nv_reservedSMEM_offset_0_alias
	.size		__nv_reservedSMEM_offset_0_alias, 0, 64
	.other		__nv_reservedSMEM_offset_0_alias,@"STO_CUDA_RESERVED_SHARED STV_DEFAULT"
__nv_reservedSMEM_offset_0_alias:
	.zero		0
	.zero		64


//--------------------- .nv.shared._Z19fusedBackwardKernelPKfS0_S0_S0_S0_S0_S0_iS0_S0_S0_S0_S0_S0_PfS1_S1_S1_S1_S1_S1_S1_S1_S1_S1_S1_S1_i --------------------------
	.section	.nv.shared._Z19fusedBackwardKernelPKfS0_S0_S0_S0_S0_S0_iS0_S0_S0_S0_S0_S0_PfS1_S1_S1_S1_S1_S1_S1_S1_S1_S1_S1_S1_i,"aw",@nobits
	.sectionflags	@""
	.align	16
	.zero		1024


//--------------------- .nv.shared._Z22fusedForwardLossKernelPKfS0_S0_S0_S0_S0_S0_S0_S0_S0_S0_S0_S0_PfS1_S1_S1_S1_S1_S1_S1_ii --------------------------
	.section	.nv.shared._Z22fusedForwardLossKernelPKfS0_S0_S0_S0_S0_S0_S0_S0_S0_S0_S0_S0_PfS1_S1_S1_S1_S1_S1_S1_ii,"aw",@nobits
	.sectionflags	@""
	.align	16
	.zero		1024


//--------------------- .nv.shared._Z21embeddingLookupKernelPKfPKiPf --------------------------
	.section	.nv.shared._Z21embeddingLookupKernelPKfPKiPf,"aw",@nobits
	.sectionflags	@""
	.align	16
	.zero		1024


//--------------------- .nv.constant0._Z17fusedUpdateKernelPfS_S_S_S_S_S_S_S_S_S_S_PKfS1_S1_S1_S1_S1_S1_S1_S1_S1_S1_S1_fi --------------------------
	.section	.nv.constant0._Z17fusedUpdateKernelPfS_S_S_S_S_S_S_S_S_S_S_PKfS1_S1_S1_S1_S1_S1_S1_S1_S1_S1_S1_fi,"a",@progbits
	.sectionflags	@""
	.align	4
.nv.constant0._Z17fusedUpdateKernelPfS_S_S_S_S_S_S_S_S_S_S_PKfS1_S1_S1_S1_S1_S1_S1_S1_S1_S1_S1_fi:
	.zero		1096


//--------------------- .nv.constant0._Z19fusedBackwardKernelPKfS0_S0_S0_S0_S0_S0_iS0_S0_S0_S0_S0_S0_PfS1_S1_S1_S1_S1_S1_S1_S1_S1_S1_S1_S1_i --------------------------
	.section	.nv.constant0._Z19fusedBackwardKernelPKfS0_S0_S0_S0_S0_S0_iS0_S0_S0_S0_S0_S0_PfS1_S1_S1_S1_S1_S1_S1_S1_S1_S1_S1_S1_i,"a",@progbits
	.sectionflags	@""
	.align	4
.nv.constant0._Z19fusedBackwardKernelPKfS0_S0_S0_S0_S0_S0_iS0_S0_S0_S0_S0_S0_PfS1_S1_S1_S1_S1_S1_S1_S1_S1_S1_S1_S1_i:
	.zero		1116


//--------------------- .nv.constant0._Z22fusedForwardLossKernelPKfS0_S0_S0_S0_S0_S0_S0_S0_S0_S0_S0_S0_PfS1_S1_S1_S1_S1_S1_S1_ii --------------------------
	.section	.nv.constant0._Z22fusedForwardLossKernelPKfS0_S0_S0_S0_S0_S0_S0_S0_S0_S0_S0_S0_PfS1_S1_S1_S1_S1_S1_S1_ii,"a",@progbits
	.sectionflags	@""
	.align	4
.nv.constant0._Z22fusedForwardLossKernelPKfS0_S0_S0_S0_S0_S0_S0_S0_S0_S0_S0_S0_PfS1_S1_S1_S1_S1_S1_S1_ii:
	.zero		1072


//--------------------- .nv.constant0._Z21embeddingLookupKernelPKfPKiPf --------------------------
	.section	.nv.constant0._Z21embeddingLookupKernelPKfPKiPf,"a",@progbits
	.sectionflags	@""
	.align	4
.nv.constant0._Z21embeddingLookupKernelPKfPKiPf:
	.zero		920


//--------------------- SYMBOLS --------------------------

	.type		.nv.reservedSmem.offset0,@object
	.size		.nv.reservedSmem.offset0,0x4
	.type		.nv.reservedSmem.cap,@object
	.size		.nv.reservedSmem.cap,0x4
